//
// Generated by NVIDIA NVVM Compiler
//
// Compiler Build ID: CL-36424714
// Cuda compilation tools, release 13.0, V13.0.88
// Based on NVVM 20.0.0
//

.version 9.0
.target sm_100
.address_size 64

	// .globl	_ZN3cub18CUB_300001_SM_10006detail11EmptyKernelIvEEvv
// _ZZN3cub18CUB_300001_SM_10006detail10radix_sort31DeviceRadixSortSingleTileKernelINS1_5radix10policy_hubIiiyE10Policy1000ELNS0_9SortOrderE0EiiyNS1_21identity_decomposer_tEEEvPKT1_PSA_PKT2_PSE_T3_iiT4_E12temp_storage has been demoted
// _ZZN3cub18CUB_300001_SM_10006detail10radix_sort30DeviceRadixSortHistogramKernelINS1_5radix10policy_hubIiiyE10Policy1000ELNS0_9SortOrderE0EiyNS1_21identity_decomposer_tEEEvPT2_PKT1_SA_iiT3_E12temp_storage has been demoted
// _ZZN3cub18CUB_300001_SM_10006detail10radix_sort33DeviceRadixSortExclusiveSumKernelINS1_5radix10policy_hubIiiyE10Policy1000EyEEvPT0_E12temp_storage has been demoted
// _ZZN3cub18CUB_300001_SM_10006detail10radix_sort29DeviceRadixSortOnesweepKernelINS1_5radix10policy_hubIiiyE10Policy1000ELNS0_9SortOrderE0EiiyiiNS1_21identity_decomposer_tEEEvPT5_SB_PT3_PKSC_PT1_PKSG_PT2_PKSK_T4_iiT6_E1s has been demoted
.global .align 1 .b8 _ZN34_INTERNAL_87a4e555_4_k_cu_0ccc9cfe4cuda3std3__45__cpo5beginE[1];
.global .align 1 .b8 _ZN34_INTERNAL_87a4e555_4_k_cu_0ccc9cfe4cuda3std3__45__cpo3endE[1];
.global .align 1 .b8 _ZN34_INTERNAL_87a4e555_4_k_cu_0ccc9cfe4cuda3std3__45__cpo6cbeginE[1];
.global .align 1 .b8 _ZN34_INTERNAL_87a4e555_4_k_cu_0ccc9cfe4cuda3std3__45__cpo4cendE[1];
.global .align 1 .b8 _ZN34_INTERNAL_87a4e555_4_k_cu_0ccc9cfe4cuda3std3__45__cpo6rbeginE[1];
.global .align 1 .b8 _ZN34_INTERNAL_87a4e555_4_k_cu_0ccc9cfe4cuda3std3__45__cpo4rendE[1];
.global .align 1 .b8 _ZN34_INTERNAL_87a4e555_4_k_cu_0ccc9cfe4cuda3std3__45__cpo7crbeginE[1];
.global .align 1 .b8 _ZN34_INTERNAL_87a4e555_4_k_cu_0ccc9cfe4cuda3std3__45__cpo5crendE[1];
.global .align 1 .b8 _ZN34_INTERNAL_87a4e555_4_k_cu_0ccc9cfe4cuda3std3__436_GLOBAL__N__87a4e555_4_k_cu_0ccc9cfe6ignoreE[1];
.global .align 1 .b8 _ZN34_INTERNAL_87a4e555_4_k_cu_0ccc9cfe4cuda3std3__419piecewise_constructE[1];
.global .align 1 .b8 _ZN34_INTERNAL_87a4e555_4_k_cu_0ccc9cfe4cuda3std3__48in_placeE[1];
.global .align 1 .b8 _ZN34_INTERNAL_87a4e555_4_k_cu_0ccc9cfe4cuda3std3__420unreachable_sentinelE[1];
.global .align 1 .b8 _ZN34_INTERNAL_87a4e555_4_k_cu_0ccc9cfe4cuda3std3__47nulloptE[1];
.global .align 1 .b8 _ZN34_INTERNAL_87a4e555_4_k_cu_0ccc9cfe4cuda3std3__48unexpectE[1];
.global .align 1 .b8 _ZN34_INTERNAL_87a4e555_4_k_cu_0ccc9cfe4cuda3std6ranges3__45__cpo4swapE[1];
.global .align 1 .b8 _ZN34_INTERNAL_87a4e555_4_k_cu_0ccc9cfe4cuda3std6ranges3__45__cpo9iter_moveE[1];
.global .align 1 .b8 _ZN34_INTERNAL_87a4e555_4_k_cu_0ccc9cfe4cuda3std6ranges3__45__cpo5beginE[1];
.global .align 1 .b8 _ZN34_INTERNAL_87a4e555_4_k_cu_0ccc9cfe4cuda3std6ranges3__45__cpo3endE[1];
.global .align 1 .b8 _ZN34_INTERNAL_87a4e555_4_k_cu_0ccc9cfe4cuda3std6ranges3__45__cpo6cbeginE[1];
.global .align 1 .b8 _ZN34_INTERNAL_87a4e555_4_k_cu_0ccc9cfe4cuda3std6ranges3__45__cpo4cendE[1];
.global .align 1 .b8 _ZN34_INTERNAL_87a4e555_4_k_cu_0ccc9cfe4cuda3std6ranges3__45__cpo7advanceE[1];
.global .align 1 .b8 _ZN34_INTERNAL_87a4e555_4_k_cu_0ccc9cfe4cuda3std6ranges3__45__cpo9iter_swapE[1];
.global .align 1 .b8 _ZN34_INTERNAL_87a4e555_4_k_cu_0ccc9cfe4cuda3std6ranges3__45__cpo4nextE[1];
.global .align 1 .b8 _ZN34_INTERNAL_87a4e555_4_k_cu_0ccc9cfe4cuda3std6ranges3__45__cpo4prevE[1];
.global .align 1 .b8 _ZN34_INTERNAL_87a4e555_4_k_cu_0ccc9cfe4cuda3std6ranges3__45__cpo4dataE[1];
.global .align 1 .b8 _ZN34_INTERNAL_87a4e555_4_k_cu_0ccc9cfe4cuda3std6ranges3__45__cpo5cdataE[1];
.global .align 1 .b8 _ZN34_INTERNAL_87a4e555_4_k_cu_0ccc9cfe4cuda3std6ranges3__45__cpo4sizeE[1];
.global .align 1 .b8 _ZN34_INTERNAL_87a4e555_4_k_cu_0ccc9cfe4cuda3std6ranges3__45__cpo5ssizeE[1];
.global .align 1 .b8 _ZN34_INTERNAL_87a4e555_4_k_cu_0ccc9cfe4cuda3std6ranges3__45__cpo8distanceE[1];
.global .align 1 .b8 _ZN34_INTERNAL_87a4e555_4_k_cu_0ccc9cfe6thrust24THRUST_300001_SM_1000_NS8cuda_cub3parE[1];
.global .align 1 .b8 _ZN34_INTERNAL_87a4e555_4_k_cu_0ccc9cfe6thrust24THRUST_300001_SM_1000_NS8cuda_cub10par_nosyncE[1];
.global .align 1 .b8 _ZN34_INTERNAL_87a4e555_4_k_cu_0ccc9cfe6thrust24THRUST_300001_SM_1000_NS6system6detail10sequential3seqE[1];
.global .align 1 .b8 _ZN34_INTERNAL_87a4e555_4_k_cu_0ccc9cfe6thrust24THRUST_300001_SM_1000_NS6system3cpp3parE[1];
.global .align 1 .b8 _ZN34_INTERNAL_87a4e555_4_k_cu_0ccc9cfe6thrust24THRUST_300001_SM_1000_NS12placeholders2_1E[1];
.global .align 1 .b8 _ZN34_INTERNAL_87a4e555_4_k_cu_0ccc9cfe6thrust24THRUST_300001_SM_1000_NS12placeholders2_2E[1];
.global .align 1 .b8 _ZN34_INTERNAL_87a4e555_4_k_cu_0ccc9cfe6thrust24THRUST_300001_SM_1000_NS12placeholders2_3E[1];
.global .align 1 .b8 _ZN34_INTERNAL_87a4e555_4_k_cu_0ccc9cfe6thrust24THRUST_300001_SM_1000_NS12placeholders2_4E[1];
.global .align 1 .b8 _ZN34_INTERNAL_87a4e555_4_k_cu_0ccc9cfe6thrust24THRUST_300001_SM_1000_NS12placeholders2_5E[1];
.global .align 1 .b8 _ZN34_INTERNAL_87a4e555_4_k_cu_0ccc9cfe6thrust24THRUST_300001_SM_1000_NS12placeholders2_6E[1];
.global .align 1 .b8 _ZN34_INTERNAL_87a4e555_4_k_cu_0ccc9cfe6thrust24THRUST_300001_SM_1000_NS12placeholders2_7E[1];
.global .align 1 .b8 _ZN34_INTERNAL_87a4e555_4_k_cu_0ccc9cfe6thrust24THRUST_300001_SM_1000_NS12placeholders2_8E[1];
.global .align 1 .b8 _ZN34_INTERNAL_87a4e555_4_k_cu_0ccc9cfe6thrust24THRUST_300001_SM_1000_NS12placeholders2_9E[1];
.global .align 1 .b8 _ZN34_INTERNAL_87a4e555_4_k_cu_0ccc9cfe6thrust24THRUST_300001_SM_1000_NS12placeholders3_10E[1];
.global .align 1 .b8 _ZN34_INTERNAL_87a4e555_4_k_cu_0ccc9cfe6thrust24THRUST_300001_SM_1000_NS3seqE[1];
.global .align 1 .b8 _ZN34_INTERNAL_87a4e555_4_k_cu_0ccc9cfe6thrust24THRUST_300001_SM_1000_NS6deviceE[1];

.visible .entry _ZN3cub18CUB_300001_SM_10006detail11EmptyKernelIvEEvv()
{


	ret;

}
	// .globl	_ZN3cub18CUB_300001_SM_10006detail10radix_sort31DeviceRadixSortSingleTileKernelINS1_5radix10policy_hubIiiyE10Policy1000ELNS0_9SortOrderE0EiiyNS1_21identity_decomposer_tEEEvPKT1_PSA_PKT2_PSE_T3_iiT4_
.visible .entry _ZN3cub18CUB_300001_SM_10006detail10radix_sort31DeviceRadixSortSingleTileKernelINS1_5radix10policy_hubIiiyE10Policy1000ELNS0_9SortOrderE0EiiyNS1_21identity_decomposer_tEEEvPKT1_PSA_PKT2_PSE_T3_iiT4_(
	.param .u64 .ptr .align 1 _ZN3cub18CUB_300001_SM_10006detail10radix_sort31DeviceRadixSortSingleTileKernelINS1_5radix10policy_hubIiiyE10Policy1000ELNS0_9SortOrderE0EiiyNS1_21identity_decomposer_tEEEvPKT1_PSA_PKT2_PSE_T3_iiT4__param_0,
	.param .u64 .ptr .align 1 _ZN3cub18CUB_300001_SM_10006detail10radix_sort31DeviceRadixSortSingleTileKernelINS1_5radix10policy_hubIiiyE10Policy1000ELNS0_9SortOrderE0EiiyNS1_21identity_decomposer_tEEEvPKT1_PSA_PKT2_PSE_T3_iiT4__param_1,
	.param .u64 .ptr .align 1 _ZN3cub18CUB_300001_SM_10006detail10radix_sort31DeviceRadixSortSingleTileKernelINS1_5radix10policy_hubIiiyE10Policy1000ELNS0_9SortOrderE0EiiyNS1_21identity_decomposer_tEEEvPKT1_PSA_PKT2_PSE_T3_iiT4__param_2,
	.param .u64 .ptr .align 1 _ZN3cub18CUB_300001_SM_10006detail10radix_sort31DeviceRadixSortSingleTileKernelINS1_5radix10policy_hubIiiyE10Policy1000ELNS0_9SortOrderE0EiiyNS1_21identity_decomposer_tEEEvPKT1_PSA_PKT2_PSE_T3_iiT4__param_3,
	.param .u64 _ZN3cub18CUB_300001_SM_10006detail10radix_sort31DeviceRadixSortSingleTileKernelINS1_5radix10policy_hubIiiyE10Policy1000ELNS0_9SortOrderE0EiiyNS1_21identity_decomposer_tEEEvPKT1_PSA_PKT2_PSE_T3_iiT4__param_4,
	.param .u32 _ZN3cub18CUB_300001_SM_10006detail10radix_sort31DeviceRadixSortSingleTileKernelINS1_5radix10policy_hubIiiyE10Policy1000ELNS0_9SortOrderE0EiiyNS1_21identity_decomposer_tEEEvPKT1_PSA_PKT2_PSE_T3_iiT4__param_5,
	.param .u32 _ZN3cub18CUB_300001_SM_10006detail10radix_sort31DeviceRadixSortSingleTileKernelINS1_5radix10policy_hubIiiyE10Policy1000ELNS0_9SortOrderE0EiiyNS1_21identity_decomposer_tEEEvPKT1_PSA_PKT2_PSE_T3_iiT4__param_6,
	.param .align 1 .b8 _ZN3cub18CUB_300001_SM_10006detail10radix_sort31DeviceRadixSortSingleTileKernelINS1_5radix10policy_hubIiiyE10Policy1000ELNS0_9SortOrderE0EiiyNS1_21identity_decomposer_tEEEvPKT1_PSA_PKT2_PSE_T3_iiT4__param_7[1]
)
.maxntid 256
.minnctapersm 1
{
	.reg .pred 	%p<73>;
	.reg .b16 	%rs<39>;
	.reg .b32 	%r<900>;
	.reg .b64 	%rd<37>;
	// demoted variable
	.shared .align 16 .b8 _ZZN3cub18CUB_300001_SM_10006detail10radix_sort31DeviceRadixSortSingleTileKernelINS1_5radix10policy_hubIiiyE10Policy1000ELNS0_9SortOrderE0EiiyNS1_21identity_decomposer_tEEEvPKT1_PSA_PKT2_PSE_T3_iiT4_E12temp_storage[33856];
	ld.param.u64 	%rd10, [_ZN3cub18CUB_300001_SM_10006detail10radix_sort31DeviceRadixSortSingleTileKernelINS1_5radix10policy_hubIiiyE10Policy1000ELNS0_9SortOrderE0EiiyNS1_21identity_decomposer_tEEEvPKT1_PSA_PKT2_PSE_T3_iiT4__param_0];
	ld.param.u64 	%rd6, [_ZN3cub18CUB_300001_SM_10006detail10radix_sort31DeviceRadixSortSingleTileKernelINS1_5radix10policy_hubIiiyE10Policy1000ELNS0_9SortOrderE0EiiyNS1_21identity_decomposer_tEEEvPKT1_PSA_PKT2_PSE_T3_iiT4__param_1];
	ld.param.u64 	%rd7, [_ZN3cub18CUB_300001_SM_10006detail10radix_sort31DeviceRadixSortSingleTileKernelINS1_5radix10policy_hubIiiyE10Policy1000ELNS0_9SortOrderE0EiiyNS1_21identity_decomposer_tEEEvPKT1_PSA_PKT2_PSE_T3_iiT4__param_2];
	ld.param.u64 	%rd8, [_ZN3cub18CUB_300001_SM_10006detail10radix_sort31DeviceRadixSortSingleTileKernelINS1_5radix10policy_hubIiiyE10Policy1000ELNS0_9SortOrderE0EiiyNS1_21identity_decomposer_tEEEvPKT1_PSA_PKT2_PSE_T3_iiT4__param_3];
	ld.param.u64 	%rd9, [_ZN3cub18CUB_300001_SM_10006detail10radix_sort31DeviceRadixSortSingleTileKernelINS1_5radix10policy_hubIiiyE10Policy1000ELNS0_9SortOrderE0EiiyNS1_21identity_decomposer_tEEEvPKT1_PSA_PKT2_PSE_T3_iiT4__param_4];
	ld.param.u32 	%r303, [_ZN3cub18CUB_300001_SM_10006detail10radix_sort31DeviceRadixSortSingleTileKernelINS1_5radix10policy_hubIiiyE10Policy1000ELNS0_9SortOrderE0EiiyNS1_21identity_decomposer_tEEEvPKT1_PSA_PKT2_PSE_T3_iiT4__param_5];
	ld.param.u32 	%r304, [_ZN3cub18CUB_300001_SM_10006detail10radix_sort31DeviceRadixSortSingleTileKernelINS1_5radix10policy_hubIiiyE10Policy1000ELNS0_9SortOrderE0EiiyNS1_21identity_decomposer_tEEEvPKT1_PSA_PKT2_PSE_T3_iiT4__param_6];
	cvta.to.global.u64 	%rd11, %rd10;
	cvt.u32.u64 	%r1, %rd9;
	mov.u32 	%r2, %tid.x;
	mul.lo.s32 	%r3, %r2, 19;
	setp.ge.s32 	%p1, %r3, %r1;
	mul.wide.u32 	%rd12, %r3, 4;
	add.s64 	%rd1, %rd11, %rd12;
	mov.b32 	%r878, -1;
	@%p1 bra 	$L__BB1_2;
	ld.global.u32 	%r306, [%rd1];
	xor.b32  	%r878, %r306, -2147483648;
$L__BB1_2:
	add.s32 	%r6, %r3, 1;
	setp.ge.s32 	%p2, %r6, %r1;
	mov.b32 	%r877, -1;
	@%p2 bra 	$L__BB1_4;
	ld.global.u32 	%r308, [%rd1+4];
	xor.b32  	%r877, %r308, -2147483648;
$L__BB1_4:
	add.s32 	%r9, %r3, 2;
	setp.ge.s32 	%p3, %r9, %r1;
	mov.b32 	%r876, -1;
	@%p3 bra 	$L__BB1_6;
	ld.global.u32 	%r310, [%rd1+8];
	xor.b32  	%r876, %r310, -2147483648;
$L__BB1_6:
	add.s32 	%r12, %r3, 3;
	setp.ge.s32 	%p4, %r12, %r1;
	mov.b32 	%r875, -1;
	@%p4 bra 	$L__BB1_8;
	ld.global.u32 	%r312, [%rd1+12];
	xor.b32  	%r875, %r312, -2147483648;
$L__BB1_8:
	add.s32 	%r15, %r3, 4;
	setp.ge.s32 	%p5, %r15, %r1;
	mov.b32 	%r874, -1;
	@%p5 bra 	$L__BB1_10;
	ld.global.u32 	%r314, [%rd1+16];
	xor.b32  	%r874, %r314, -2147483648;
$L__BB1_10:
	add.s32 	%r18, %r3, 5;
	setp.ge.s32 	%p6, %r18, %r1;
	mov.b32 	%r873, -1;
	@%p6 bra 	$L__BB1_12;
	ld.global.u32 	%r316, [%rd1+20];
	xor.b32  	%r873, %r316, -2147483648;
$L__BB1_12:
	add.s32 	%r21, %r3, 6;
	setp.ge.s32 	%p7, %r21, %r1;
	mov.b32 	%r872, -1;
	@%p7 bra 	$L__BB1_14;
	ld.global.u32 	%r318, [%rd1+24];
	xor.b32  	%r872, %r318, -2147483648;
$L__BB1_14:
	add.s32 	%r24, %r3, 7;
	setp.ge.s32 	%p8, %r24, %r1;
	mov.b32 	%r871, -1;
	@%p8 bra 	$L__BB1_16;
	ld.global.u32 	%r320, [%rd1+28];
	xor.b32  	%r871, %r320, -2147483648;
$L__BB1_16:
	add.s32 	%r27, %r3, 8;
	setp.ge.s32 	%p9, %r27, %r1;
	mov.b32 	%r870, -1;
	@%p9 bra 	$L__BB1_18;
	ld.global.u32 	%r322, [%rd1+32];
	xor.b32  	%r870, %r322, -2147483648;
$L__BB1_18:
	add.s32 	%r30, %r3, 9;
	setp.ge.s32 	%p10, %r30, %r1;
	mov.b32 	%r869, -1;
	@%p10 bra 	$L__BB1_20;
	ld.global.u32 	%r324, [%rd1+36];
	xor.b32  	%r869, %r324, -2147483648;
$L__BB1_20:
	add.s32 	%r33, %r3, 10;
	setp.ge.s32 	%p11, %r33, %r1;
	mov.b32 	%r868, -1;
	@%p11 bra 	$L__BB1_22;
	ld.global.u32 	%r326, [%rd1+40];
	xor.b32  	%r868, %r326, -2147483648;
$L__BB1_22:
	add.s32 	%r36, %r3, 11;
	setp.ge.s32 	%p12, %r36, %r1;
	mov.b32 	%r867, -1;
	@%p12 bra 	$L__BB1_24;
	ld.global.u32 	%r328, [%rd1+44];
	xor.b32  	%r867, %r328, -2147483648;
$L__BB1_24:
	add.s32 	%r39, %r3, 12;
	setp.ge.s32 	%p13, %r39, %r1;
	mov.b32 	%r866, -1;
	@%p13 bra 	$L__BB1_26;
	ld.global.u32 	%r330, [%rd1+48];
	xor.b32  	%r866, %r330, -2147483648;
$L__BB1_26:
	add.s32 	%r42, %r3, 13;
	setp.ge.s32 	%p14, %r42, %r1;
	mov.b32 	%r865, -1;
	@%p14 bra 	$L__BB1_28;
	ld.global.u32 	%r332, [%rd1+52];
	xor.b32  	%r865, %r332, -2147483648;
$L__BB1_28:
	add.s32 	%r45, %r3, 14;
	setp.ge.s32 	%p15, %r45, %r1;
	mov.b32 	%r864, -1;
	@%p15 bra 	$L__BB1_30;
	ld.global.u32 	%r334, [%rd1+56];
	xor.b32  	%r864, %r334, -2147483648;
$L__BB1_30:
	add.s32 	%r48, %r3, 15;
	setp.ge.s32 	%p16, %r48, %r1;
	mov.b32 	%r863, -1;
	@%p16 bra 	$L__BB1_32;
	ld.global.u32 	%r336, [%rd1+60];
	xor.b32  	%r863, %r336, -2147483648;
$L__BB1_32:
	add.s32 	%r51, %r3, 16;
	setp.ge.s32 	%p17, %r51, %r1;
	mov.b32 	%r862, -1;
	@%p17 bra 	$L__BB1_34;
	ld.global.u32 	%r338, [%rd1+64];
	xor.b32  	%r862, %r338, -2147483648;
$L__BB1_34:
	add.s32 	%r54, %r3, 17;
	setp.ge.s32 	%p18, %r54, %r1;
	mov.b32 	%r861, -1;
	@%p18 bra 	$L__BB1_36;
	ld.global.u32 	%r340, [%rd1+68];
	xor.b32  	%r861, %r340, -2147483648;
$L__BB1_36:
	add.s32 	%r57, %r3, 18;
	setp.ge.s32 	%p19, %r57, %r1;
	mov.b32 	%r860, -1;
	@%p19 bra 	$L__BB1_38;
	ld.global.u32 	%r342, [%rd1+72];
	xor.b32  	%r860, %r342, -2147483648;
$L__BB1_38:
	bar.sync 	0;
	mov.b64 	{%r344, %r345}, %rd9;
	shfl.sync.idx.b32	%r60|%p20, %r344, 0, 31, -1;
	shfl.sync.idx.b32	%r346|%p21, %r345, 0, 31, -1;
	mov.b64 	%rd2, {%r60, %r346};
	setp.ge.s32 	%p22, %r3, %r60;
	cvta.to.global.u64 	%rd13, %rd7;
	add.s64 	%rd3, %rd13, %rd12;
	@%p22 bra 	$L__BB1_40;
	ld.global.u32 	%r897, [%rd3];
$L__BB1_40:
	setp.ge.s32 	%p23, %r6, %r60;
	@%p23 bra 	$L__BB1_42;
	ld.global.u32 	%r896, [%rd3+4];
$L__BB1_42:
	setp.ge.s32 	%p24, %r9, %r60;
	@%p24 bra 	$L__BB1_44;
	ld.global.u32 	%r895, [%rd3+8];
$L__BB1_44:
	setp.ge.s32 	%p25, %r12, %r60;
	@%p25 bra 	$L__BB1_46;
	ld.global.u32 	%r894, [%rd3+12];
$L__BB1_46:
	setp.ge.s32 	%p26, %r15, %r60;
	@%p26 bra 	$L__BB1_48;
	ld.global.u32 	%r893, [%rd3+16];
$L__BB1_48:
	setp.ge.s32 	%p27, %r18, %r60;
	@%p27 bra 	$L__BB1_50;
	ld.global.u32 	%r892, [%rd3+20];
$L__BB1_50:
	setp.ge.s32 	%p28, %r21, %r60;
	@%p28 bra 	$L__BB1_52;
	ld.global.u32 	%r891, [%rd3+24];
$L__BB1_52:
	setp.ge.s32 	%p29, %r24, %r60;
	@%p29 bra 	$L__BB1_54;
	ld.global.u32 	%r890, [%rd3+28];
$L__BB1_54:
	setp.ge.s32 	%p30, %r27, %r60;
	@%p30 bra 	$L__BB1_56;
	ld.global.u32 	%r889, [%rd3+32];
$L__BB1_56:
	setp.ge.s32 	%p31, %r30, %r60;
	@%p31 bra 	$L__BB1_58;
	ld.global.u32 	%r888, [%rd3+36];
$L__BB1_58:
	setp.ge.s32 	%p32, %r33, %r60;
	@%p32 bra 	$L__BB1_60;
	ld.global.u32 	%r887, [%rd3+40];
$L__BB1_60:
	setp.ge.s32 	%p33, %r36, %r60;
	@%p33 bra 	$L__BB1_62;
	ld.global.u32 	%r886, [%rd3+44];
$L__BB1_62:
	setp.ge.s32 	%p34, %r39, %r60;
	@%p34 bra 	$L__BB1_64;
	ld.global.u32 	%r885, [%rd3+48];
$L__BB1_64:
	setp.ge.s32 	%p35, %r42, %r60;
	@%p35 bra 	$L__BB1_66;
	ld.global.u32 	%r884, [%rd3+52];
$L__BB1_66:
	setp.ge.s32 	%p36, %r45, %r60;
	@%p36 bra 	$L__BB1_68;
	ld.global.u32 	%r883, [%rd3+56];
$L__BB1_68:
	setp.ge.s32 	%p37, %r48, %r60;
	@%p37 bra 	$L__BB1_70;
	ld.global.u32 	%r882, [%rd3+60];
$L__BB1_70:
	setp.ge.s32 	%p38, %r51, %r60;
	@%p38 bra 	$L__BB1_72;
	ld.global.u32 	%r881, [%rd3+64];
$L__BB1_72:
	setp.ge.s32 	%p39, %r54, %r60;
	@%p39 bra 	$L__BB1_74;
	ld.global.u32 	%r880, [%rd3+68];
$L__BB1_74:
	setp.ge.s32 	%p40, %r57, %r60;
	@%p40 bra 	$L__BB1_76;
	ld.global.u32 	%r879, [%rd3+72];
$L__BB1_76:
	bar.sync 	0;
	shr.u32 	%r99, %r2, 5;
	shl.b32 	%r366, %r2, 2;
	mov.u32 	%r367, _ZZN3cub18CUB_300001_SM_10006detail10radix_sort31DeviceRadixSortSingleTileKernelINS1_5radix10policy_hubIiiyE10Policy1000ELNS0_9SortOrderE0EiiyNS1_21identity_decomposer_tEEEvPKT1_PSA_PKT2_PSE_T3_iiT4_E12temp_storage;
	add.s32 	%r100, %r367, %r366;
	shl.b32 	%r368, %r2, 7;
	add.s32 	%r101, %r100, %r368;
	shl.b32 	%r369, %r99, 2;
	add.s32 	%r370, %r367, %r369;
	add.s32 	%r102, %r370, 33792;
	mad.lo.s32 	%r103, %r2, -56, %r101;
	add.s32 	%r859, %r303, 6;
	sub.s32 	%r858, %r304, %r303;
$L__BB1_77:
	add.s32 	%r430, %r859, -6;
	min.s32 	%r373, %r858, 6;
	mov.b32 	%r459, 0;
	st.shared.u32 	[%r100], %r459;
	st.shared.u32 	[%r100+1024], %r459;
	st.shared.u32 	[%r100+2048], %r459;
	st.shared.u32 	[%r100+3072], %r459;
	st.shared.u32 	[%r100+4096], %r459;
	st.shared.u32 	[%r100+5120], %r459;
	st.shared.u32 	[%r100+6144], %r459;
	st.shared.u32 	[%r100+7168], %r459;
	st.shared.u32 	[%r100+8192], %r459;
	st.shared.u32 	[%r100+9216], %r459;
	st.shared.u32 	[%r100+10240], %r459;
	st.shared.u32 	[%r100+11264], %r459;
	st.shared.u32 	[%r100+12288], %r459;
	st.shared.u32 	[%r100+13312], %r459;
	st.shared.u32 	[%r100+14336], %r459;
	st.shared.u32 	[%r100+15360], %r459;
	st.shared.u32 	[%r100+16384], %r459;
	st.shared.u32 	[%r100+17408], %r459;
	st.shared.u32 	[%r100+18432], %r459;
	st.shared.u32 	[%r100+19456], %r459;
	st.shared.u32 	[%r100+20480], %r459;
	st.shared.u32 	[%r100+21504], %r459;
	st.shared.u32 	[%r100+22528], %r459;
	st.shared.u32 	[%r100+23552], %r459;
	st.shared.u32 	[%r100+24576], %r459;
	st.shared.u32 	[%r100+25600], %r459;
	st.shared.u32 	[%r100+26624], %r459;
	st.shared.u32 	[%r100+27648], %r459;
	st.shared.u32 	[%r100+28672], %r459;
	st.shared.u32 	[%r100+29696], %r459;
	st.shared.u32 	[%r100+30720], %r459;
	st.shared.u32 	[%r100+31744], %r459;
	st.shared.u32 	[%r100+32768], %r459;
	// begin inline asm
	bmsk.clamp.b32 %r371, %r459, %r373;
	// end inline asm
	// begin inline asm
	shr.b32 %r374, %r878, %r430;
	// end inline asm
	and.b32  	%r462, %r371, %r374;
	shl.b32 	%r463, %r462, 10;
	and.b32  	%r464, %r463, 31744;
	add.s32 	%r465, %r100, %r464;
	shr.u32 	%r466, %r462, 4;
	and.b32  	%r467, %r466, 268435454;
	add.s32 	%r147, %r465, %r467;
	ld.shared.u16 	%rs1, [%r147];
	add.s16 	%rs20, %rs1, 1;
	st.shared.u16 	[%r147], %rs20;
	// begin inline asm
	shr.b32 %r377, %r877, %r430;
	// end inline asm
	and.b32  	%r468, %r371, %r377;
	shl.b32 	%r469, %r468, 10;
	and.b32  	%r470, %r469, 31744;
	add.s32 	%r471, %r100, %r470;
	shr.u32 	%r472, %r468, 4;
	and.b32  	%r473, %r472, 268435454;
	add.s32 	%r148, %r471, %r473;
	ld.shared.u16 	%rs2, [%r148];
	add.s16 	%rs21, %rs2, 1;
	st.shared.u16 	[%r148], %rs21;
	// begin inline asm
	shr.b32 %r380, %r876, %r430;
	// end inline asm
	and.b32  	%r474, %r371, %r380;
	shl.b32 	%r475, %r474, 10;
	and.b32  	%r476, %r475, 31744;
	add.s32 	%r477, %r100, %r476;
	shr.u32 	%r478, %r474, 4;
	and.b32  	%r479, %r478, 268435454;
	add.s32 	%r149, %r477, %r479;
	ld.shared.u16 	%rs3, [%r149];
	add.s16 	%rs22, %rs3, 1;
	st.shared.u16 	[%r149], %rs22;
	// begin inline asm
	shr.b32 %r383, %r875, %r430;
	// end inline asm
	and.b32  	%r480, %r371, %r383;
	shl.b32 	%r481, %r480, 10;
	and.b32  	%r482, %r481, 31744;
	add.s32 	%r483, %r100, %r482;
	shr.u32 	%r484, %r480, 4;
	and.b32  	%r485, %r484, 268435454;
	add.s32 	%r150, %r483, %r485;
	ld.shared.u16 	%rs4, [%r150];
	add.s16 	%rs23, %rs4, 1;
	st.shared.u16 	[%r150], %rs23;
	// begin inline asm
	shr.b32 %r386, %r874, %r430;
	// end inline asm
	and.b32  	%r486, %r371, %r386;
	shl.b32 	%r487, %r486, 10;
	and.b32  	%r488, %r487, 31744;
	add.s32 	%r489, %r100, %r488;
	shr.u32 	%r490, %r486, 4;
	and.b32  	%r491, %r490, 268435454;
	add.s32 	%r151, %r489, %r491;
	ld.shared.u16 	%rs5, [%r151];
	add.s16 	%rs24, %rs5, 1;
	st.shared.u16 	[%r151], %rs24;
	// begin inline asm
	shr.b32 %r389, %r873, %r430;
	// end inline asm
	and.b32  	%r492, %r371, %r389;
	shl.b32 	%r493, %r492, 10;
	and.b32  	%r494, %r493, 31744;
	add.s32 	%r495, %r100, %r494;
	shr.u32 	%r496, %r492, 4;
	and.b32  	%r497, %r496, 268435454;
	add.s32 	%r152, %r495, %r497;
	ld.shared.u16 	%rs6, [%r152];
	add.s16 	%rs25, %rs6, 1;
	st.shared.u16 	[%r152], %rs25;
	// begin inline asm
	shr.b32 %r392, %r872, %r430;
	// end inline asm
	and.b32  	%r498, %r371, %r392;
	shl.b32 	%r499, %r498, 10;
	and.b32  	%r500, %r499, 31744;
	add.s32 	%r501, %r100, %r500;
	shr.u32 	%r502, %r498, 4;
	and.b32  	%r503, %r502, 268435454;
	add.s32 	%r153, %r501, %r503;
	ld.shared.u16 	%rs7, [%r153];
	add.s16 	%rs26, %rs7, 1;
	st.shared.u16 	[%r153], %rs26;
	// begin inline asm
	shr.b32 %r395, %r871, %r430;
	// end inline asm
	and.b32  	%r504, %r371, %r395;
	shl.b32 	%r505, %r504, 10;
	and.b32  	%r506, %r505, 31744;
	add.s32 	%r507, %r100, %r506;
	shr.u32 	%r508, %r504, 4;
	and.b32  	%r509, %r508, 268435454;
	add.s32 	%r154, %r507, %r509;
	ld.shared.u16 	%rs8, [%r154];
	add.s16 	%rs27, %rs8, 1;
	st.shared.u16 	[%r154], %rs27;
	// begin inline asm
	shr.b32 %r398, %r870, %r430;
	// end inline asm
	and.b32  	%r510, %r371, %r398;
	shl.b32 	%r511, %r510, 10;
	and.b32  	%r512, %r511, 31744;
	add.s32 	%r513, %r100, %r512;
	shr.u32 	%r514, %r510, 4;
	and.b32  	%r515, %r514, 268435454;
	add.s32 	%r155, %r513, %r515;
	ld.shared.u16 	%rs9, [%r155];
	add.s16 	%rs28, %rs9, 1;
	st.shared.u16 	[%r155], %rs28;
	// begin inline asm
	shr.b32 %r401, %r869, %r430;
	// end inline asm
	and.b32  	%r516, %r371, %r401;
	shl.b32 	%r517, %r516, 10;
	and.b32  	%r518, %r517, 31744;
	add.s32 	%r519, %r100, %r518;
	shr.u32 	%r520, %r516, 4;
	and.b32  	%r521, %r520, 268435454;
	add.s32 	%r156, %r519, %r521;
	ld.shared.u16 	%rs10, [%r156];
	add.s16 	%rs29, %rs10, 1;
	st.shared.u16 	[%r156], %rs29;
	// begin inline asm
	shr.b32 %r404, %r868, %r430;
	// end inline asm
	and.b32  	%r522, %r371, %r404;
	shl.b32 	%r523, %r522, 10;
	and.b32  	%r524, %r523, 31744;
	add.s32 	%r525, %r100, %r524;
	shr.u32 	%r526, %r522, 4;
	and.b32  	%r527, %r526, 268435454;
	add.s32 	%r157, %r525, %r527;
	ld.shared.u16 	%rs11, [%r157];
	add.s16 	%rs30, %rs11, 1;
	st.shared.u16 	[%r157], %rs30;
	// begin inline asm
	shr.b32 %r407, %r867, %r430;
	// end inline asm
	and.b32  	%r528, %r371, %r407;
	shl.b32 	%r529, %r528, 10;
	and.b32  	%r530, %r529, 31744;
	add.s32 	%r531, %r100, %r530;
	shr.u32 	%r532, %r528, 4;
	and.b32  	%r533, %r532, 268435454;
	add.s32 	%r158, %r531, %r533;
	ld.shared.u16 	%rs12, [%r158];
	add.s16 	%rs31, %rs12, 1;
	st.shared.u16 	[%r158], %rs31;
	// begin inline asm
	shr.b32 %r410, %r866, %r430;
	// end inline asm
	and.b32  	%r534, %r371, %r410;
	shl.b32 	%r535, %r534, 10;
	and.b32  	%r536, %r535, 31744;
	add.s32 	%r537, %r100, %r536;
	shr.u32 	%r538, %r534, 4;
	and.b32  	%r539, %r538, 268435454;
	add.s32 	%r159, %r537, %r539;
	ld.shared.u16 	%rs13, [%r159];
	add.s16 	%rs32, %rs13, 1;
	st.shared.u16 	[%r159], %rs32;
	// begin inline asm
	shr.b32 %r413, %r865, %r430;
	// end inline asm
	and.b32  	%r540, %r371, %r413;
	shl.b32 	%r541, %r540, 10;
	and.b32  	%r542, %r541, 31744;
	add.s32 	%r543, %r100, %r542;
	shr.u32 	%r544, %r540, 4;
	and.b32  	%r545, %r544, 268435454;
	add.s32 	%r160, %r543, %r545;
	ld.shared.u16 	%rs14, [%r160];
	add.s16 	%rs33, %rs14, 1;
	st.shared.u16 	[%r160], %rs33;
	// begin inline asm
	shr.b32 %r416, %r864, %r430;
	// end inline asm
	and.b32  	%r546, %r371, %r416;
	shl.b32 	%r547, %r546, 10;
	and.b32  	%r548, %r547, 31744;
	add.s32 	%r549, %r100, %r548;
	shr.u32 	%r550, %r546, 4;
	and.b32  	%r551, %r550, 268435454;
	add.s32 	%r161, %r549, %r551;
	ld.shared.u16 	%rs15, [%r161];
	add.s16 	%rs34, %rs15, 1;
	st.shared.u16 	[%r161], %rs34;
	// begin inline asm
	shr.b32 %r419, %r863, %r430;
	// end inline asm
	and.b32  	%r552, %r371, %r419;
	shl.b32 	%r553, %r552, 10;
	and.b32  	%r554, %r553, 31744;
	add.s32 	%r555, %r100, %r554;
	shr.u32 	%r556, %r552, 4;
	and.b32  	%r557, %r556, 268435454;
	add.s32 	%r162, %r555, %r557;
	ld.shared.u16 	%rs16, [%r162];
	add.s16 	%rs35, %rs16, 1;
	st.shared.u16 	[%r162], %rs35;
	// begin inline asm
	shr.b32 %r422, %r862, %r430;
	// end inline asm
	and.b32  	%r558, %r371, %r422;
	shl.b32 	%r559, %r558, 10;
	and.b32  	%r560, %r559, 31744;
	add.s32 	%r561, %r100, %r560;
	shr.u32 	%r562, %r558, 4;
	and.b32  	%r563, %r562, 268435454;
	add.s32 	%r163, %r561, %r563;
	ld.shared.u16 	%rs17, [%r163];
	add.s16 	%rs36, %rs17, 1;
	st.shared.u16 	[%r163], %rs36;
	// begin inline asm
	shr.b32 %r425, %r861, %r430;
	// end inline asm
	and.b32  	%r564, %r371, %r425;
	shl.b32 	%r565, %r564, 10;
	and.b32  	%r566, %r565, 31744;
	add.s32 	%r567, %r100, %r566;
	shr.u32 	%r568, %r564, 4;
	and.b32  	%r569, %r568, 268435454;
	add.s32 	%r164, %r567, %r569;
	ld.shared.u16 	%rs18, [%r164];
	add.s16 	%rs37, %rs18, 1;
	st.shared.u16 	[%r164], %rs37;
	// begin inline asm
	shr.b32 %r428, %r860, %r430;
	// end inline asm
	and.b32  	%r570, %r371, %r428;
	shl.b32 	%r571, %r570, 10;
	and.b32  	%r572, %r571, 31744;
	add.s32 	%r573, %r100, %r572;
	shr.u32 	%r574, %r570, 4;
	and.b32  	%r575, %r574, 268435454;
	add.s32 	%r165, %r573, %r575;
	ld.shared.u16 	%rs19, [%r165];
	add.s16 	%rs38, %rs19, 1;
	st.shared.u16 	[%r165], %rs38;
	bar.sync 	0;
	ld.shared.u32 	%r166, [%r101];
	ld.shared.u32 	%r576, [%r101+4];
	ld.shared.u32 	%r577, [%r101+8];
	ld.shared.u32 	%r578, [%r101+12];
	ld.shared.u32 	%r579, [%r101+16];
	ld.shared.u32 	%r580, [%r101+20];
	ld.shared.u32 	%r581, [%r101+24];
	ld.shared.u32 	%r582, [%r101+28];
	ld.shared.u32 	%r583, [%r101+32];
	ld.shared.u32 	%r584, [%r101+36];
	ld.shared.u32 	%r585, [%r101+40];
	ld.shared.u32 	%r586, [%r101+44];
	ld.shared.u32 	%r587, [%r101+48];
	ld.shared.u32 	%r588, [%r101+52];
	ld.shared.u32 	%r589, [%r101+56];
	ld.shared.u32 	%r590, [%r101+60];
	ld.shared.u32 	%r591, [%r101+64];
	ld.shared.u32 	%r592, [%r101+68];
	ld.shared.u32 	%r593, [%r101+72];
	ld.shared.u32 	%r594, [%r101+76];
	ld.shared.u32 	%r595, [%r101+80];
	ld.shared.u32 	%r596, [%r101+84];
	ld.shared.u32 	%r597, [%r101+88];
	ld.shared.u32 	%r598, [%r101+92];
	ld.shared.u32 	%r599, [%r101+96];
	ld.shared.u32 	%r600, [%r101+100];
	ld.shared.u32 	%r601, [%r101+104];
	ld.shared.u32 	%r602, [%r101+108];
	ld.shared.u32 	%r603, [%r101+112];
	ld.shared.u32 	%r604, [%r101+116];
	ld.shared.u32 	%r605, [%r101+120];
	ld.shared.u32 	%r606, [%r101+124];
	ld.shared.u32 	%r607, [%r101+128];
	add.s32 	%r167, %r576, %r166;
	add.s32 	%r168, %r577, %r167;
	add.s32 	%r169, %r578, %r168;
	add.s32 	%r170, %r579, %r169;
	add.s32 	%r171, %r580, %r170;
	add.s32 	%r172, %r581, %r171;
	add.s32 	%r173, %r582, %r172;
	add.s32 	%r174, %r583, %r173;
	add.s32 	%r175, %r584, %r174;
	add.s32 	%r176, %r585, %r175;
	add.s32 	%r177, %r586, %r176;
	add.s32 	%r178, %r587, %r177;
	add.s32 	%r179, %r588, %r178;
	add.s32 	%r180, %r589, %r179;
	add.s32 	%r181, %r590, %r180;
	add.s32 	%r182, %r591, %r181;
	add.s32 	%r183, %r592, %r182;
	add.s32 	%r184, %r593, %r183;
	add.s32 	%r185, %r594, %r184;
	add.s32 	%r186, %r595, %r185;
	add.s32 	%r187, %r596, %r186;
	add.s32 	%r188, %r597, %r187;
	add.s32 	%r189, %r598, %r188;
	add.s32 	%r190, %r599, %r189;
	add.s32 	%r191, %r600, %r190;
	add.s32 	%r192, %r601, %r191;
	add.s32 	%r193, %r602, %r192;
	add.s32 	%r194, %r603, %r193;
	add.s32 	%r195, %r604, %r194;
	add.s32 	%r196, %r605, %r195;
	add.s32 	%r197, %r606, %r196;
	add.s32 	%r436, %r607, %r197;
	// begin inline asm
	mov.u32 %r431, %laneid;
	// end inline asm
	mov.b32 	%r434, 1;
	mov.b32 	%r461, -1;
	// begin inline asm
	{  .reg .u32 r0;  .reg .pred p;  shfl.sync.up.b32 r0|p, %r436, %r434, %r459, %r461;  @p add.u32 r0, r0, %r436;  mov.u32 %r432, r0;}
	// end inline asm
	mov.b32 	%r440, 2;
	// begin inline asm
	{  .reg .u32 r0;  .reg .pred p;  shfl.sync.up.b32 r0|p, %r432, %r440, %r459, %r461;  @p add.u32 r0, r0, %r432;  mov.u32 %r438, r0;}
	// end inline asm
	mov.b32 	%r446, 4;
	// begin inline asm
	{  .reg .u32 r0;  .reg .pred p;  shfl.sync.up.b32 r0|p, %r438, %r446, %r459, %r461;  @p add.u32 r0, r0, %r438;  mov.u32 %r444, r0;}
	// end inline asm
	mov.b32 	%r452, 8;
	// begin inline asm
	{  .reg .u32 r0;  .reg .pred p;  shfl.sync.up.b32 r0|p, %r444, %r452, %r459, %r461;  @p add.u32 r0, r0, %r444;  mov.u32 %r450, r0;}
	// end inline asm
	mov.b32 	%r458, 16;
	// begin inline asm
	{  .reg .u32 r0;  .reg .pred p;  shfl.sync.up.b32 r0|p, %r450, %r458, %r459, %r461;  @p add.u32 r0, r0, %r450;  mov.u32 %r456, r0;}
	// end inline asm
	setp.ne.s32 	%p41, %r431, 31;
	@%p41 bra 	$L__BB1_79;
	st.shared.u32 	[%r102], %r456;
$L__BB1_79:
	sub.s32 	%r608, %r456, %r436;
	setp.gt.u32 	%p42, %r2, 31;
	setp.eq.s32 	%p43, %r99, 7;
	setp.eq.s32 	%p44, %r99, 6;
	setp.eq.s32 	%p45, %r99, 5;
	setp.eq.s32 	%p46, %r99, 4;
	setp.eq.s32 	%p47, %r99, 3;
	setp.eq.s32 	%p48, %r99, 2;
	setp.eq.s32 	%p49, %r99, 1;
	bar.sync 	0;
	ld.shared.v4.u32 	{%r609, %r610, %r611, %r612}, [_ZZN3cub18CUB_300001_SM_10006detail10radix_sort31DeviceRadixSortSingleTileKernelINS1_5radix10policy_hubIiiyE10Policy1000ELNS0_9SortOrderE0EiiyNS1_21identity_decomposer_tEEEvPKT1_PSA_PKT2_PSE_T3_iiT4_E12temp_storage+33792];
	selp.b32 	%r613, %r609, %r898, %p49;
	add.s32 	%r614, %r610, %r609;
	selp.b32 	%r615, %r614, %r613, %p48;
	add.s32 	%r616, %r614, %r611;
	selp.b32 	%r617, %r616, %r615, %p47;
	add.s32 	%r618, %r616, %r612;
	selp.b32 	%r619, %r618, %r617, %p46;
	ld.shared.v4.u32 	{%r620, %r621, %r622, %r623}, [_ZZN3cub18CUB_300001_SM_10006detail10radix_sort31DeviceRadixSortSingleTileKernelINS1_5radix10policy_hubIiiyE10Policy1000ELNS0_9SortOrderE0EiiyNS1_21identity_decomposer_tEEEvPKT1_PSA_PKT2_PSE_T3_iiT4_E12temp_storage+33808];
	add.s32 	%r624, %r618, %r620;
	selp.b32 	%r625, %r624, %r619, %p45;
	add.s32 	%r626, %r624, %r621;
	selp.b32 	%r627, %r626, %r625, %p44;
	add.s32 	%r628, %r626, %r622;
	selp.b32 	%r898, %r628, %r627, %p43;
	add.s32 	%r202, %r628, %r623;
	setp.ne.s32 	%p50, %r431, 0;
	selp.b32 	%r629, %r608, 0, %p50;
	add.s32 	%r630, %r898, %r629;
	or.pred  	%p51, %p42, %p50;
	selp.b32 	%r899, %r630, %r608, %p42;
	@%p51 bra 	$L__BB1_81;
	shl.b32 	%r899, %r202, 16;
	st.shared.u32 	[_ZZN3cub18CUB_300001_SM_10006detail10radix_sort31DeviceRadixSortSingleTileKernelINS1_5radix10policy_hubIiiyE10Policy1000ELNS0_9SortOrderE0EiiyNS1_21identity_decomposer_tEEEvPKT1_PSA_PKT2_PSE_T3_iiT4_E12temp_storage+33832], %r899;
$L__BB1_81:
	setp.eq.s32 	%p52, %r2, 0;
	bar.sync 	0;
	ld.shared.u32 	%r631, [_ZZN3cub18CUB_300001_SM_10006detail10radix_sort31DeviceRadixSortSingleTileKernelINS1_5radix10policy_hubIiiyE10Policy1000ELNS0_9SortOrderE0EiiyNS1_21identity_decomposer_tEEEvPKT1_PSA_PKT2_PSE_T3_iiT4_E12temp_storage+33832];
	selp.b32 	%r632, 0, %r631, %p52;
	add.s32 	%r633, %r899, %r632;
	add.s32 	%r634, %r166, %r633;
	add.s32 	%r635, %r167, %r633;
	add.s32 	%r636, %r168, %r633;
	add.s32 	%r637, %r169, %r633;
	add.s32 	%r638, %r170, %r633;
	add.s32 	%r639, %r171, %r633;
	add.s32 	%r640, %r172, %r633;
	add.s32 	%r641, %r173, %r633;
	add.s32 	%r642, %r174, %r633;
	add.s32 	%r643, %r175, %r633;
	add.s32 	%r644, %r176, %r633;
	add.s32 	%r645, %r177, %r633;
	add.s32 	%r646, %r178, %r633;
	add.s32 	%r647, %r179, %r633;
	add.s32 	%r648, %r180, %r633;
	add.s32 	%r649, %r181, %r633;
	add.s32 	%r650, %r182, %r633;
	add.s32 	%r651, %r183, %r633;
	add.s32 	%r652, %r184, %r633;
	add.s32 	%r653, %r185, %r633;
	add.s32 	%r654, %r186, %r633;
	add.s32 	%r655, %r187, %r633;
	add.s32 	%r656, %r188, %r633;
	add.s32 	%r657, %r189, %r633;
	add.s32 	%r658, %r190, %r633;
	add.s32 	%r659, %r191, %r633;
	add.s32 	%r660, %r192, %r633;
	add.s32 	%r661, %r193, %r633;
	add.s32 	%r662, %r194, %r633;
	add.s32 	%r663, %r195, %r633;
	add.s32 	%r664, %r196, %r633;
	add.s32 	%r665, %r197, %r633;
	st.shared.u32 	[%r101], %r633;
	st.shared.u32 	[%r101+4], %r634;
	st.shared.u32 	[%r101+8], %r635;
	st.shared.u32 	[%r101+12], %r636;
	st.shared.u32 	[%r101+16], %r637;
	st.shared.u32 	[%r101+20], %r638;
	st.shared.u32 	[%r101+24], %r639;
	st.shared.u32 	[%r101+28], %r640;
	st.shared.u32 	[%r101+32], %r641;
	st.shared.u32 	[%r101+36], %r642;
	st.shared.u32 	[%r101+40], %r643;
	st.shared.u32 	[%r101+44], %r644;
	st.shared.u32 	[%r101+48], %r645;
	st.shared.u32 	[%r101+52], %r646;
	st.shared.u32 	[%r101+56], %r647;
	st.shared.u32 	[%r101+60], %r648;
	st.shared.u32 	[%r101+64], %r649;
	st.shared.u32 	[%r101+68], %r650;
	st.shared.u32 	[%r101+72], %r651;
	st.shared.u32 	[%r101+76], %r652;
	st.shared.u32 	[%r101+80], %r653;
	st.shared.u32 	[%r101+84], %r654;
	st.shared.u32 	[%r101+88], %r655;
	st.shared.u32 	[%r101+92], %r656;
	st.shared.u32 	[%r101+96], %r657;
	st.shared.u32 	[%r101+100], %r658;
	st.shared.u32 	[%r101+104], %r659;
	st.shared.u32 	[%r101+108], %r660;
	st.shared.u32 	[%r101+112], %r661;
	st.shared.u32 	[%r101+116], %r662;
	st.shared.u32 	[%r101+120], %r663;
	st.shared.u32 	[%r101+124], %r664;
	st.shared.u32 	[%r101+128], %r665;
	bar.sync 	0;
	cvt.u32.u16 	%r666, %rs1;
	ld.shared.u16 	%r667, [%r147];
	add.s32 	%r206, %r667, %r666;
	cvt.u32.u16 	%r668, %rs2;
	ld.shared.u16 	%r669, [%r148];
	add.s32 	%r207, %r669, %r668;
	cvt.u32.u16 	%r670, %rs3;
	ld.shared.u16 	%r671, [%r149];
	add.s32 	%r208, %r671, %r670;
	cvt.u32.u16 	%r672, %rs4;
	ld.shared.u16 	%r673, [%r150];
	add.s32 	%r209, %r673, %r672;
	cvt.u32.u16 	%r674, %rs5;
	ld.shared.u16 	%r675, [%r151];
	add.s32 	%r210, %r675, %r674;
	cvt.u32.u16 	%r676, %rs6;
	ld.shared.u16 	%r677, [%r152];
	add.s32 	%r211, %r677, %r676;
	cvt.u32.u16 	%r678, %rs7;
	ld.shared.u16 	%r679, [%r153];
	add.s32 	%r212, %r679, %r678;
	cvt.u32.u16 	%r680, %rs8;
	ld.shared.u16 	%r681, [%r154];
	add.s32 	%r213, %r681, %r680;
	cvt.u32.u16 	%r682, %rs9;
	ld.shared.u16 	%r683, [%r155];
	add.s32 	%r214, %r683, %r682;
	cvt.u32.u16 	%r684, %rs10;
	ld.shared.u16 	%r685, [%r156];
	add.s32 	%r215, %r685, %r684;
	cvt.u32.u16 	%r686, %rs11;
	ld.shared.u16 	%r687, [%r157];
	add.s32 	%r216, %r687, %r686;
	cvt.u32.u16 	%r688, %rs12;
	ld.shared.u16 	%r689, [%r158];
	add.s32 	%r217, %r689, %r688;
	cvt.u32.u16 	%r690, %rs13;
	ld.shared.u16 	%r691, [%r159];
	add.s32 	%r218, %r691, %r690;
	cvt.u32.u16 	%r692, %rs14;
	ld.shared.u16 	%r693, [%r160];
	add.s32 	%r219, %r693, %r692;
	cvt.u32.u16 	%r694, %rs15;
	ld.shared.u16 	%r695, [%r161];
	add.s32 	%r220, %r695, %r694;
	cvt.u32.u16 	%r696, %rs16;
	ld.shared.u16 	%r697, [%r162];
	add.s32 	%r221, %r697, %r696;
	cvt.u32.u16 	%r698, %rs17;
	ld.shared.u16 	%r699, [%r163];
	add.s32 	%r222, %r699, %r698;
	cvt.u32.u16 	%r700, %rs18;
	ld.shared.u16 	%r701, [%r164];
	add.s32 	%r223, %r701, %r700;
	cvt.u32.u16 	%r702, %rs19;
	ld.shared.u16 	%r703, [%r165];
	add.s32 	%r224, %r703, %r702;
	bar.sync 	0;
	setp.lt.s32 	%p53, %r859, %r304;
	@%p53 bra 	$L__BB1_121;
	cvt.u64.u32 	%rd15, %r2;
	shl.b32 	%r704, %r206, 2;
	mov.u32 	%r705, _ZZN3cub18CUB_300001_SM_10006detail10radix_sort31DeviceRadixSortSingleTileKernelINS1_5radix10policy_hubIiiyE10Policy1000ELNS0_9SortOrderE0EiiyNS1_21identity_decomposer_tEEEvPKT1_PSA_PKT2_PSE_T3_iiT4_E12temp_storage;
	add.s32 	%r706, %r705, %r704;
	st.shared.u32 	[%r706], %r878;
	shl.b32 	%r707, %r207, 2;
	add.s32 	%r708, %r705, %r707;
	st.shared.u32 	[%r708], %r877;
	shl.b32 	%r709, %r208, 2;
	add.s32 	%r710, %r705, %r709;
	st.shared.u32 	[%r710], %r876;
	shl.b32 	%r711, %r209, 2;
	add.s32 	%r712, %r705, %r711;
	st.shared.u32 	[%r712], %r875;
	shl.b32 	%r713, %r210, 2;
	add.s32 	%r714, %r705, %r713;
	st.shared.u32 	[%r714], %r874;
	shl.b32 	%r715, %r211, 2;
	add.s32 	%r716, %r705, %r715;
	st.shared.u32 	[%r716], %r873;
	shl.b32 	%r717, %r212, 2;
	add.s32 	%r718, %r705, %r717;
	st.shared.u32 	[%r718], %r872;
	shl.b32 	%r719, %r213, 2;
	add.s32 	%r720, %r705, %r719;
	st.shared.u32 	[%r720], %r871;
	shl.b32 	%r721, %r214, 2;
	add.s32 	%r722, %r705, %r721;
	st.shared.u32 	[%r722], %r870;
	shl.b32 	%r723, %r215, 2;
	add.s32 	%r724, %r705, %r723;
	st.shared.u32 	[%r724], %r869;
	shl.b32 	%r725, %r216, 2;
	add.s32 	%r726, %r705, %r725;
	st.shared.u32 	[%r726], %r868;
	shl.b32 	%r727, %r217, 2;
	add.s32 	%r728, %r705, %r727;
	st.shared.u32 	[%r728], %r867;
	shl.b32 	%r729, %r218, 2;
	add.s32 	%r730, %r705, %r729;
	st.shared.u32 	[%r730], %r866;
	shl.b32 	%r731, %r219, 2;
	add.s32 	%r732, %r705, %r731;
	st.shared.u32 	[%r732], %r865;
	shl.b32 	%r733, %r220, 2;
	add.s32 	%r734, %r705, %r733;
	st.shared.u32 	[%r734], %r864;
	shl.b32 	%r735, %r221, 2;
	add.s32 	%r736, %r705, %r735;
	st.shared.u32 	[%r736], %r863;
	shl.b32 	%r737, %r222, 2;
	add.s32 	%r738, %r705, %r737;
	st.shared.u32 	[%r738], %r862;
	shl.b32 	%r739, %r223, 2;
	add.s32 	%r740, %r705, %r739;
	st.shared.u32 	[%r740], %r861;
	shl.b32 	%r741, %r224, 2;
	add.s32 	%r742, %r705, %r741;
	st.shared.u32 	[%r742], %r860;
	bar.sync 	0;
	mad.lo.s32 	%r225, %r2, -72, %r103;
	ld.shared.u32 	%r226, [%r225];
	ld.shared.u32 	%r227, [%r225+1024];
	ld.shared.u32 	%r228, [%r225+2048];
	ld.shared.u32 	%r229, [%r225+3072];
	ld.shared.u32 	%r230, [%r225+4096];
	ld.shared.u32 	%r231, [%r225+5120];
	ld.shared.u32 	%r232, [%r225+6144];
	ld.shared.u32 	%r233, [%r225+7168];
	ld.shared.u32 	%r234, [%r225+8192];
	ld.shared.u32 	%r235, [%r225+9216];
	ld.shared.u32 	%r236, [%r225+10240];
	ld.shared.u32 	%r237, [%r225+11264];
	ld.shared.u32 	%r238, [%r225+12288];
	ld.shared.u32 	%r239, [%r225+13312];
	ld.shared.u32 	%r240, [%r225+14336];
	ld.shared.u32 	%r241, [%r225+15360];
	ld.shared.u32 	%r242, [%r225+16384];
	ld.shared.u32 	%r243, [%r225+17408];
	ld.shared.u32 	%r244, [%r225+18432];
	bar.sync 	0;
	st.shared.u32 	[%r706], %r897;
	st.shared.u32 	[%r708], %r896;
	st.shared.u32 	[%r710], %r895;
	st.shared.u32 	[%r712], %r894;
	st.shared.u32 	[%r714], %r893;
	st.shared.u32 	[%r716], %r892;
	st.shared.u32 	[%r718], %r891;
	st.shared.u32 	[%r720], %r890;
	st.shared.u32 	[%r722], %r889;
	st.shared.u32 	[%r724], %r888;
	st.shared.u32 	[%r726], %r887;
	st.shared.u32 	[%r728], %r886;
	st.shared.u32 	[%r730], %r885;
	st.shared.u32 	[%r732], %r884;
	st.shared.u32 	[%r734], %r883;
	st.shared.u32 	[%r736], %r882;
	st.shared.u32 	[%r738], %r881;
	st.shared.u32 	[%r740], %r880;
	st.shared.u32 	[%r742], %r879;
	bar.sync 	0;
	ld.shared.u32 	%r245, [%r225+1024];
	ld.shared.u32 	%r246, [%r225+2048];
	ld.shared.u32 	%r247, [%r225+3072];
	ld.shared.u32 	%r248, [%r225+4096];
	ld.shared.u32 	%r249, [%r225+5120];
	ld.shared.u32 	%r250, [%r225+6144];
	ld.shared.u32 	%r251, [%r225+7168];
	ld.shared.u32 	%r252, [%r225+8192];
	ld.shared.u32 	%r253, [%r225+9216];
	ld.shared.u32 	%r254, [%r225+10240];
	ld.shared.u32 	%r255, [%r225+11264];
	ld.shared.u32 	%r256, [%r225+12288];
	ld.shared.u32 	%r257, [%r225+13312];
	ld.shared.u32 	%r258, [%r225+14336];
	ld.shared.u32 	%r259, [%r225+15360];
	ld.shared.u32 	%r260, [%r225+16384];
	ld.shared.u32 	%r261, [%r225+17408];
	ld.shared.u32 	%r262, [%r225+18432];
	setp.gt.u64 	%p54, %rd2, %rd15;
	cvta.to.global.u64 	%rd16, %rd6;
	mul.wide.u32 	%rd17, %r2, 4;
	add.s64 	%rd4, %rd16, %rd17;
	cvta.to.global.u64 	%rd18, %rd8;
	add.s64 	%rd5, %rd18, %rd17;
	@%p54 bra 	$L__BB1_83;
	bra.uni 	$L__BB1_84;
$L__BB1_83:
	xor.b32  	%r743, %r226, -2147483648;
	ld.shared.u32 	%r744, [%r225];
	st.global.u32 	[%rd4], %r743;
	st.global.u32 	[%rd5], %r744;
$L__BB1_84:
	add.s32 	%r745, %r2, 256;
	cvt.u64.u32 	%rd19, %r745;
	setp.le.u64 	%p55, %rd2, %rd19;
	@%p55 bra 	$L__BB1_86;
	xor.b32  	%r746, %r227, -2147483648;
	st.global.u32 	[%rd4+1024], %r746;
	st.global.u32 	[%rd5+1024], %r245;
$L__BB1_86:
	add.s32 	%r747, %r2, 512;
	cvt.u64.u32 	%rd20, %r747;
	setp.le.u64 	%p56, %rd2, %rd20;
	@%p56 bra 	$L__BB1_88;
	xor.b32  	%r748, %r228, -2147483648;
	st.global.u32 	[%rd4+2048], %r748;
	st.global.u32 	[%rd5+2048], %r246;
$L__BB1_88:
	add.s32 	%r749, %r2, 768;
	cvt.u64.u32 	%rd21, %r749;
	setp.le.u64 	%p57, %rd2, %rd21;
	@%p57 bra 	$L__BB1_90;
	xor.b32  	%r750, %r229, -2147483648;
	st.global.u32 	[%rd4+3072], %r750;
	st.global.u32 	[%rd5+3072], %r247;
$L__BB1_90:
	or.b32  	%r751, %r2, 1024;
	cvt.u64.u32 	%rd22, %r751;
	setp.le.u64 	%p58, %rd2, %rd22;
	@%p58 bra 	$L__BB1_92;
	xor.b32  	%r752, %r230, -2147483648;
	st.global.u32 	[%rd4+4096], %r752;
	st.global.u32 	[%rd5+4096], %r248;
$L__BB1_92:
	add.s32 	%r753, %r2, 1280;
	cvt.u64.u32 	%rd23, %r753;
	setp.le.u64 	%p59, %rd2, %rd23;
	@%p59 bra 	$L__BB1_94;
	xor.b32  	%r754, %r231, -2147483648;
	st.global.u32 	[%rd4+5120], %r754;
	st.global.u32 	[%rd5+5120], %r249;
$L__BB1_94:
	add.s32 	%r755, %r2, 1536;
	cvt.u64.u32 	%rd24, %r755;
	setp.le.u64 	%p60, %rd2, %rd24;
	@%p60 bra 	$L__BB1_96;
	xor.b32  	%r756, %r232, -2147483648;
	st.global.u32 	[%rd4+6144], %r756;
	st.global.u32 	[%rd5+6144], %r250;
$L__BB1_96:
	add.s32 	%r757, %r2, 1792;
	cvt.u64.u32 	%rd25, %r757;
	setp.le.u64 	%p61, %rd2, %rd25;
	@%p61 bra 	$L__BB1_98;
	xor.b32  	%r758, %r233, -2147483648;
	st.global.u32 	[%rd4+7168], %r758;
	st.global.u32 	[%rd5+7168], %r251;
$L__BB1_98:
	or.b32  	%r759, %r2, 2048;
	cvt.u64.u32 	%rd26, %r759;
	setp.le.u64 	%p62, %rd2, %rd26;
	@%p62 bra 	$L__BB1_100;
	xor.b32  	%r760, %r234, -2147483648;
	st.global.u32 	[%rd4+8192], %r760;
	st.global.u32 	[%rd5+8192], %r252;
$L__BB1_100:
	add.s32 	%r761, %r2, 2304;
	cvt.u64.u32 	%rd27, %r761;
	setp.le.u64 	%p63, %rd2, %rd27;
	@%p63 bra 	$L__BB1_102;
	xor.b32  	%r762, %r235, -2147483648;
	st.global.u32 	[%rd4+9216], %r762;
	st.global.u32 	[%rd5+9216], %r253;
$L__BB1_102:
	add.s32 	%r763, %r2, 2560;
	cvt.u64.u32 	%rd28, %r763;
	setp.le.u64 	%p64, %rd2, %rd28;
	@%p64 bra 	$L__BB1_104;
	xor.b32  	%r764, %r236, -2147483648;
	st.global.u32 	[%rd4+10240], %r764;
	st.global.u32 	[%rd5+10240], %r254;
$L__BB1_104:
	add.s32 	%r765, %r2, 2816;
	cvt.u64.u32 	%rd29, %r765;
	setp.le.u64 	%p65, %rd2, %rd29;
	@%p65 bra 	$L__BB1_106;
	xor.b32  	%r766, %r237, -2147483648;
	st.global.u32 	[%rd4+11264], %r766;
	st.global.u32 	[%rd5+11264], %r255;
$L__BB1_106:
	or.b32  	%r767, %r2, 3072;
	cvt.u64.u32 	%rd30, %r767;
	setp.le.u64 	%p66, %rd2, %rd30;
	@%p66 bra 	$L__BB1_108;
	xor.b32  	%r768, %r238, -2147483648;
	st.global.u32 	[%rd4+12288], %r768;
	st.global.u32 	[%rd5+12288], %r256;
$L__BB1_108:
	add.s32 	%r769, %r2, 3328;
	cvt.u64.u32 	%rd31, %r769;
	setp.le.u64 	%p67, %rd2, %rd31;
	@%p67 bra 	$L__BB1_110;
	xor.b32  	%r770, %r239, -2147483648;
	st.global.u32 	[%rd4+13312], %r770;
	st.global.u32 	[%rd5+13312], %r257;
$L__BB1_110:
	add.s32 	%r771, %r2, 3584;
	cvt.u64.u32 	%rd32, %r771;
	setp.le.u64 	%p68, %rd2, %rd32;
	@%p68 bra 	$L__BB1_112;
	xor.b32  	%r772, %r240, -2147483648;
	st.global.u32 	[%rd4+14336], %r772;
	st.global.u32 	[%rd5+14336], %r258;
$L__BB1_112:
	add.s32 	%r773, %r2, 3840;
	cvt.u64.u32 	%rd33, %r773;
	setp.le.u64 	%p69, %rd2, %rd33;
	@%p69 bra 	$L__BB1_114;
	xor.b32  	%r774, %r241, -2147483648;
	st.global.u32 	[%rd4+15360], %r774;
	st.global.u32 	[%rd5+15360], %r259;
$L__BB1_114:
	or.b32  	%r775, %r2, 4096;
	cvt.u64.u32 	%rd34, %r775;
	setp.le.u64 	%p70, %rd2, %rd34;
	@%p70 bra 	$L__BB1_116;
	xor.b32  	%r776, %r242, -2147483648;
	st.global.u32 	[%rd4+16384], %r776;
	st.global.u32 	[%rd5+16384], %r260;
$L__BB1_116:
	add.s32 	%r777, %r2, 4352;
	cvt.u64.u32 	%rd35, %r777;
	setp.le.u64 	%p71, %rd2, %rd35;
	@%p71 bra 	$L__BB1_118;
	xor.b32  	%r778, %r243, -2147483648;
	st.global.u32 	[%rd4+17408], %r778;
	st.global.u32 	[%rd5+17408], %r261;
$L__BB1_118:
	add.s32 	%r779, %r2, 4608;
	cvt.u64.u32 	%rd36, %r779;
	setp.le.u64 	%p72, %rd2, %rd36;
	@%p72 bra 	$L__BB1_120;
	xor.b32  	%r780, %r244, -2147483648;
	st.global.u32 	[%rd4+18432], %r780;
	st.global.u32 	[%rd5+18432], %r262;
$L__BB1_120:
	ret;
$L__BB1_121:
	shl.b32 	%r781, %r206, 2;
	mov.u32 	%r782, _ZZN3cub18CUB_300001_SM_10006detail10radix_sort31DeviceRadixSortSingleTileKernelINS1_5radix10policy_hubIiiyE10Policy1000ELNS0_9SortOrderE0EiiyNS1_21identity_decomposer_tEEEvPKT1_PSA_PKT2_PSE_T3_iiT4_E12temp_storage;
	add.s32 	%r783, %r782, %r781;
	st.shared.u32 	[%r783], %r878;
	shl.b32 	%r784, %r207, 2;
	add.s32 	%r785, %r782, %r784;
	st.shared.u32 	[%r785], %r877;
	shl.b32 	%r786, %r208, 2;
	add.s32 	%r787, %r782, %r786;
	st.shared.u32 	[%r787], %r876;
	shl.b32 	%r788, %r209, 2;
	add.s32 	%r789, %r782, %r788;
	st.shared.u32 	[%r789], %r875;
	shl.b32 	%r790, %r210, 2;
	add.s32 	%r791, %r782, %r790;
	st.shared.u32 	[%r791], %r874;
	shl.b32 	%r792, %r211, 2;
	add.s32 	%r793, %r782, %r792;
	st.shared.u32 	[%r793], %r873;
	shl.b32 	%r794, %r212, 2;
	add.s32 	%r795, %r782, %r794;
	st.shared.u32 	[%r795], %r872;
	shl.b32 	%r796, %r213, 2;
	add.s32 	%r797, %r782, %r796;
	st.shared.u32 	[%r797], %r871;
	shl.b32 	%r798, %r214, 2;
	add.s32 	%r799, %r782, %r798;
	st.shared.u32 	[%r799], %r870;
	shl.b32 	%r800, %r215, 2;
	add.s32 	%r801, %r782, %r800;
	st.shared.u32 	[%r801], %r869;
	shl.b32 	%r802, %r216, 2;
	add.s32 	%r803, %r782, %r802;
	st.shared.u32 	[%r803], %r868;
	shl.b32 	%r804, %r217, 2;
	add.s32 	%r805, %r782, %r804;
	st.shared.u32 	[%r805], %r867;
	shl.b32 	%r806, %r218, 2;
	add.s32 	%r807, %r782, %r806;
	st.shared.u32 	[%r807], %r866;
	shl.b32 	%r808, %r219, 2;
	add.s32 	%r809, %r782, %r808;
	st.shared.u32 	[%r809], %r865;
	shl.b32 	%r810, %r220, 2;
	add.s32 	%r811, %r782, %r810;
	st.shared.u32 	[%r811], %r864;
	shl.b32 	%r812, %r221, 2;
	add.s32 	%r813, %r782, %r812;
	st.shared.u32 	[%r813], %r863;
	shl.b32 	%r814, %r222, 2;
	add.s32 	%r815, %r782, %r814;
	st.shared.u32 	[%r815], %r862;
	shl.b32 	%r816, %r223, 2;
	add.s32 	%r817, %r782, %r816;
	st.shared.u32 	[%r817], %r861;
	shl.b32 	%r818, %r224, 2;
	add.s32 	%r819, %r782, %r818;
	st.shared.u32 	[%r819], %r860;
	bar.sync 	0;
	ld.shared.u32 	%r878, [%r103];
	ld.shared.u32 	%r877, [%r103+4];
	ld.shared.u32 	%r876, [%r103+8];
	ld.shared.u32 	%r875, [%r103+12];
	ld.shared.u32 	%r874, [%r103+16];
	ld.shared.u32 	%r873, [%r103+20];
	ld.shared.u32 	%r872, [%r103+24];
	ld.shared.u32 	%r871, [%r103+28];
	ld.shared.u32 	%r870, [%r103+32];
	ld.shared.u32 	%r869, [%r103+36];
	ld.shared.u32 	%r868, [%r103+40];
	ld.shared.u32 	%r867, [%r103+44];
	ld.shared.u32 	%r866, [%r103+48];
	ld.shared.u32 	%r865, [%r103+52];
	ld.shared.u32 	%r864, [%r103+56];
	ld.shared.u32 	%r863, [%r103+60];
	ld.shared.u32 	%r862, [%r103+64];
	ld.shared.u32 	%r861, [%r103+68];
	ld.shared.u32 	%r860, [%r103+72];
	bar.sync 	0;
	st.shared.u32 	[%r783], %r897;
	st.shared.u32 	[%r785], %r896;
	st.shared.u32 	[%r787], %r895;
	st.shared.u32 	[%r789], %r894;
	st.shared.u32 	[%r791], %r893;
	st.shared.u32 	[%r793], %r892;
	st.shared.u32 	[%r795], %r891;
	st.shared.u32 	[%r797], %r890;
	st.shared.u32 	[%r799], %r889;
	st.shared.u32 	[%r801], %r888;
	st.shared.u32 	[%r803], %r887;
	st.shared.u32 	[%r805], %r886;
	st.shared.u32 	[%r807], %r885;
	st.shared.u32 	[%r809], %r884;
	st.shared.u32 	[%r811], %r883;
	st.shared.u32 	[%r813], %r882;
	st.shared.u32 	[%r815], %r881;
	st.shared.u32 	[%r817], %r880;
	st.shared.u32 	[%r819], %r879;
	bar.sync 	0;
	ld.shared.u32 	%r897, [%r103];
	ld.shared.u32 	%r896, [%r103+4];
	ld.shared.u32 	%r895, [%r103+8];
	ld.shared.u32 	%r894, [%r103+12];
	ld.shared.u32 	%r893, [%r103+16];
	ld.shared.u32 	%r892, [%r103+20];
	ld.shared.u32 	%r891, [%r103+24];
	ld.shared.u32 	%r890, [%r103+28];
	ld.shared.u32 	%r889, [%r103+32];
	ld.shared.u32 	%r888, [%r103+36];
	ld.shared.u32 	%r887, [%r103+40];
	ld.shared.u32 	%r886, [%r103+44];
	ld.shared.u32 	%r885, [%r103+48];
	ld.shared.u32 	%r884, [%r103+52];
	ld.shared.u32 	%r883, [%r103+56];
	ld.shared.u32 	%r882, [%r103+60];
	ld.shared.u32 	%r881, [%r103+64];
	ld.shared.u32 	%r880, [%r103+68];
	ld.shared.u32 	%r879, [%r103+72];
	bar.sync 	0;
	add.s32 	%r859, %r859, 6;
	add.s32 	%r858, %r858, -6;
	bra.uni 	$L__BB1_77;

}
	// .globl	_ZN3cub18CUB_300001_SM_10006detail10radix_sort30DeviceRadixSortHistogramKernelINS1_5radix10policy_hubIiiyE10Policy1000ELNS0_9SortOrderE0EiyNS1_21identity_decomposer_tEEEvPT2_PKT1_SA_iiT3_
.visible .entry _ZN3cub18CUB_300001_SM_10006detail10radix_sort30DeviceRadixSortHistogramKernelINS1_5radix10policy_hubIiiyE10Policy1000ELNS0_9SortOrderE0EiyNS1_21identity_decomposer_tEEEvPT2_PKT1_SA_iiT3_(
	.param .u64 .ptr .align 1 _ZN3cub18CUB_300001_SM_10006detail10radix_sort30DeviceRadixSortHistogramKernelINS1_5radix10policy_hubIiiyE10Policy1000ELNS0_9SortOrderE0EiyNS1_21identity_decomposer_tEEEvPT2_PKT1_SA_iiT3__param_0,
	.param .u64 .ptr .align 1 _ZN3cub18CUB_300001_SM_10006detail10radix_sort30DeviceRadixSortHistogramKernelINS1_5radix10policy_hubIiiyE10Policy1000ELNS0_9SortOrderE0EiyNS1_21identity_decomposer_tEEEvPT2_PKT1_SA_iiT3__param_1,
	.param .u64 _ZN3cub18CUB_300001_SM_10006detail10radix_sort30DeviceRadixSortHistogramKernelINS1_5radix10policy_hubIiiyE10Policy1000ELNS0_9SortOrderE0EiyNS1_21identity_decomposer_tEEEvPT2_PKT1_SA_iiT3__param_2,
	.param .u32 _ZN3cub18CUB_300001_SM_10006detail10radix_sort30DeviceRadixSortHistogramKernelINS1_5radix10policy_hubIiiyE10Policy1000ELNS0_9SortOrderE0EiyNS1_21identity_decomposer_tEEEvPT2_PKT1_SA_iiT3__param_3,
	.param .u32 _ZN3cub18CUB_300001_SM_10006detail10radix_sort30DeviceRadixSortHistogramKernelINS1_5radix10policy_hubIiiyE10Policy1000ELNS0_9SortOrderE0EiyNS1_21identity_decomposer_tEEEvPT2_PKT1_SA_iiT3__param_4,
	.param .align 1 .b8 _ZN3cub18CUB_300001_SM_10006detail10radix_sort30DeviceRadixSortHistogramKernelINS1_5radix10policy_hubIiiyE10Policy1000ELNS0_9SortOrderE0EiyNS1_21identity_decomposer_tEEEvPT2_PKT1_SA_iiT3__param_5[1]
)
.maxntid 128
{
	.reg .pred 	%p<91>;
	.reg .b32 	%r<486>;
	.reg .b64 	%rd<137>;
	// demoted variable
	.shared .align 4 .b8 _ZZN3cub18CUB_300001_SM_10006detail10radix_sort30DeviceRadixSortHistogramKernelINS1_5radix10policy_hubIiiyE10Policy1000ELNS0_9SortOrderE0EiyNS1_21identity_decomposer_tEEEvPT2_PKT1_SA_iiT3_E12temp_storage[4096];
	ld.param.u64 	%rd18, [_ZN3cub18CUB_300001_SM_10006detail10radix_sort30DeviceRadixSortHistogramKernelINS1_5radix10policy_hubIiiyE10Policy1000ELNS0_9SortOrderE0EiyNS1_21identity_decomposer_tEEEvPT2_PKT1_SA_iiT3__param_0];
	ld.param.u64 	%rd19, [_ZN3cub18CUB_300001_SM_10006detail10radix_sort30DeviceRadixSortHistogramKernelINS1_5radix10policy_hubIiiyE10Policy1000ELNS0_9SortOrderE0EiyNS1_21identity_decomposer_tEEEvPT2_PKT1_SA_iiT3__param_1];
	ld.param.u64 	%rd17, [_ZN3cub18CUB_300001_SM_10006detail10radix_sort30DeviceRadixSortHistogramKernelINS1_5radix10policy_hubIiiyE10Policy1000ELNS0_9SortOrderE0EiyNS1_21identity_decomposer_tEEEvPT2_PKT1_SA_iiT3__param_2];
	ld.param.u32 	%r174, [_ZN3cub18CUB_300001_SM_10006detail10radix_sort30DeviceRadixSortHistogramKernelINS1_5radix10policy_hubIiiyE10Policy1000ELNS0_9SortOrderE0EiyNS1_21identity_decomposer_tEEEvPT2_PKT1_SA_iiT3__param_3];
	ld.param.u32 	%r175, [_ZN3cub18CUB_300001_SM_10006detail10radix_sort30DeviceRadixSortHistogramKernelINS1_5radix10policy_hubIiiyE10Policy1000ELNS0_9SortOrderE0EiyNS1_21identity_decomposer_tEEEvPT2_PKT1_SA_iiT3__param_4];
	cvta.to.global.u64 	%rd1, %rd19;
	cvta.to.global.u64 	%rd2, %rd18;
	setp.eq.s64 	%p2, %rd17, 0;
	@%p2 bra 	$L__BB2_153;
	sub.s32 	%r176, %r175, %r174;
	add.s32 	%r177, %r176, 7;
	shr.s32 	%r178, %r177, 31;
	shr.u32 	%r179, %r178, 29;
	add.s32 	%r180, %r177, %r179;
	shr.s32 	%r181, %r180, 3;
	mov.u32 	%r182, %tid.x;
	setp.gt.u32 	%p3, %r182, 255;
	setp.lt.s32 	%p4, %r177, 8;
	mov.u32 	%r183, %ctaid.x;
	shl.b32 	%r184, %r183, 11;
	cvt.u64.u32 	%rd3, %r184;
	mov.u32 	%r185, %nctaid.x;
	shl.b32 	%r186, %r185, 11;
	cvt.u64.u32 	%rd4, %r186;
	add.s32 	%r1, %r181, -1;
	and.b32  	%r2, %r181, 15;
	and.b32  	%r3, %r181, 7;
	add.s32 	%r4, %r3, -1;
	and.b32  	%r5, %r181, 3;
	or.pred  	%p1, %p3, %p4;
	shl.b32 	%r187, %r182, 2;
	mov.u32 	%r188, _ZZN3cub18CUB_300001_SM_10006detail10radix_sort30DeviceRadixSortHistogramKernelINS1_5radix10policy_hubIiiyE10Policy1000ELNS0_9SortOrderE0EiyNS1_21identity_decomposer_tEEEvPT2_PKT1_SA_iiT3_E12temp_storage;
	add.s32 	%r6, %r188, %r187;
	and.b32  	%r7, %r181, 268435440;
	cvt.u64.u32 	%rd5, %r182;
	add.s32 	%r8, %r182, 128;
	add.s32 	%r9, %r182, 256;
	add.s32 	%r10, %r182, 384;
	add.s32 	%r11, %r182, 512;
	add.s32 	%r12, %r182, 640;
	add.s32 	%r13, %r182, 768;
	or.b32  	%r14, %r182, 1024;
	add.s32 	%r15, %r182, 1920;
	and.b32  	%r16, %r181, 268435448;
	and.b32  	%r17, %r181, 1;
	neg.s32 	%r18, %r7;
	add.s32 	%r19, %r6, 8192;
	add.s64 	%rd21, %rd17, -1;
	shr.u64 	%rd22, %rd21, 30;
	add.s64 	%rd23, %rd22, 1;
	min.u64 	%rd6, %rd23, %rd17;
	mov.b64 	%rd135, 0;
$L__BB2_2:
	@%p1 bra 	$L__BB2_30;
	setp.lt.u32 	%p5, %r1, 15;
	mov.b32 	%r439, 0;
	@%p5 bra 	$L__BB2_6;
	mov.u32 	%r436, %r19;
	mov.u32 	%r437, %r18;
$L__BB2_5:
	.pragma "nounroll";
	mov.b32 	%r190, 0;
	st.shared.u32 	[%r436+-8192], %r190;
	st.shared.u32 	[%r436+-7168], %r190;
	st.shared.u32 	[%r436+-6144], %r190;
	st.shared.u32 	[%r436+-5120], %r190;
	st.shared.u32 	[%r436+-4096], %r190;
	st.shared.u32 	[%r436+-3072], %r190;
	st.shared.u32 	[%r436+-2048], %r190;
	st.shared.u32 	[%r436+-1024], %r190;
	st.shared.u32 	[%r436], %r190;
	st.shared.u32 	[%r436+1024], %r190;
	st.shared.u32 	[%r436+2048], %r190;
	st.shared.u32 	[%r436+3072], %r190;
	st.shared.u32 	[%r436+4096], %r190;
	st.shared.u32 	[%r436+5120], %r190;
	st.shared.u32 	[%r436+6144], %r190;
	st.shared.u32 	[%r436+7168], %r190;
	add.s32 	%r437, %r437, 16;
	add.s32 	%r436, %r436, 16384;
	setp.ne.s32 	%p6, %r437, 0;
	mov.u32 	%r439, %r7;
	@%p6 bra 	$L__BB2_5;
$L__BB2_6:
	add.s32 	%r25, %r2, -1;
	setp.eq.s32 	%p7, %r2, 0;
	@%p7 bra 	$L__BB2_16;
	setp.lt.u32 	%p8, %r25, 7;
	@%p8 bra 	$L__BB2_9;
	shl.b32 	%r191, %r439, 10;
	add.s32 	%r192, %r6, %r191;
	mov.b32 	%r193, 0;
	st.shared.u32 	[%r192], %r193;
	st.shared.u32 	[%r192+1024], %r193;
	st.shared.u32 	[%r192+2048], %r193;
	st.shared.u32 	[%r192+3072], %r193;
	st.shared.u32 	[%r192+4096], %r193;
	st.shared.u32 	[%r192+5120], %r193;
	st.shared.u32 	[%r192+6144], %r193;
	st.shared.u32 	[%r192+7168], %r193;
	add.s32 	%r439, %r439, 8;
$L__BB2_9:
	setp.eq.s32 	%p9, %r3, 0;
	@%p9 bra 	$L__BB2_16;
	setp.lt.u32 	%p10, %r4, 3;
	@%p10 bra 	$L__BB2_12;
	shl.b32 	%r194, %r439, 10;
	add.s32 	%r195, %r6, %r194;
	mov.b32 	%r196, 0;
	st.shared.u32 	[%r195], %r196;
	st.shared.u32 	[%r195+1024], %r196;
	st.shared.u32 	[%r195+2048], %r196;
	st.shared.u32 	[%r195+3072], %r196;
	add.s32 	%r439, %r439, 4;
$L__BB2_12:
	setp.eq.s32 	%p11, %r5, 0;
	@%p11 bra 	$L__BB2_16;
	setp.eq.s32 	%p12, %r5, 1;
	shl.b32 	%r197, %r439, 10;
	add.s32 	%r30, %r6, %r197;
	mov.b32 	%r198, 0;
	st.shared.u32 	[%r30], %r198;
	@%p12 bra 	$L__BB2_16;
	setp.eq.s32 	%p13, %r5, 2;
	mov.b32 	%r199, 0;
	st.shared.u32 	[%r30+1024], %r199;
	@%p13 bra 	$L__BB2_16;
	mov.b32 	%r200, 0;
	st.shared.u32 	[%r30+2048], %r200;
$L__BB2_16:
	cvt.u32.u64 	%r201, %rd5;
	setp.gt.u32 	%p14, %r201, 127;
	@%p14 bra 	$L__BB2_30;
	setp.lt.u32 	%p15, %r1, 15;
	mov.b32 	%r443, 0;
	@%p15 bra 	$L__BB2_20;
	mov.b32 	%r441, 0;
$L__BB2_19:
	.pragma "nounroll";
	shl.b32 	%r204, %r441, 10;
	add.s32 	%r205, %r6, %r204;
	mov.b32 	%r206, 0;
	st.shared.u32 	[%r205+512], %r206;
	st.shared.u32 	[%r205+1536], %r206;
	st.shared.u32 	[%r205+2560], %r206;
	st.shared.u32 	[%r205+3584], %r206;
	st.shared.u32 	[%r205+4608], %r206;
	st.shared.u32 	[%r205+5632], %r206;
	st.shared.u32 	[%r205+6656], %r206;
	st.shared.u32 	[%r205+7680], %r206;
	st.shared.u32 	[%r205+8704], %r206;
	st.shared.u32 	[%r205+9728], %r206;
	st.shared.u32 	[%r205+10752], %r206;
	st.shared.u32 	[%r205+11776], %r206;
	st.shared.u32 	[%r205+12800], %r206;
	st.shared.u32 	[%r205+13824], %r206;
	st.shared.u32 	[%r205+14848], %r206;
	st.shared.u32 	[%r205+15872], %r206;
	add.s32 	%r441, %r441, 16;
	setp.ne.s32 	%p16, %r441, %r7;
	mov.u32 	%r443, %r7;
	@%p16 bra 	$L__BB2_19;
$L__BB2_20:
	setp.eq.s32 	%p17, %r2, 0;
	@%p17 bra 	$L__BB2_30;
	setp.lt.u32 	%p18, %r25, 7;
	@%p18 bra 	$L__BB2_23;
	shl.b32 	%r207, %r443, 10;
	add.s32 	%r208, %r6, %r207;
	mov.b32 	%r209, 0;
	st.shared.u32 	[%r208+512], %r209;
	st.shared.u32 	[%r208+1536], %r209;
	st.shared.u32 	[%r208+2560], %r209;
	st.shared.u32 	[%r208+3584], %r209;
	st.shared.u32 	[%r208+4608], %r209;
	st.shared.u32 	[%r208+5632], %r209;
	st.shared.u32 	[%r208+6656], %r209;
	st.shared.u32 	[%r208+7680], %r209;
	add.s32 	%r443, %r443, 8;
$L__BB2_23:
	setp.eq.s32 	%p19, %r3, 0;
	@%p19 bra 	$L__BB2_30;
	setp.lt.u32 	%p20, %r4, 3;
	@%p20 bra 	$L__BB2_26;
	shl.b32 	%r210, %r443, 10;
	add.s32 	%r211, %r6, %r210;
	mov.b32 	%r212, 0;
	st.shared.u32 	[%r211+512], %r212;
	st.shared.u32 	[%r211+1536], %r212;
	st.shared.u32 	[%r211+2560], %r212;
	st.shared.u32 	[%r211+3584], %r212;
	add.s32 	%r443, %r443, 4;
$L__BB2_26:
	setp.eq.s32 	%p21, %r5, 0;
	@%p21 bra 	$L__BB2_30;
	setp.eq.s32 	%p22, %r5, 1;
	shl.b32 	%r213, %r443, 10;
	add.s32 	%r38, %r6, %r213;
	mov.b32 	%r214, 0;
	st.shared.u32 	[%r38+512], %r214;
	@%p22 bra 	$L__BB2_30;
	setp.eq.s32 	%p23, %r5, 2;
	mov.b32 	%r215, 0;
	st.shared.u32 	[%r38+1536], %r215;
	@%p23 bra 	$L__BB2_30;
	mov.b32 	%r216, 0;
	st.shared.u32 	[%r38+2560], %r216;
$L__BB2_30:
	bar.sync 	0;
	bar.sync 	0;
	shl.b64 	%rd8, %rd135, 30;
	sub.s64 	%rd24, %rd17, %rd8;
	min.u64 	%rd9, %rd24, 1073741824;
	setp.le.u64 	%p24, %rd9, %rd3;
	@%p24 bra 	$L__BB2_70;
	mov.u64 	%rd136, %rd3;
$L__BB2_32:
	add.s64 	%rd11, %rd136, %rd8;
	sub.s64 	%rd12, %rd17, %rd11;
	setp.lt.u64 	%p25, %rd12, 2048;
	@%p25 bra 	$L__BB2_34;
	add.s64 	%rd27, %rd11, %rd5;
	shl.b64 	%rd28, %rd27, 2;
	add.s64 	%rd29, %rd1, %rd28;
	ld.global.u32 	%r475, [%rd29];
	ld.global.u32 	%r474, [%rd29+512];
	ld.global.u32 	%r473, [%rd29+1024];
	ld.global.u32 	%r472, [%rd29+1536];
	ld.global.u32 	%r471, [%rd29+2048];
	ld.global.u32 	%r470, [%rd29+2560];
	ld.global.u32 	%r469, [%rd29+3072];
	ld.global.u32 	%r468, [%rd29+3584];
	ld.global.u32 	%r467, [%rd29+4096];
	ld.global.u32 	%r466, [%rd29+4608];
	ld.global.u32 	%r465, [%rd29+5120];
	ld.global.u32 	%r464, [%rd29+5632];
	ld.global.u32 	%r463, [%rd29+6144];
	ld.global.u32 	%r462, [%rd29+6656];
	ld.global.u32 	%r461, [%rd29+7168];
	ld.global.u32 	%r460, [%rd29+7680];
	bra.uni 	$L__BB2_66;
$L__BB2_34:
	cvt.u32.u64 	%r218, %rd5;
	cvt.u32.u64 	%r55, %rd12;
	setp.ge.s32 	%p26, %r218, %r55;
	add.s64 	%rd25, %rd11, %rd5;
	shl.b64 	%rd26, %rd25, 2;
	add.s64 	%rd13, %rd1, %rd26;
	mov.b32 	%r475, 2147483647;
	@%p26 bra 	$L__BB2_36;
	ld.global.u32 	%r475, [%rd13];
$L__BB2_36:
	setp.ge.s32 	%p27, %r8, %r55;
	mov.b32 	%r474, 2147483647;
	@%p27 bra 	$L__BB2_38;
	ld.global.u32 	%r474, [%rd13+512];
$L__BB2_38:
	setp.ge.s32 	%p28, %r9, %r55;
	mov.b32 	%r473, 2147483647;
	@%p28 bra 	$L__BB2_40;
	ld.global.u32 	%r473, [%rd13+1024];
$L__BB2_40:
	setp.ge.s32 	%p29, %r10, %r55;
	mov.b32 	%r472, 2147483647;
	@%p29 bra 	$L__BB2_42;
	ld.global.u32 	%r472, [%rd13+1536];
$L__BB2_42:
	setp.ge.s32 	%p30, %r11, %r55;
	mov.b32 	%r471, 2147483647;
	@%p30 bra 	$L__BB2_44;
	ld.global.u32 	%r471, [%rd13+2048];
$L__BB2_44:
	setp.ge.s32 	%p31, %r12, %r55;
	mov.b32 	%r470, 2147483647;
	@%p31 bra 	$L__BB2_46;
	ld.global.u32 	%r470, [%rd13+2560];
$L__BB2_46:
	setp.ge.s32 	%p32, %r13, %r55;
	mov.b32 	%r469, 2147483647;
	@%p32 bra 	$L__BB2_48;
	ld.global.u32 	%r469, [%rd13+3072];
$L__BB2_48:
	mov.u32 	%r226, %tid.x;
	add.s32 	%r227, %r226, 896;
	setp.ge.s32 	%p33, %r227, %r55;
	mov.b32 	%r468, 2147483647;
	@%p33 bra 	$L__BB2_50;
	ld.global.u32 	%r468, [%rd13+3584];
$L__BB2_50:
	setp.ge.s32 	%p34, %r14, %r55;
	mov.b32 	%r467, 2147483647;
	@%p34 bra 	$L__BB2_52;
	ld.global.u32 	%r467, [%rd13+4096];
$L__BB2_52:
	add.s32 	%r231, %r226, 1152;
	setp.ge.s32 	%p35, %r231, %r55;
	mov.b32 	%r466, 2147483647;
	@%p35 bra 	$L__BB2_54;
	ld.global.u32 	%r466, [%rd13+4608];
$L__BB2_54:
	add.s32 	%r234, %r226, 1280;
	setp.ge.s32 	%p36, %r234, %r55;
	mov.b32 	%r465, 2147483647;
	@%p36 bra 	$L__BB2_56;
	ld.global.u32 	%r465, [%rd13+5120];
$L__BB2_56:
	add.s32 	%r237, %r226, 1408;
	setp.ge.s32 	%p37, %r237, %r55;
	mov.b32 	%r464, 2147483647;
	@%p37 bra 	$L__BB2_58;
	ld.global.u32 	%r464, [%rd13+5632];
$L__BB2_58:
	add.s32 	%r240, %r226, 1536;
	setp.ge.s32 	%p38, %r240, %r55;
	mov.b32 	%r463, 2147483647;
	@%p38 bra 	$L__BB2_60;
	ld.global.u32 	%r463, [%rd13+6144];
$L__BB2_60:
	add.s32 	%r243, %r226, 1664;
	setp.ge.s32 	%p39, %r243, %r55;
	mov.b32 	%r462, 2147483647;
	@%p39 bra 	$L__BB2_62;
	ld.global.u32 	%r462, [%rd13+6656];
$L__BB2_62:
	add.s32 	%r246, %r226, 1792;
	setp.ge.s32 	%p40, %r246, %r55;
	mov.b32 	%r461, 2147483647;
	@%p40 bra 	$L__BB2_64;
	ld.global.u32 	%r461, [%rd13+7168];
$L__BB2_64:
	setp.ge.s32 	%p41, %r15, %r55;
	mov.b32 	%r460, 2147483647;
	@%p41 bra 	$L__BB2_66;
	ld.global.u32 	%r460, [%rd13+7680];
$L__BB2_66:
	setp.le.s32 	%p42, %r175, %r174;
	@%p42 bra 	$L__BB2_69;
	xor.b32  	%r103, %r460, -2147483648;
	xor.b32  	%r104, %r461, -2147483648;
	xor.b32  	%r105, %r462, -2147483648;
	xor.b32  	%r106, %r463, -2147483648;
	xor.b32  	%r107, %r464, -2147483648;
	xor.b32  	%r108, %r465, -2147483648;
	xor.b32  	%r109, %r466, -2147483648;
	xor.b32  	%r110, %r467, -2147483648;
	xor.b32  	%r111, %r468, -2147483648;
	xor.b32  	%r112, %r469, -2147483648;
	xor.b32  	%r113, %r470, -2147483648;
	xor.b32  	%r114, %r471, -2147483648;
	xor.b32  	%r115, %r472, -2147483648;
	xor.b32  	%r116, %r473, -2147483648;
	xor.b32  	%r117, %r474, -2147483648;
	xor.b32  	%r118, %r475, -2147483648;
	mov.b32 	%r476, 0;
	mov.u32 	%r477, %r174;
$L__BB2_68:
	sub.s32 	%r249, %r175, %r477;
	shl.b32 	%r250, %r476, 10;
	mov.u32 	%r251, _ZZN3cub18CUB_300001_SM_10006detail10radix_sort30DeviceRadixSortHistogramKernelINS1_5radix10policy_hubIiiyE10Policy1000ELNS0_9SortOrderE0EiyNS1_21identity_decomposer_tEEEvPT2_PKT1_SA_iiT3_E12temp_storage;
	add.s32 	%r252, %r251, %r250;
	min.s32 	%r253, %r249, 8;
	mov.b32 	%r254, -1;
	shl.b32 	%r255, %r254, %r253;
	not.b32 	%r256, %r255;
	shr.u32 	%r257, %r118, %r477;
	and.b32  	%r258, %r257, %r256;
	shl.b32 	%r259, %r258, 2;
	add.s32 	%r260, %r252, %r259;
	atom.shared.add.u32 	%r261, [%r260], 1;
	shr.u32 	%r262, %r117, %r477;
	and.b32  	%r263, %r262, %r256;
	shl.b32 	%r264, %r263, 2;
	add.s32 	%r265, %r252, %r264;
	atom.shared.add.u32 	%r266, [%r265], 1;
	shr.u32 	%r267, %r116, %r477;
	and.b32  	%r268, %r267, %r256;
	shl.b32 	%r269, %r268, 2;
	add.s32 	%r270, %r252, %r269;
	atom.shared.add.u32 	%r271, [%r270], 1;
	shr.u32 	%r272, %r115, %r477;
	and.b32  	%r273, %r272, %r256;
	shl.b32 	%r274, %r273, 2;
	add.s32 	%r275, %r252, %r274;
	atom.shared.add.u32 	%r276, [%r275], 1;
	shr.u32 	%r277, %r114, %r477;
	and.b32  	%r278, %r277, %r256;
	shl.b32 	%r279, %r278, 2;
	add.s32 	%r280, %r252, %r279;
	atom.shared.add.u32 	%r281, [%r280], 1;
	shr.u32 	%r282, %r113, %r477;
	and.b32  	%r283, %r282, %r256;
	shl.b32 	%r284, %r283, 2;
	add.s32 	%r285, %r252, %r284;
	atom.shared.add.u32 	%r286, [%r285], 1;
	shr.u32 	%r287, %r112, %r477;
	and.b32  	%r288, %r287, %r256;
	shl.b32 	%r289, %r288, 2;
	add.s32 	%r290, %r252, %r289;
	atom.shared.add.u32 	%r291, [%r290], 1;
	shr.u32 	%r292, %r111, %r477;
	and.b32  	%r293, %r292, %r256;
	shl.b32 	%r294, %r293, 2;
	add.s32 	%r295, %r252, %r294;
	atom.shared.add.u32 	%r296, [%r295], 1;
	shr.u32 	%r297, %r110, %r477;
	and.b32  	%r298, %r297, %r256;
	shl.b32 	%r299, %r298, 2;
	add.s32 	%r300, %r252, %r299;
	atom.shared.add.u32 	%r301, [%r300], 1;
	shr.u32 	%r302, %r109, %r477;
	and.b32  	%r303, %r302, %r256;
	shl.b32 	%r304, %r303, 2;
	add.s32 	%r305, %r252, %r304;
	atom.shared.add.u32 	%r306, [%r305], 1;
	shr.u32 	%r307, %r108, %r477;
	and.b32  	%r308, %r307, %r256;
	shl.b32 	%r309, %r308, 2;
	add.s32 	%r310, %r252, %r309;
	atom.shared.add.u32 	%r311, [%r310], 1;
	shr.u32 	%r312, %r107, %r477;
	and.b32  	%r313, %r312, %r256;
	shl.b32 	%r314, %r313, 2;
	add.s32 	%r315, %r252, %r314;
	atom.shared.add.u32 	%r316, [%r315], 1;
	shr.u32 	%r317, %r106, %r477;
	and.b32  	%r318, %r317, %r256;
	shl.b32 	%r319, %r318, 2;
	add.s32 	%r320, %r252, %r319;
	atom.shared.add.u32 	%r321, [%r320], 1;
	shr.u32 	%r322, %r105, %r477;
	and.b32  	%r323, %r322, %r256;
	shl.b32 	%r324, %r323, 2;
	add.s32 	%r325, %r252, %r324;
	atom.shared.add.u32 	%r326, [%r325], 1;
	shr.u32 	%r327, %r104, %r477;
	and.b32  	%r328, %r327, %r256;
	shl.b32 	%r329, %r328, 2;
	add.s32 	%r330, %r252, %r329;
	atom.shared.add.u32 	%r331, [%r330], 1;
	shr.u32 	%r332, %r103, %r477;
	and.b32  	%r333, %r332, %r256;
	shl.b32 	%r334, %r333, 2;
	add.s32 	%r335, %r252, %r334;
	atom.shared.add.u32 	%r336, [%r335], 1;
	add.s32 	%r477, %r477, 8;
	add.s32 	%r476, %r476, 1;
	setp.lt.s32 	%p43, %r477, %r175;
	@%p43 bra 	$L__BB2_68;
$L__BB2_69:
	add.s64 	%rd136, %rd136, %rd4;
	setp.lt.u64 	%p44, %rd136, %rd9;
	@%p44 bra 	$L__BB2_32;
$L__BB2_70:
	bar.sync 	0;
	@%p1 bra 	$L__BB2_152;
	setp.lt.u32 	%p45, %r1, 7;
	mov.b32 	%r480, 0;
	@%p45 bra 	$L__BB2_90;
	mov.b32 	%r478, 0;
$L__BB2_73:
	.pragma "nounroll";
	shl.b32 	%r339, %r478, 10;
	add.s32 	%r124, %r6, %r339;
	ld.shared.u32 	%r125, [%r124];
	setp.eq.s32 	%p46, %r125, 0;
	@%p46 bra 	$L__BB2_75;
	cvt.u32.u64 	%r340, %rd5;
	shl.b32 	%r341, %r478, 8;
	add.s32 	%r342, %r341, %r340;
	mul.wide.u32 	%rd30, %r342, 8;
	add.s64 	%rd31, %rd2, %rd30;
	cvt.u64.u32 	%rd32, %r125;
	atom.global.add.u64 	%rd33, [%rd31], %rd32;
$L__BB2_75:
	ld.shared.u32 	%r126, [%r124+1024];
	setp.eq.s32 	%p47, %r126, 0;
	@%p47 bra 	$L__BB2_77;
	cvt.u32.u64 	%r343, %rd5;
	shl.b32 	%r344, %r478, 8;
	add.s32 	%r345, %r344, %r343;
	add.s32 	%r346, %r345, 256;
	mul.wide.u32 	%rd34, %r346, 8;
	add.s64 	%rd35, %rd2, %rd34;
	cvt.u64.u32 	%rd36, %r126;
	atom.global.add.u64 	%rd37, [%rd35], %rd36;
$L__BB2_77:
	ld.shared.u32 	%r127, [%r124+2048];
	setp.eq.s32 	%p48, %r127, 0;
	@%p48 bra 	$L__BB2_79;
	cvt.u32.u64 	%r347, %rd5;
	shl.b32 	%r348, %r478, 8;
	add.s32 	%r349, %r348, %r347;
	add.s32 	%r350, %r349, 512;
	mul.wide.u32 	%rd38, %r350, 8;
	add.s64 	%rd39, %rd2, %rd38;
	cvt.u64.u32 	%rd40, %r127;
	atom.global.add.u64 	%rd41, [%rd39], %rd40;
$L__BB2_79:
	ld.shared.u32 	%r128, [%r124+3072];
	setp.eq.s32 	%p49, %r128, 0;
	@%p49 bra 	$L__BB2_81;
	cvt.u32.u64 	%r351, %rd5;
	shl.b32 	%r352, %r478, 8;
	add.s32 	%r353, %r352, %r351;
	add.s32 	%r354, %r353, 768;
	mul.wide.u32 	%rd42, %r354, 8;
	add.s64 	%rd43, %rd2, %rd42;
	cvt.u64.u32 	%rd44, %r128;
	atom.global.add.u64 	%rd45, [%rd43], %rd44;
$L__BB2_81:
	ld.shared.u32 	%r129, [%r124+4096];
	setp.eq.s32 	%p50, %r129, 0;
	@%p50 bra 	$L__BB2_83;
	cvt.u32.u64 	%r355, %rd5;
	shl.b32 	%r356, %r478, 8;
	add.s32 	%r357, %r356, %r355;
	add.s32 	%r358, %r357, 1024;
	mul.wide.u32 	%rd46, %r358, 8;
	add.s64 	%rd47, %rd2, %rd46;
	cvt.u64.u32 	%rd48, %r129;
	atom.global.add.u64 	%rd49, [%rd47], %rd48;
$L__BB2_83:
	ld.shared.u32 	%r130, [%r124+5120];
	setp.eq.s32 	%p51, %r130, 0;
	@%p51 bra 	$L__BB2_85;
	cvt.u32.u64 	%r359, %rd5;
	shl.b32 	%r360, %r478, 8;
	add.s32 	%r361, %r360, %r359;
	add.s32 	%r362, %r361, 1280;
	mul.wide.u32 	%rd50, %r362, 8;
	add.s64 	%rd51, %rd2, %rd50;
	cvt.u64.u32 	%rd52, %r130;
	atom.global.add.u64 	%rd53, [%rd51], %rd52;
$L__BB2_85:
	ld.shared.u32 	%r131, [%r124+6144];
	setp.eq.s32 	%p52, %r131, 0;
	@%p52 bra 	$L__BB2_87;
	cvt.u32.u64 	%r363, %rd5;
	shl.b32 	%r364, %r478, 8;
	add.s32 	%r365, %r364, %r363;
	add.s32 	%r366, %r365, 1536;
	mul.wide.u32 	%rd54, %r366, 8;
	add.s64 	%rd55, %rd2, %rd54;
	cvt.u64.u32 	%rd56, %r131;
	atom.global.add.u64 	%rd57, [%rd55], %rd56;
$L__BB2_87:
	ld.shared.u32 	%r132, [%r124+7168];
	setp.eq.s32 	%p53, %r132, 0;
	@%p53 bra 	$L__BB2_89;
	cvt.u32.u64 	%r367, %rd5;
	shl.b32 	%r368, %r478, 8;
	add.s32 	%r369, %r368, %r367;
	add.s32 	%r370, %r369, 1792;
	mul.wide.u32 	%rd58, %r370, 8;
	add.s64 	%rd59, %rd2, %rd58;
	cvt.u64.u32 	%rd60, %r132;
	atom.global.add.u64 	%rd61, [%rd59], %rd60;
$L__BB2_89:
	add.s32 	%r478, %r478, 8;
	setp.ne.s32 	%p54, %r478, %r16;
	mov.u32 	%r480, %r16;
	@%p54 bra 	$L__BB2_73;
$L__BB2_90:
	add.s32 	%r135, %r5, -1;
	setp.eq.s32 	%p55, %r3, 0;
	@%p55 bra 	$L__BB2_111;
	setp.lt.u32 	%p56, %r4, 3;
	@%p56 bra 	$L__BB2_101;
	shl.b32 	%r371, %r480, 10;
	add.s32 	%r136, %r6, %r371;
	ld.shared.u32 	%r137, [%r136];
	setp.eq.s32 	%p57, %r137, 0;
	@%p57 bra 	$L__BB2_94;
	cvt.u32.u64 	%r372, %rd5;
	shl.b32 	%r373, %r480, 8;
	add.s32 	%r374, %r373, %r372;
	mul.wide.u32 	%rd62, %r374, 8;
	add.s64 	%rd63, %rd2, %rd62;
	cvt.u64.u32 	%rd64, %r137;
	atom.global.add.u64 	%rd65, [%rd63], %rd64;
$L__BB2_94:
	ld.shared.u32 	%r138, [%r136+1024];
	setp.eq.s32 	%p58, %r138, 0;
	@%p58 bra 	$L__BB2_96;
	cvt.u32.u64 	%r375, %rd5;
	shl.b32 	%r376, %r480, 8;
	add.s32 	%r377, %r376, %r375;
	add.s32 	%r378, %r377, 256;
	mul.wide.u32 	%rd66, %r378, 8;
	add.s64 	%rd67, %rd2, %rd66;
	cvt.u64.u32 	%rd68, %r138;
	atom.global.add.u64 	%rd69, [%rd67], %rd68;
$L__BB2_96:
	ld.shared.u32 	%r139, [%r136+2048];
	setp.eq.s32 	%p59, %r139, 0;
	@%p59 bra 	$L__BB2_98;
	cvt.u32.u64 	%r379, %rd5;
	shl.b32 	%r380, %r480, 8;
	add.s32 	%r381, %r380, %r379;
	add.s32 	%r382, %r381, 512;
	mul.wide.u32 	%rd70, %r382, 8;
	add.s64 	%rd71, %rd2, %rd70;
	cvt.u64.u32 	%rd72, %r139;
	atom.global.add.u64 	%rd73, [%rd71], %rd72;
$L__BB2_98:
	ld.shared.u32 	%r140, [%r136+3072];
	setp.eq.s32 	%p60, %r140, 0;
	@%p60 bra 	$L__BB2_100;
	cvt.u32.u64 	%r383, %rd5;
	shl.b32 	%r384, %r480, 8;
	add.s32 	%r385, %r384, %r383;
	add.s32 	%r386, %r385, 768;
	mul.wide.u32 	%rd74, %r386, 8;
	add.s64 	%rd75, %rd2, %rd74;
	cvt.u64.u32 	%rd76, %r140;
	atom.global.add.u64 	%rd77, [%rd75], %rd76;
$L__BB2_100:
	add.s32 	%r480, %r480, 4;
$L__BB2_101:
	setp.eq.s32 	%p61, %r5, 0;
	@%p61 bra 	$L__BB2_111;
	setp.eq.s32 	%p62, %r135, 0;
	@%p62 bra 	$L__BB2_108;
	shl.b32 	%r387, %r480, 10;
	add.s32 	%r143, %r6, %r387;
	ld.shared.u32 	%r144, [%r143];
	setp.eq.s32 	%p63, %r144, 0;
	@%p63 bra 	$L__BB2_105;
	cvt.u32.u64 	%r388, %rd5;
	shl.b32 	%r389, %r480, 8;
	add.s32 	%r390, %r389, %r388;
	mul.wide.u32 	%rd78, %r390, 8;
	add.s64 	%rd79, %rd2, %rd78;
	cvt.u64.u32 	%rd80, %r144;
	atom.global.add.u64 	%rd81, [%rd79], %rd80;
$L__BB2_105:
	ld.shared.u32 	%r145, [%r143+1024];
	setp.eq.s32 	%p64, %r145, 0;
	@%p64 bra 	$L__BB2_107;
	cvt.u32.u64 	%r391, %rd5;
	shl.b32 	%r392, %r480, 8;
	add.s32 	%r393, %r392, %r391;
	add.s32 	%r394, %r393, 256;
	mul.wide.u32 	%rd82, %r394, 8;
	add.s64 	%rd83, %rd2, %rd82;
	cvt.u64.u32 	%rd84, %r145;
	atom.global.add.u64 	%rd85, [%rd83], %rd84;
$L__BB2_107:
	add.s32 	%r480, %r480, 2;
$L__BB2_108:
	setp.eq.s32 	%p65, %r17, 0;
	@%p65 bra 	$L__BB2_111;
	shl.b32 	%r395, %r480, 10;
	add.s32 	%r396, %r6, %r395;
	ld.shared.u32 	%r148, [%r396];
	setp.eq.s32 	%p66, %r148, 0;
	@%p66 bra 	$L__BB2_111;
	cvt.u32.u64 	%r397, %rd5;
	shl.b32 	%r398, %r480, 8;
	add.s32 	%r399, %r398, %r397;
	mul.wide.u32 	%rd86, %r399, 8;
	add.s64 	%rd87, %rd2, %rd86;
	cvt.u64.u32 	%rd88, %r148;
	atom.global.add.u64 	%rd89, [%rd87], %rd88;
$L__BB2_111:
	cvt.u32.u64 	%r400, %rd5;
	setp.gt.u32 	%p67, %r400, 127;
	@%p67 bra 	$L__BB2_152;
	setp.lt.u32 	%p68, %r1, 7;
	mov.b32 	%r484, 0;
	@%p68 bra 	$L__BB2_131;
	mov.b32 	%r482, 0;
$L__BB2_114:
	.pragma "nounroll";
	shl.b32 	%r404, %r482, 10;
	add.s32 	%r150, %r6, %r404;
	ld.shared.u32 	%r151, [%r150+512];
	setp.eq.s32 	%p69, %r151, 0;
	shl.b32 	%r405, %r482, 8;
	add.s32 	%r406, %r405, %r400;
	mul.wide.u32 	%rd90, %r406, 8;
	add.s64 	%rd15, %rd2, %rd90;
	@%p69 bra 	$L__BB2_116;
	cvt.u64.u32 	%rd91, %r151;
	atom.global.add.u64 	%rd92, [%rd15+1024], %rd91;
$L__BB2_116:
	ld.shared.u32 	%r152, [%r150+1536];
	setp.eq.s32 	%p70, %r152, 0;
	@%p70 bra 	$L__BB2_118;
	cvt.u64.u32 	%rd93, %r152;
	atom.global.add.u64 	%rd94, [%rd15+3072], %rd93;
$L__BB2_118:
	ld.shared.u32 	%r153, [%r150+2560];
	setp.eq.s32 	%p71, %r153, 0;
	@%p71 bra 	$L__BB2_120;
	cvt.u64.u32 	%rd95, %r153;
	atom.global.add.u64 	%rd96, [%rd15+5120], %rd95;
$L__BB2_120:
	ld.shared.u32 	%r154, [%r150+3584];
	setp.eq.s32 	%p72, %r154, 0;
	@%p72 bra 	$L__BB2_122;
	cvt.u64.u32 	%rd97, %r154;
	atom.global.add.u64 	%rd98, [%rd15+7168], %rd97;
$L__BB2_122:
	ld.shared.u32 	%r155, [%r150+4608];
	setp.eq.s32 	%p73, %r155, 0;
	@%p73 bra 	$L__BB2_124;
	cvt.u64.u32 	%rd99, %r155;
	atom.global.add.u64 	%rd100, [%rd15+9216], %rd99;
$L__BB2_124:
	ld.shared.u32 	%r156, [%r150+5632];
	setp.eq.s32 	%p74, %r156, 0;
	@%p74 bra 	$L__BB2_126;
	cvt.u64.u32 	%rd101, %r156;
	atom.global.add.u64 	%rd102, [%rd15+11264], %rd101;
$L__BB2_126:
	ld.shared.u32 	%r157, [%r150+6656];
	setp.eq.s32 	%p75, %r157, 0;
	@%p75 bra 	$L__BB2_128;
	cvt.u64.u32 	%rd103, %r157;
	atom.global.add.u64 	%rd104, [%rd15+13312], %rd103;
$L__BB2_128:
	ld.shared.u32 	%r158, [%r150+7680];
	setp.eq.s32 	%p76, %r158, 0;
	@%p76 bra 	$L__BB2_130;
	cvt.u64.u32 	%rd105, %r158;
	atom.global.add.u64 	%rd106, [%rd15+15360], %rd105;
$L__BB2_130:
	add.s32 	%r482, %r482, 8;
	setp.ne.s32 	%p77, %r482, %r16;
	mov.u32 	%r484, %r16;
	@%p77 bra 	$L__BB2_114;
$L__BB2_131:
	setp.eq.s32 	%p78, %r3, 0;
	@%p78 bra 	$L__BB2_152;
	setp.lt.u32 	%p79, %r4, 3;
	@%p79 bra 	$L__BB2_142;
	shl.b32 	%r407, %r484, 10;
	add.s32 	%r161, %r6, %r407;
	ld.shared.u32 	%r162, [%r161+512];
	setp.eq.s32 	%p80, %r162, 0;
	@%p80 bra 	$L__BB2_135;
	shl.b32 	%r409, %r484, 8;
	add.s32 	%r410, %r409, %r400;
	mul.wide.u32 	%rd107, %r410, 8;
	add.s64 	%rd108, %rd2, %rd107;
	cvt.u64.u32 	%rd109, %r162;
	atom.global.add.u64 	%rd110, [%rd108+1024], %rd109;
$L__BB2_135:
	ld.shared.u32 	%r163, [%r161+1536];
	setp.eq.s32 	%p81, %r163, 0;
	@%p81 bra 	$L__BB2_137;
	shl.b32 	%r412, %r484, 8;
	add.s32 	%r413, %r412, %r400;
	add.s32 	%r414, %r413, 256;
	mul.wide.u32 	%rd111, %r414, 8;
	add.s64 	%rd112, %rd2, %rd111;
	cvt.u64.u32 	%rd113, %r163;
	atom.global.add.u64 	%rd114, [%rd112+1024], %rd113;
$L__BB2_137:
	ld.shared.u32 	%r164, [%r161+2560];
	setp.eq.s32 	%p82, %r164, 0;
	@%p82 bra 	$L__BB2_139;
	shl.b32 	%r416, %r484, 8;
	add.s32 	%r417, %r416, %r400;
	add.s32 	%r418, %r417, 512;
	mul.wide.u32 	%rd115, %r418, 8;
	add.s64 	%rd116, %rd2, %rd115;
	cvt.u64.u32 	%rd117, %r164;
	atom.global.add.u64 	%rd118, [%rd116+1024], %rd117;
$L__BB2_139:
	ld.shared.u32 	%r165, [%r161+3584];
	setp.eq.s32 	%p83, %r165, 0;
	@%p83 bra 	$L__BB2_141;
	shl.b32 	%r420, %r484, 8;
	add.s32 	%r421, %r420, %r400;
	add.s32 	%r422, %r421, 768;
	mul.wide.u32 	%rd119, %r422, 8;
	add.s64 	%rd120, %rd2, %rd119;
	cvt.u64.u32 	%rd121, %r165;
	atom.global.add.u64 	%rd122, [%rd120+1024], %rd121;
$L__BB2_141:
	add.s32 	%r484, %r484, 4;
$L__BB2_142:
	setp.eq.s32 	%p84, %r5, 0;
	@%p84 bra 	$L__BB2_152;
	setp.eq.s32 	%p85, %r135, 0;
	@%p85 bra 	$L__BB2_149;
	shl.b32 	%r423, %r484, 10;
	add.s32 	%r168, %r6, %r423;
	ld.shared.u32 	%r169, [%r168+512];
	setp.eq.s32 	%p86, %r169, 0;
	@%p86 bra 	$L__BB2_146;
	shl.b32 	%r425, %r484, 8;
	add.s32 	%r426, %r425, %r400;
	mul.wide.u32 	%rd123, %r426, 8;
	add.s64 	%rd124, %rd2, %rd123;
	cvt.u64.u32 	%rd125, %r169;
	atom.global.add.u64 	%rd126, [%rd124+1024], %rd125;
$L__BB2_146:
	ld.shared.u32 	%r170, [%r168+1536];
	setp.eq.s32 	%p87, %r170, 0;
	@%p87 bra 	$L__BB2_148;
	shl.b32 	%r428, %r484, 8;
	add.s32 	%r429, %r428, %r400;
	add.s32 	%r430, %r429, 256;
	mul.wide.u32 	%rd127, %r430, 8;
	add.s64 	%rd128, %rd2, %rd127;
	cvt.u64.u32 	%rd129, %r170;
	atom.global.add.u64 	%rd130, [%rd128+1024], %rd129;
$L__BB2_148:
	add.s32 	%r484, %r484, 2;
$L__BB2_149:
	setp.eq.s32 	%p88, %r17, 0;
	@%p88 bra 	$L__BB2_152;
	shl.b32 	%r431, %r484, 10;
	add.s32 	%r432, %r6, %r431;
	ld.shared.u32 	%r173, [%r432+512];
	setp.eq.s32 	%p89, %r173, 0;
	@%p89 bra 	$L__BB2_152;
	shl.b32 	%r434, %r484, 8;
	add.s32 	%r435, %r434, %r400;
	mul.wide.u32 	%rd131, %r435, 8;
	add.s64 	%rd132, %rd2, %rd131;
	cvt.u64.u32 	%rd133, %r173;
	atom.global.add.u64 	%rd134, [%rd132+1024], %rd133;
$L__BB2_152:
	bar.sync 	0;
	add.s64 	%rd135, %rd135, 1;
	setp.ne.s64 	%p90, %rd135, %rd6;
	@%p90 bra 	$L__BB2_2;
$L__BB2_153:
	ret;

}
	// .globl	_ZN3cub18CUB_300001_SM_10006detail10radix_sort33DeviceRadixSortExclusiveSumKernelINS1_5radix10policy_hubIiiyE10Policy1000EyEEvPT0_
.visible .entry _ZN3cub18CUB_300001_SM_10006detail10radix_sort33DeviceRadixSortExclusiveSumKernelINS1_5radix10policy_hubIiiyE10Policy1000EyEEvPT0_(
	.param .u64 .ptr .align 1 _ZN3cub18CUB_300001_SM_10006detail10radix_sort33DeviceRadixSortExclusiveSumKernelINS1_5radix10policy_hubIiiyE10Policy1000EyEEvPT0__param_0
)
{
	.reg .pred 	%p<4>;
	.reg .b32 	%r<28>;
	.reg .b64 	%rd<54>;
	// demoted variable
	.shared .align 16 .b8 _ZZN3cub18CUB_300001_SM_10006detail10radix_sort33DeviceRadixSortExclusiveSumKernelINS1_5radix10policy_hubIiiyE10Policy1000EyEEvPT0_E12temp_storage[2336];
	ld.param.u64 	%rd5, [_ZN3cub18CUB_300001_SM_10006detail10radix_sort33DeviceRadixSortExclusiveSumKernelINS1_5radix10policy_hubIiiyE10Policy1000EyEEvPT0__param_0];
	cvta.to.global.u64 	%rd6, %rd5;
	mov.u32 	%r3, %ctaid.x;
	shl.b32 	%r4, %r3, 8;
	mov.u32 	%r1, %tid.x;
	setp.gt.u32 	%p1, %r1, 255;
	add.s32 	%r5, %r4, %r1;
	mul.wide.s32 	%rd7, %r5, 8;
	add.s64 	%rd1, %rd6, %rd7;
	@%p1 bra 	$L__BB3_2;
	ld.global.u64 	%rd53, [%rd1];
$L__BB3_2:
	shr.u32 	%r6, %r1, 3;
	add.s32 	%r7, %r6, %r1;
	shl.b32 	%r8, %r7, 3;
	mov.u32 	%r9, _ZZN3cub18CUB_300001_SM_10006detail10radix_sort33DeviceRadixSortExclusiveSumKernelINS1_5radix10policy_hubIiiyE10Policy1000EyEEvPT0_E12temp_storage;
	add.s32 	%r10, %r9, %r8;
	add.s32 	%r2, %r10, 16;
	st.shared.u64 	[%r10+16], %rd53;
	bar.sync 	0;
	setp.gt.u32 	%p2, %r1, 31;
	@%p2 bra 	$L__BB3_4;
	mad.lo.s32 	%r27, %r1, 72, %r9;
	ld.shared.u64 	%rd23, [%r27+16];
	ld.shared.u64 	%rd24, [%r27+24];
	ld.shared.u64 	%rd25, [%r27+32];
	ld.shared.u64 	%rd26, [%r27+40];
	ld.shared.u64 	%rd27, [%r27+48];
	ld.shared.u64 	%rd28, [%r27+56];
	ld.shared.u64 	%rd29, [%r27+64];
	ld.shared.u64 	%rd30, [%r27+72];
	add.s64 	%rd31, %rd24, %rd23;
	add.s64 	%rd32, %rd31, %rd25;
	add.s64 	%rd33, %rd32, %rd26;
	add.s64 	%rd34, %rd33, %rd27;
	add.s64 	%rd35, %rd34, %rd28;
	add.s64 	%rd36, %rd35, %rd29;
	add.s64 	%rd10, %rd36, %rd30;
	mov.b32 	%r11, 1;
	mov.b32 	%r24, 0;
	mov.b32 	%r25, -1;
	// begin inline asm
	{  .reg .u64 r0;  .reg .u32 lo;  .reg .u32 hi;  .reg .pred p;  mov.b64 {lo, hi}, %rd10;  shfl.sync.up.b32 lo|p, lo, %r11, %r24, %r25;  shfl.sync.up.b32 hi|p, hi, %r11, %r24, %r25;  mov.b64 r0, {lo, hi};  @p add.u64 r0, r0, %rd10;  mov.u64 %rd8, r0;}
	// end inline asm
	mov.b32 	%r14, 2;
	// begin inline asm
	{  .reg .u64 r0;  .reg .u32 lo;  .reg .u32 hi;  .reg .pred p;  mov.b64 {lo, hi}, %rd8;  shfl.sync.up.b32 lo|p, lo, %r14, %r24, %r25;  shfl.sync.up.b32 hi|p, hi, %r14, %r24, %r25;  mov.b64 r0, {lo, hi};  @p add.u64 r0, r0, %rd8;  mov.u64 %rd11, r0;}
	// end inline asm
	mov.b32 	%r17, 4;
	// begin inline asm
	{  .reg .u64 r0;  .reg .u32 lo;  .reg .u32 hi;  .reg .pred p;  mov.b64 {lo, hi}, %rd11;  shfl.sync.up.b32 lo|p, lo, %r17, %r24, %r25;  shfl.sync.up.b32 hi|p, hi, %r17, %r24, %r25;  mov.b64 r0, {lo, hi};  @p add.u64 r0, r0, %rd11;  mov.u64 %rd14, r0;}
	// end inline asm
	mov.b32 	%r20, 8;
	// begin inline asm
	{  .reg .u64 r0;  .reg .u32 lo;  .reg .u32 hi;  .reg .pred p;  mov.b64 {lo, hi}, %rd14;  shfl.sync.up.b32 lo|p, lo, %r20, %r24, %r25;  shfl.sync.up.b32 hi|p, hi, %r20, %r24, %r25;  mov.b64 r0, {lo, hi};  @p add.u64 r0, r0, %rd14;  mov.u64 %rd17, r0;}
	// end inline asm
	mov.b32 	%r23, 16;
	// begin inline asm
	{  .reg .u64 r0;  .reg .u32 lo;  .reg .u32 hi;  .reg .pred p;  mov.b64 {lo, hi}, %rd17;  shfl.sync.up.b32 lo|p, lo, %r23, %r24, %r25;  shfl.sync.up.b32 hi|p, hi, %r23, %r24, %r25;  mov.b64 r0, {lo, hi};  @p add.u64 r0, r0, %rd17;  mov.u64 %rd20, r0;}
	// end inline asm
	sub.s64 	%rd37, %rd20, %rd10;
	ld.shared.u64 	%rd38, [%r27+16];
	ld.shared.u64 	%rd39, [%r27+24];
	ld.shared.u64 	%rd40, [%r27+32];
	ld.shared.u64 	%rd41, [%r27+40];
	ld.shared.u64 	%rd42, [%r27+48];
	ld.shared.u64 	%rd43, [%r27+56];
	ld.shared.u64 	%rd44, [%r27+64];
	add.s64 	%rd45, %rd38, %rd37;
	add.s64 	%rd46, %rd39, %rd45;
	add.s64 	%rd47, %rd40, %rd46;
	add.s64 	%rd48, %rd41, %rd47;
	add.s64 	%rd49, %rd42, %rd48;
	add.s64 	%rd50, %rd43, %rd49;
	add.s64 	%rd51, %rd44, %rd50;
	st.shared.u64 	[%r27+16], %rd37;
	st.shared.u64 	[%r27+24], %rd45;
	st.shared.u64 	[%r27+32], %rd46;
	st.shared.u64 	[%r27+40], %rd47;
	st.shared.u64 	[%r27+48], %rd48;
	st.shared.u64 	[%r27+56], %rd49;
	st.shared.u64 	[%r27+64], %rd50;
	st.shared.u64 	[%r27+72], %rd51;
$L__BB3_4:
	setp.gt.u32 	%p3, %r1, 255;
	bar.sync 	0;
	@%p3 bra 	$L__BB3_6;
	ld.shared.u64 	%rd52, [%r2];
	st.global.u64 	[%rd1], %rd52;
$L__BB3_6:
	ret;

}
	// .globl	_ZN3cub18CUB_300001_SM_10006detail10radix_sort29DeviceRadixSortOnesweepKernelINS1_5radix10policy_hubIiiyE10Policy1000ELNS0_9SortOrderE0EiiyiiNS1_21identity_decomposer_tEEEvPT5_SB_PT3_PKSC_PT1_PKSG_PT2_PKSK_T4_iiT6_
.visible .entry _ZN3cub18CUB_300001_SM_10006detail10radix_sort29DeviceRadixSortOnesweepKernelINS1_5radix10policy_hubIiiyE10Policy1000ELNS0_9SortOrderE0EiiyiiNS1_21identity_decomposer_tEEEvPT5_SB_PT3_PKSC_PT1_PKSG_PT2_PKSK_T4_iiT6_(
	.param .u64 .ptr .align 1 _ZN3cub18CUB_300001_SM_10006detail10radix_sort29DeviceRadixSortOnesweepKernelINS1_5radix10policy_hubIiiyE10Policy1000ELNS0_9SortOrderE0EiiyiiNS1_21identity_decomposer_tEEEvPT5_SB_PT3_PKSC_PT1_PKSG_PT2_PKSK_T4_iiT6__param_0,
	.param .u64 .ptr .align 1 _ZN3cub18CUB_300001_SM_10006detail10radix_sort29DeviceRadixSortOnesweepKernelINS1_5radix10policy_hubIiiyE10Policy1000ELNS0_9SortOrderE0EiiyiiNS1_21identity_decomposer_tEEEvPT5_SB_PT3_PKSC_PT1_PKSG_PT2_PKSK_T4_iiT6__param_1,
	.param .u64 .ptr .align 1 _ZN3cub18CUB_300001_SM_10006detail10radix_sort29DeviceRadixSortOnesweepKernelINS1_5radix10policy_hubIiiyE10Policy1000ELNS0_9SortOrderE0EiiyiiNS1_21identity_decomposer_tEEEvPT5_SB_PT3_PKSC_PT1_PKSG_PT2_PKSK_T4_iiT6__param_2,
	.param .u64 .ptr .align 1 _ZN3cub18CUB_300001_SM_10006detail10radix_sort29DeviceRadixSortOnesweepKernelINS1_5radix10policy_hubIiiyE10Policy1000ELNS0_9SortOrderE0EiiyiiNS1_21identity_decomposer_tEEEvPT5_SB_PT3_PKSC_PT1_PKSG_PT2_PKSK_T4_iiT6__param_3,
	.param .u64 .ptr .align 1 _ZN3cub18CUB_300001_SM_10006detail10radix_sort29DeviceRadixSortOnesweepKernelINS1_5radix10policy_hubIiiyE10Policy1000ELNS0_9SortOrderE0EiiyiiNS1_21identity_decomposer_tEEEvPT5_SB_PT3_PKSC_PT1_PKSG_PT2_PKSK_T4_iiT6__param_4,
	.param .u64 .ptr .align 1 _ZN3cub18CUB_300001_SM_10006detail10radix_sort29DeviceRadixSortOnesweepKernelINS1_5radix10policy_hubIiiyE10Policy1000ELNS0_9SortOrderE0EiiyiiNS1_21identity_decomposer_tEEEvPT5_SB_PT3_PKSC_PT1_PKSG_PT2_PKSK_T4_iiT6__param_5,
	.param .u64 .ptr .align 1 _ZN3cub18CUB_300001_SM_10006detail10radix_sort29DeviceRadixSortOnesweepKernelINS1_5radix10policy_hubIiiyE10Policy1000ELNS0_9SortOrderE0EiiyiiNS1_21identity_decomposer_tEEEvPT5_SB_PT3_PKSC_PT1_PKSG_PT2_PKSK_T4_iiT6__param_6,
	.param .u64 .ptr .align 1 _ZN3cub18CUB_300001_SM_10006detail10radix_sort29DeviceRadixSortOnesweepKernelINS1_5radix10policy_hubIiiyE10Policy1000ELNS0_9SortOrderE0EiiyiiNS1_21identity_decomposer_tEEEvPT5_SB_PT3_PKSC_PT1_PKSG_PT2_PKSK_T4_iiT6__param_7,
	.param .u32 _ZN3cub18CUB_300001_SM_10006detail10radix_sort29DeviceRadixSortOnesweepKernelINS1_5radix10policy_hubIiiyE10Policy1000ELNS0_9SortOrderE0EiiyiiNS1_21identity_decomposer_tEEEvPT5_SB_PT3_PKSC_PT1_PKSG_PT2_PKSK_T4_iiT6__param_8,
	.param .u32 _ZN3cub18CUB_300001_SM_10006detail10radix_sort29DeviceRadixSortOnesweepKernelINS1_5radix10policy_hubIiiyE10Policy1000ELNS0_9SortOrderE0EiiyiiNS1_21identity_decomposer_tEEEvPT5_SB_PT3_PKSC_PT1_PKSG_PT2_PKSK_T4_iiT6__param_9,
	.param .u32 _ZN3cub18CUB_300001_SM_10006detail10radix_sort29DeviceRadixSortOnesweepKernelINS1_5radix10policy_hubIiiyE10Policy1000ELNS0_9SortOrderE0EiiyiiNS1_21identity_decomposer_tEEEvPT5_SB_PT3_PKSC_PT1_PKSG_PT2_PKSK_T4_iiT6__param_10,
	.param .align 1 .b8 _ZN3cub18CUB_300001_SM_10006detail10radix_sort29DeviceRadixSortOnesweepKernelINS1_5radix10policy_hubIiiyE10Policy1000ELNS0_9SortOrderE0EiiyiiNS1_21identity_decomposer_tEEEvPT5_SB_PT3_PKSC_PT1_PKSG_PT2_PKSK_T4_iiT6__param_11[1]
)
.maxntid 384
{
	.reg .pred 	%p<205>;
	.reg .b32 	%r<2283>;
	.reg .b64 	%rd<457>;
	// demoted variable
	.shared .align 16 .b8 _ZZN3cub18CUB_300001_SM_10006detail10radix_sort29DeviceRadixSortOnesweepKernelINS1_5radix10policy_hubIiiyE10Policy1000ELNS0_9SortOrderE0EiiyiiNS1_21identity_decomposer_tEEEvPT5_SB_PT3_PKSC_PT1_PKSG_PT2_PKSK_T4_iiT6_E1s[28160];
	ld.param.u64 	%rd43, [_ZN3cub18CUB_300001_SM_10006detail10radix_sort29DeviceRadixSortOnesweepKernelINS1_5radix10policy_hubIiiyE10Policy1000ELNS0_9SortOrderE0EiiyiiNS1_21identity_decomposer_tEEEvPT5_SB_PT3_PKSC_PT1_PKSG_PT2_PKSK_T4_iiT6__param_0];
	ld.param.u64 	%rd44, [_ZN3cub18CUB_300001_SM_10006detail10radix_sort29DeviceRadixSortOnesweepKernelINS1_5radix10policy_hubIiiyE10Policy1000ELNS0_9SortOrderE0EiiyiiNS1_21identity_decomposer_tEEEvPT5_SB_PT3_PKSC_PT1_PKSG_PT2_PKSK_T4_iiT6__param_1];
	ld.param.u64 	%rd47, [_ZN3cub18CUB_300001_SM_10006detail10radix_sort29DeviceRadixSortOnesweepKernelINS1_5radix10policy_hubIiiyE10Policy1000ELNS0_9SortOrderE0EiiyiiNS1_21identity_decomposer_tEEEvPT5_SB_PT3_PKSC_PT1_PKSG_PT2_PKSK_T4_iiT6__param_4];
	ld.param.u64 	%rd50, [_ZN3cub18CUB_300001_SM_10006detail10radix_sort29DeviceRadixSortOnesweepKernelINS1_5radix10policy_hubIiiyE10Policy1000ELNS0_9SortOrderE0EiiyiiNS1_21identity_decomposer_tEEEvPT5_SB_PT3_PKSC_PT1_PKSG_PT2_PKSK_T4_iiT6__param_5];
	cvta.to.global.u64 	%rd1, %rd47;
	cvta.to.global.u64 	%rd2, %rd43;
	cvta.to.global.u64 	%rd3, %rd50;
	mov.u32 	%r1, %tid.x;
	// begin inline asm
	mov.u32 %r443, %laneid;
	// end inline asm
	setp.ne.s32 	%p1, %r1, 0;
	@%p1 bra 	$L__BB4_2;
	cvta.to.global.u64 	%rd51, %rd44;
	atom.global.add.u32 	%r444, [%rd51], 1;
	st.shared.u32 	[_ZZN3cub18CUB_300001_SM_10006detail10radix_sort29DeviceRadixSortOnesweepKernelINS1_5radix10policy_hubIiiyE10Policy1000ELNS0_9SortOrderE0EiiyiiNS1_21identity_decomposer_tEEEvPT5_SB_PT3_PKSC_PT1_PKSG_PT2_PKSK_T4_iiT6_E1s+26112], %r444;
$L__BB4_2:
	ld.param.u32 	%r2078, [_ZN3cub18CUB_300001_SM_10006detail10radix_sort29DeviceRadixSortOnesweepKernelINS1_5radix10policy_hubIiiyE10Policy1000ELNS0_9SortOrderE0EiiyiiNS1_21identity_decomposer_tEEEvPT5_SB_PT3_PKSC_PT1_PKSG_PT2_PKSK_T4_iiT6__param_8];
	bar.sync 	0;
	ld.shared.u32 	%r3, [_ZZN3cub18CUB_300001_SM_10006detail10radix_sort29DeviceRadixSortOnesweepKernelINS1_5radix10policy_hubIiiyE10Policy1000ELNS0_9SortOrderE0EiiyiiNS1_21identity_decomposer_tEEEvPT5_SB_PT3_PKSC_PT1_PKSG_PT2_PKSK_T4_iiT6_E1s+26112];
	mul.lo.s32 	%r445, %r3, 6528;
	add.s32 	%r4, %r445, 6528;
	setp.gt.s32 	%p2, %r4, %r2078;
	cvt.s64.s32 	%rd4, %r445;
	@%p2 bra 	$L__BB4_4;
	and.b32  	%r446, %r1, 31;
	and.b32  	%r447, %r1, 992;
	mul.lo.s32 	%r448, %r447, 17;
	or.b32  	%r449, %r448, %r446;
	cvt.u64.u32 	%rd52, %r449;
	add.s64 	%rd53, %rd52, %rd4;
	shl.b64 	%rd54, %rd53, 2;
	add.s64 	%rd55, %rd3, %rd54;
	ld.global.u32 	%r2165, [%rd55];
	ld.global.u32 	%r2164, [%rd55+128];
	ld.global.u32 	%r2163, [%rd55+256];
	ld.global.u32 	%r2162, [%rd55+384];
	ld.global.u32 	%r2161, [%rd55+512];
	ld.global.u32 	%r2160, [%rd55+640];
	ld.global.u32 	%r2159, [%rd55+768];
	ld.global.u32 	%r2158, [%rd55+896];
	ld.global.u32 	%r2157, [%rd55+1024];
	ld.global.u32 	%r2156, [%rd55+1152];
	ld.global.u32 	%r2155, [%rd55+1280];
	ld.global.u32 	%r2154, [%rd55+1408];
	ld.global.u32 	%r2153, [%rd55+1536];
	ld.global.u32 	%r2152, [%rd55+1664];
	ld.global.u32 	%r2151, [%rd55+1792];
	ld.global.u32 	%r2150, [%rd55+1920];
	ld.global.u32 	%r2149, [%rd55+2048];
	bra.uni 	$L__BB4_38;
$L__BB4_4:
	ld.param.u32 	%r2079, [_ZN3cub18CUB_300001_SM_10006detail10radix_sort29DeviceRadixSortOnesweepKernelINS1_5radix10policy_hubIiiyE10Policy1000ELNS0_9SortOrderE0EiiyiiNS1_21identity_decomposer_tEEEvPT5_SB_PT3_PKSC_PT1_PKSG_PT2_PKSK_T4_iiT6__param_8];
	cvt.u32.u64 	%r451, %rd4;
	sub.s32 	%r22, %r2079, %r451;
	and.b32  	%r452, %r1, 31;
	and.b32  	%r453, %r1, 992;
	mul.lo.s32 	%r454, %r453, 17;
	or.b32  	%r23, %r454, %r452;
	setp.ge.s32 	%p3, %r23, %r22;
	cvt.u64.u32 	%rd56, %r23;
	add.s64 	%rd57, %rd56, %rd4;
	shl.b64 	%rd58, %rd57, 2;
	add.s64 	%rd5, %rd3, %rd58;
	mov.b32 	%r2165, 2147483647;
	@%p3 bra 	$L__BB4_6;
	ld.global.u32 	%r2165, [%rd5];
$L__BB4_6:
	add.s32 	%r456, %r23, 32;
	setp.ge.s32 	%p4, %r456, %r22;
	mov.b32 	%r2164, 2147483647;
	@%p4 bra 	$L__BB4_8;
	ld.global.u32 	%r2164, [%rd5+128];
$L__BB4_8:
	add.s32 	%r458, %r23, 64;
	setp.ge.s32 	%p5, %r458, %r22;
	mov.b32 	%r2163, 2147483647;
	@%p5 bra 	$L__BB4_10;
	ld.global.u32 	%r2163, [%rd5+256];
$L__BB4_10:
	add.s32 	%r460, %r23, 96;
	setp.ge.s32 	%p6, %r460, %r22;
	mov.b32 	%r2162, 2147483647;
	@%p6 bra 	$L__BB4_12;
	ld.global.u32 	%r2162, [%rd5+384];
$L__BB4_12:
	add.s32 	%r462, %r23, 128;
	setp.ge.s32 	%p7, %r462, %r22;
	mov.b32 	%r2161, 2147483647;
	@%p7 bra 	$L__BB4_14;
	ld.global.u32 	%r2161, [%rd5+512];
$L__BB4_14:
	add.s32 	%r464, %r23, 160;
	setp.ge.s32 	%p8, %r464, %r22;
	mov.b32 	%r2160, 2147483647;
	@%p8 bra 	$L__BB4_16;
	ld.global.u32 	%r2160, [%rd5+640];
$L__BB4_16:
	add.s32 	%r466, %r23, 192;
	setp.ge.s32 	%p9, %r466, %r22;
	mov.b32 	%r2159, 2147483647;
	@%p9 bra 	$L__BB4_18;
	ld.global.u32 	%r2159, [%rd5+768];
$L__BB4_18:
	add.s32 	%r468, %r23, 224;
	setp.ge.s32 	%p10, %r468, %r22;
	mov.b32 	%r2158, 2147483647;
	@%p10 bra 	$L__BB4_20;
	ld.global.u32 	%r2158, [%rd5+896];
$L__BB4_20:
	add.s32 	%r470, %r23, 256;
	setp.ge.s32 	%p11, %r470, %r22;
	mov.b32 	%r2157, 2147483647;
	@%p11 bra 	$L__BB4_22;
	ld.global.u32 	%r2157, [%rd5+1024];
$L__BB4_22:
	add.s32 	%r472, %r23, 288;
	setp.ge.s32 	%p12, %r472, %r22;
	mov.b32 	%r2156, 2147483647;
	@%p12 bra 	$L__BB4_24;
	ld.global.u32 	%r2156, [%rd5+1152];
$L__BB4_24:
	add.s32 	%r474, %r23, 320;
	setp.ge.s32 	%p13, %r474, %r22;
	mov.b32 	%r2155, 2147483647;
	@%p13 bra 	$L__BB4_26;
	ld.global.u32 	%r2155, [%rd5+1280];
$L__BB4_26:
	add.s32 	%r476, %r23, 352;
	setp.ge.s32 	%p14, %r476, %r22;
	mov.b32 	%r2154, 2147483647;
	@%p14 bra 	$L__BB4_28;
	ld.global.u32 	%r2154, [%rd5+1408];
$L__BB4_28:
	add.s32 	%r478, %r23, 384;
	setp.ge.s32 	%p15, %r478, %r22;
	mov.b32 	%r2153, 2147483647;
	@%p15 bra 	$L__BB4_30;
	ld.global.u32 	%r2153, [%rd5+1536];
$L__BB4_30:
	add.s32 	%r480, %r23, 416;
	setp.ge.s32 	%p16, %r480, %r22;
	mov.b32 	%r2152, 2147483647;
	@%p16 bra 	$L__BB4_32;
	ld.global.u32 	%r2152, [%rd5+1664];
$L__BB4_32:
	add.s32 	%r482, %r23, 448;
	setp.ge.s32 	%p17, %r482, %r22;
	mov.b32 	%r2151, 2147483647;
	@%p17 bra 	$L__BB4_34;
	ld.global.u32 	%r2151, [%rd5+1792];
$L__BB4_34:
	add.s32 	%r484, %r23, 480;
	setp.ge.s32 	%p18, %r484, %r22;
	mov.b32 	%r2150, 2147483647;
	@%p18 bra 	$L__BB4_36;
	ld.global.u32 	%r2150, [%rd5+1920];
$L__BB4_36:
	add.s32 	%r486, %r23, 512;
	setp.ge.s32 	%p19, %r486, %r22;
	mov.b32 	%r2149, 2147483647;
	@%p19 bra 	$L__BB4_38;
	ld.global.u32 	%r2149, [%rd5+2048];
$L__BB4_38:
	ld.param.u32 	%r2131, [_ZN3cub18CUB_300001_SM_10006detail10radix_sort29DeviceRadixSortOnesweepKernelINS1_5radix10policy_hubIiiyE10Policy1000ELNS0_9SortOrderE0EiiyiiNS1_21identity_decomposer_tEEEvPT5_SB_PT3_PKSC_PT1_PKSG_PT2_PKSK_T4_iiT6__param_10];
	mov.b32 	%r487, -1;
	shl.b32 	%r488, %r487, %r2131;
	not.b32 	%r74, %r488;
	shr.u32 	%r75, %r1, 5;
	shl.b32 	%r489, %r75, 10;
	mov.u32 	%r490, _ZZN3cub18CUB_300001_SM_10006detail10radix_sort29DeviceRadixSortOnesweepKernelINS1_5radix10policy_hubIiiyE10Policy1000ELNS0_9SortOrderE0EiiyiiNS1_21identity_decomposer_tEEEvPT5_SB_PT3_PKSC_PT1_PKSG_PT2_PKSK_T4_iiT6_E1s;
	add.s32 	%r76, %r490, %r489;
	setp.gt.s32 	%p20, %r443, 255;
	@%p20 bra 	$L__BB4_51;
	max.s32 	%r491, %r443, 224;
	sub.s32 	%r492, %r491, %r443;
	add.s32 	%r493, %r492, 31;
	shr.u32 	%r494, %r493, 5;
	add.s32 	%r77, %r494, 1;
	and.b32  	%r78, %r77, 15;
	setp.lt.u32 	%p21, %r493, 480;
	mov.u32 	%r2169, %r443;
	@%p21 bra 	$L__BB4_42;
	and.b32  	%r495, %r77, 268435440;
	neg.s32 	%r2167, %r495;
	shl.b32 	%r497, %r443, 2;
	add.s32 	%r498, %r489, %r497;
	add.s32 	%r500, %r498, %r490;
	add.s32 	%r2166, %r500, 1024;
	mov.u32 	%r2169, %r443;
$L__BB4_41:
	.pragma "nounroll";
	mov.b32 	%r501, 0;
	st.shared.u32 	[%r2166+-1024], %r501;
	st.shared.u32 	[%r2166+-896], %r501;
	st.shared.u32 	[%r2166+-768], %r501;
	st.shared.u32 	[%r2166+-640], %r501;
	st.shared.u32 	[%r2166+-512], %r501;
	st.shared.u32 	[%r2166+-384], %r501;
	st.shared.u32 	[%r2166+-256], %r501;
	st.shared.u32 	[%r2166+-128], %r501;
	st.shared.u32 	[%r2166], %r501;
	st.shared.u32 	[%r2166+128], %r501;
	st.shared.u32 	[%r2166+256], %r501;
	st.shared.u32 	[%r2166+384], %r501;
	st.shared.u32 	[%r2166+512], %r501;
	st.shared.u32 	[%r2166+640], %r501;
	st.shared.u32 	[%r2166+768], %r501;
	st.shared.u32 	[%r2166+896], %r501;
	add.s32 	%r2169, %r2169, 512;
	add.s32 	%r2167, %r2167, 16;
	add.s32 	%r2166, %r2166, 2048;
	setp.ne.s32 	%p22, %r2167, 0;
	@%p22 bra 	$L__BB4_41;
$L__BB4_42:
	setp.eq.s32 	%p23, %r78, 0;
	@%p23 bra 	$L__BB4_51;
	and.b32  	%r88, %r77, 7;
	setp.lt.u32 	%p24, %r78, 8;
	@%p24 bra 	$L__BB4_45;
	shl.b32 	%r502, %r2169, 2;
	add.s32 	%r503, %r76, %r502;
	mov.b32 	%r504, 0;
	st.shared.u32 	[%r503], %r504;
	st.shared.u32 	[%r503+128], %r504;
	st.shared.u32 	[%r503+256], %r504;
	st.shared.u32 	[%r503+384], %r504;
	st.shared.u32 	[%r503+512], %r504;
	st.shared.u32 	[%r503+640], %r504;
	st.shared.u32 	[%r503+768], %r504;
	st.shared.u32 	[%r503+896], %r504;
	add.s32 	%r2169, %r2169, 256;
$L__BB4_45:
	setp.eq.s32 	%p25, %r88, 0;
	@%p25 bra 	$L__BB4_51;
	and.b32  	%r91, %r77, 3;
	setp.lt.u32 	%p26, %r88, 4;
	@%p26 bra 	$L__BB4_48;
	shl.b32 	%r505, %r2169, 2;
	add.s32 	%r506, %r76, %r505;
	mov.b32 	%r507, 0;
	st.shared.u32 	[%r506], %r507;
	st.shared.u32 	[%r506+128], %r507;
	st.shared.u32 	[%r506+256], %r507;
	st.shared.u32 	[%r506+384], %r507;
	add.s32 	%r2169, %r2169, 128;
$L__BB4_48:
	setp.eq.s32 	%p27, %r91, 0;
	@%p27 bra 	$L__BB4_51;
	shl.b32 	%r509, %r2169, 2;
	add.s32 	%r510, %r489, %r509;
	add.s32 	%r2173, %r490, %r510;
	neg.s32 	%r2172, %r91;
$L__BB4_50:
	.pragma "nounroll";
	mov.b32 	%r512, 0;
	st.shared.u32 	[%r2173], %r512;
	add.s32 	%r2173, %r2173, 128;
	add.s32 	%r2172, %r2172, 1;
	setp.ne.s32 	%p28, %r2172, 0;
	@%p28 bra 	$L__BB4_50;
$L__BB4_51:
	ld.param.u32 	%r2094, [_ZN3cub18CUB_300001_SM_10006detail10radix_sort29DeviceRadixSortOnesweepKernelINS1_5radix10policy_hubIiiyE10Policy1000ELNS0_9SortOrderE0EiiyiiNS1_21identity_decomposer_tEEEvPT5_SB_PT3_PKSC_PT1_PKSG_PT2_PKSK_T4_iiT6__param_9];
	bar.warp.sync 	-1;
	xor.b32  	%r514, %r2165, -2147483648;
	shr.u32 	%r515, %r514, %r2094;
	and.b32  	%r100, %r515, %r74;
	shl.b32 	%r516, %r100, 2;
	add.s32 	%r517, %r76, %r516;
	atom.shared.add.u32 	%r518, [%r517], 1;
	xor.b32  	%r2227, %r2164, -2147483648;
	shr.u32 	%r520, %r2227, %r2094;
	and.b32  	%r521, %r520, %r74;
	shl.b32 	%r522, %r521, 2;
	add.s32 	%r523, %r76, %r522;
	atom.shared.add.u32 	%r524, [%r523], 1;
	xor.b32  	%r2226, %r2163, -2147483648;
	shr.u32 	%r526, %r2226, %r2094;
	and.b32  	%r527, %r526, %r74;
	shl.b32 	%r528, %r527, 2;
	add.s32 	%r529, %r76, %r528;
	atom.shared.add.u32 	%r530, [%r529], 1;
	xor.b32  	%r2225, %r2162, -2147483648;
	shr.u32 	%r532, %r2225, %r2094;
	and.b32  	%r533, %r532, %r74;
	shl.b32 	%r534, %r533, 2;
	add.s32 	%r535, %r76, %r534;
	atom.shared.add.u32 	%r536, [%r535], 1;
	xor.b32  	%r537, %r2161, -2147483648;
	shr.u32 	%r538, %r537, %r2094;
	and.b32  	%r539, %r538, %r74;
	shl.b32 	%r540, %r539, 2;
	add.s32 	%r541, %r76, %r540;
	atom.shared.add.u32 	%r542, [%r541], 1;
	xor.b32  	%r543, %r2160, -2147483648;
	shr.u32 	%r544, %r543, %r2094;
	and.b32  	%r545, %r544, %r74;
	shl.b32 	%r546, %r545, 2;
	add.s32 	%r547, %r76, %r546;
	atom.shared.add.u32 	%r548, [%r547], 1;
	xor.b32  	%r549, %r2159, -2147483648;
	shr.u32 	%r550, %r549, %r2094;
	and.b32  	%r551, %r550, %r74;
	shl.b32 	%r552, %r551, 2;
	add.s32 	%r553, %r76, %r552;
	atom.shared.add.u32 	%r554, [%r553], 1;
	xor.b32  	%r555, %r2158, -2147483648;
	shr.u32 	%r556, %r555, %r2094;
	and.b32  	%r557, %r556, %r74;
	shl.b32 	%r558, %r557, 2;
	add.s32 	%r559, %r76, %r558;
	atom.shared.add.u32 	%r560, [%r559], 1;
	xor.b32  	%r561, %r2157, -2147483648;
	shr.u32 	%r562, %r561, %r2094;
	and.b32  	%r563, %r562, %r74;
	shl.b32 	%r564, %r563, 2;
	add.s32 	%r565, %r76, %r564;
	atom.shared.add.u32 	%r566, [%r565], 1;
	xor.b32  	%r567, %r2156, -2147483648;
	shr.u32 	%r568, %r567, %r2094;
	and.b32  	%r569, %r568, %r74;
	shl.b32 	%r570, %r569, 2;
	add.s32 	%r571, %r76, %r570;
	atom.shared.add.u32 	%r572, [%r571], 1;
	xor.b32  	%r573, %r2155, -2147483648;
	shr.u32 	%r574, %r573, %r2094;
	and.b32  	%r575, %r574, %r74;
	shl.b32 	%r576, %r575, 2;
	add.s32 	%r577, %r76, %r576;
	atom.shared.add.u32 	%r578, [%r577], 1;
	xor.b32  	%r579, %r2154, -2147483648;
	shr.u32 	%r580, %r579, %r2094;
	and.b32  	%r581, %r580, %r74;
	shl.b32 	%r582, %r581, 2;
	add.s32 	%r583, %r76, %r582;
	atom.shared.add.u32 	%r584, [%r583], 1;
	xor.b32  	%r585, %r2153, -2147483648;
	shr.u32 	%r586, %r585, %r2094;
	and.b32  	%r587, %r586, %r74;
	shl.b32 	%r588, %r587, 2;
	add.s32 	%r589, %r76, %r588;
	atom.shared.add.u32 	%r590, [%r589], 1;
	xor.b32  	%r591, %r2152, -2147483648;
	shr.u32 	%r592, %r591, %r2094;
	and.b32  	%r593, %r592, %r74;
	shl.b32 	%r594, %r593, 2;
	add.s32 	%r595, %r76, %r594;
	atom.shared.add.u32 	%r596, [%r595], 1;
	xor.b32  	%r597, %r2151, -2147483648;
	shr.u32 	%r598, %r597, %r2094;
	and.b32  	%r599, %r598, %r74;
	shl.b32 	%r600, %r599, 2;
	add.s32 	%r601, %r76, %r600;
	atom.shared.add.u32 	%r602, [%r601], 1;
	xor.b32  	%r603, %r2150, -2147483648;
	shr.u32 	%r604, %r603, %r2094;
	and.b32  	%r605, %r604, %r74;
	shl.b32 	%r606, %r605, 2;
	add.s32 	%r607, %r76, %r606;
	atom.shared.add.u32 	%r608, [%r607], 1;
	xor.b32  	%r2212, %r2149, -2147483648;
	shr.u32 	%r610, %r2212, %r2094;
	and.b32  	%r611, %r610, %r74;
	shl.b32 	%r612, %r611, 2;
	add.s32 	%r613, %r76, %r612;
	atom.shared.add.u32 	%r614, [%r613], 1;
	bar.sync 	0;
	setp.gt.u32 	%p29, %r1, 255;
	shl.b32 	%r615, %r1, 2;
	add.s32 	%r101, %r490, %r615;
	mov.b32 	%r2174, 0;
	@%p29 bra 	$L__BB4_53;
	ld.shared.u32 	%r617, [%r101];
	mov.b32 	%r618, 0;
	st.shared.u32 	[%r101], %r618;
	ld.shared.u32 	%r619, [%r101+1024];
	st.shared.u32 	[%r101+1024], %r617;
	add.s32 	%r620, %r619, %r617;
	ld.shared.u32 	%r621, [%r101+2048];
	st.shared.u32 	[%r101+2048], %r620;
	add.s32 	%r622, %r621, %r620;
	ld.shared.u32 	%r623, [%r101+3072];
	st.shared.u32 	[%r101+3072], %r622;
	add.s32 	%r624, %r623, %r622;
	ld.shared.u32 	%r625, [%r101+4096];
	st.shared.u32 	[%r101+4096], %r624;
	add.s32 	%r626, %r625, %r624;
	ld.shared.u32 	%r627, [%r101+5120];
	st.shared.u32 	[%r101+5120], %r626;
	add.s32 	%r628, %r627, %r626;
	ld.shared.u32 	%r629, [%r101+6144];
	st.shared.u32 	[%r101+6144], %r628;
	add.s32 	%r630, %r629, %r628;
	ld.shared.u32 	%r631, [%r101+7168];
	st.shared.u32 	[%r101+7168], %r630;
	add.s32 	%r632, %r631, %r630;
	ld.shared.u32 	%r633, [%r101+8192];
	st.shared.u32 	[%r101+8192], %r632;
	add.s32 	%r634, %r633, %r632;
	ld.shared.u32 	%r635, [%r101+9216];
	st.shared.u32 	[%r101+9216], %r634;
	add.s32 	%r636, %r635, %r634;
	ld.shared.u32 	%r637, [%r101+10240];
	st.shared.u32 	[%r101+10240], %r636;
	add.s32 	%r638, %r637, %r636;
	ld.shared.u32 	%r639, [%r101+11264];
	st.shared.u32 	[%r101+11264], %r638;
	add.s32 	%r2174, %r639, %r638;
$L__BB4_53:
	setp.gt.u32 	%p30, %r1, 255;
	shl.b32 	%r640, %r3, 8;
	add.s32 	%r641, %r640, %r1;
	mul.wide.s32 	%rd59, %r641, 4;
	add.s64 	%rd6, %rd2, %rd59;
	@%p30 bra 	$L__BB4_55;
	or.b32  	%r642, %r2174, 1073741824;
	st.volatile.global.u32 	[%rd6], %r642;
$L__BB4_55:
	ld.param.u64 	%rd442, [_ZN3cub18CUB_300001_SM_10006detail10radix_sort29DeviceRadixSortOnesweepKernelINS1_5radix10policy_hubIiiyE10Policy1000ELNS0_9SortOrderE0EiiyiiNS1_21identity_decomposer_tEEEvPT5_SB_PT3_PKSC_PT1_PKSG_PT2_PKSK_T4_iiT6__param_7];
	xor.b32  	%r2223, %r2160, -2147483648;
	xor.b32  	%r2224, %r2161, -2147483648;
	xor.b32  	%r2222, %r2159, -2147483648;
	xor.b32  	%r2221, %r2158, -2147483648;
	xor.b32  	%r2228, %r2165, -2147483648;
	xor.b32  	%r2218, %r2155, -2147483648;
	xor.b32  	%r2220, %r2157, -2147483648;
	xor.b32  	%r2217, %r2154, -2147483648;
	xor.b32  	%r2219, %r2156, -2147483648;
	xor.b32  	%r2215, %r2152, -2147483648;
	xor.b32  	%r2216, %r2153, -2147483648;
	xor.b32  	%r2213, %r2150, -2147483648;
	xor.b32  	%r2214, %r2151, -2147483648;
	setp.lt.u32 	%p31, %r1, 256;
	setp.eq.s32 	%p32, %r2174, 6528;
	and.pred  	%p33, %p31, %p32;
	selp.u32 	%r643, 1, 0, %p33;
	{ 
	.reg .pred 	%p1; 
	.reg .pred 	%p2; 
	setp.ne.u32 	%p1, %r643, 0; 
	bar.red.or.pred 	%p2, 0, %p1; 
	selp.u32 	%r644, 1, 0, %p2; 
	}
	setp.eq.s32 	%p34, %r644, 0;
	and.b32  	%r645, %r1, 992;
	and.b32  	%r646, %r1, 31;
	mul.lo.s32 	%r647, %r645, 17;
	or.b32  	%r648, %r647, %r646;
	cvt.u64.u32 	%rd7, %r648;
	mul.lo.s32 	%r649, %r3, 6528;
	cvt.s64.s32 	%rd60, %r649;
	add.s64 	%rd61, %rd7, %rd60;
	cvta.to.global.u64 	%rd62, %rd442;
	shl.b64 	%rd63, %rd61, 2;
	add.s64 	%rd8, %rd62, %rd63;
	cvt.u64.u32 	%rd9, %r1;
	@%p34 bra 	$L__BB4_175;
	setp.gt.u32 	%p35, %r1, 255;
	shl.b32 	%r650, %r1, 3;
	mov.u32 	%r651, _ZZN3cub18CUB_300001_SM_10006detail10radix_sort29DeviceRadixSortOnesweepKernelINS1_5radix10policy_hubIiiyE10Policy1000ELNS0_9SortOrderE0EiiyiiNS1_21identity_decomposer_tEEEvPT5_SB_PT3_PKSC_PT1_PKSG_PT2_PKSK_T4_iiT6_E1s;
	add.s32 	%r652, %r651, %r650;
	add.s32 	%r121, %r652, 26112;
	@%p35 bra 	$L__BB4_64;
	ld.param.u64 	%rd436, [_ZN3cub18CUB_300001_SM_10006detail10radix_sort29DeviceRadixSortOnesweepKernelINS1_5radix10policy_hubIiiyE10Policy1000ELNS0_9SortOrderE0EiiyiiNS1_21identity_decomposer_tEEEvPT5_SB_PT3_PKSC_PT1_PKSG_PT2_PKSK_T4_iiT6__param_3];
	cvta.to.global.u64 	%rd64, %rd436;
	shl.b64 	%rd65, %rd9, 3;
	add.s64 	%rd66, %rd64, %rd65;
	ld.global.u64 	%rd67, [%rd66];
	setp.gt.u32 	%p36, %r1, %r100;
	selp.b64 	%rd68, 6528, 0, %p36;
	sub.s64 	%rd455, %rd67, %rd68;
	st.shared.u64 	[%r121], %rd455;
	setp.lt.s32 	%p37, %r3, 1;
	mov.u32 	%r2178, %r2174;
	@%p37 bra 	$L__BB4_63;
	mov.b32 	%r2176, -1;
	mov.u32 	%r2175, %r3;
	mov.u32 	%r2178, %r2174;
$L__BB4_59:
	ld.param.u64 	%rd429, [_ZN3cub18CUB_300001_SM_10006detail10radix_sort29DeviceRadixSortOnesweepKernelINS1_5radix10policy_hubIiiyE10Policy1000ELNS0_9SortOrderE0EiiyiiNS1_21identity_decomposer_tEEEvPT5_SB_PT3_PKSC_PT1_PKSG_PT2_PKSK_T4_iiT6__param_0];
	add.s32 	%r125, %r2175, -1;
	shl.b32 	%r654, %r125, 8;
	add.s32 	%r655, %r654, %r1;
	cvta.to.global.u64 	%rd69, %rd429;
	mul.wide.s32 	%rd70, %r655, 4;
	add.s64 	%rd11, %rd69, %rd70;
$L__BB4_60:
	membar.cta;
	ld.volatile.global.u32 	%r126, [%rd11];
	setp.eq.s32 	%p38, %r126, 0;
	@%p38 bra 	$L__BB4_60;
	and.b32  	%r656, %r126, 1073741823;
	add.s32 	%r2178, %r656, %r2178;
	setp.gt.s32 	%p39, %r126, -1;
	vote.sync.ballot.b32 	%r2176, %p39, %r2176;
	setp.gt.u32 	%p41, %r2175, 1;
	and.pred  	%p42, %p39, %p41;
	mov.u32 	%r2175, %r125;
	@%p42 bra 	$L__BB4_59;
	ld.shared.u64 	%rd455, [%r121];
$L__BB4_63:
	or.b32  	%r657, %r2178, -2147483648;
	st.volatile.global.u32 	[%rd6], %r657;
	sub.s32 	%r658, %r2178, %r2174;
	cvt.s64.s32 	%rd71, %r658;
	add.s64 	%rd72, %rd455, %rd71;
	st.shared.u64 	[%r121], %rd72;
$L__BB4_64:
	ld.param.u32 	%r2080, [_ZN3cub18CUB_300001_SM_10006detail10radix_sort29DeviceRadixSortOnesweepKernelINS1_5radix10policy_hubIiiyE10Policy1000ELNS0_9SortOrderE0EiiyiiNS1_21identity_decomposer_tEEEvPT5_SB_PT3_PKSC_PT1_PKSG_PT2_PKSK_T4_iiT6__param_8];
	ld.param.u64 	%rd432, [_ZN3cub18CUB_300001_SM_10006detail10radix_sort29DeviceRadixSortOnesweepKernelINS1_5radix10policy_hubIiiyE10Policy1000ELNS0_9SortOrderE0EiiyiiNS1_21identity_decomposer_tEEEvPT5_SB_PT3_PKSC_PT1_PKSG_PT2_PKSK_T4_iiT6__param_2];
	setp.gt.u32 	%p43, %r1, 255;
	setp.lt.s32 	%p44, %r4, %r2080;
	setp.eq.s64 	%p45, %rd432, 0;
	or.pred  	%p46, %p45, %p44;
	or.pred  	%p47, %p43, %p46;
	@%p47 bra 	$L__BB4_66;
	ld.param.u64 	%rd433, [_ZN3cub18CUB_300001_SM_10006detail10radix_sort29DeviceRadixSortOnesweepKernelINS1_5radix10policy_hubIiiyE10Policy1000ELNS0_9SortOrderE0EiiyiiNS1_21identity_decomposer_tEEEvPT5_SB_PT3_PKSC_PT1_PKSG_PT2_PKSK_T4_iiT6__param_2];
	ld.shared.u64 	%rd73, [%r121];
	setp.gt.u32 	%p48, %r1, %r100;
	selp.b64 	%rd74, 6528, 0, %p48;
	cvt.s64.s32 	%rd75, %r2174;
	add.s64 	%rd76, %rd74, %rd75;
	add.s64 	%rd77, %rd76, %rd73;
	cvta.to.global.u64 	%rd78, %rd433;
	shl.b64 	%rd79, %rd9, 3;
	add.s64 	%rd80, %rd78, %rd79;
	st.global.u64 	[%rd80], %rd77;
$L__BB4_66:
	ld.param.u32 	%r2081, [_ZN3cub18CUB_300001_SM_10006detail10radix_sort29DeviceRadixSortOnesweepKernelINS1_5radix10policy_hubIiiyE10Policy1000ELNS0_9SortOrderE0EiiyiiNS1_21identity_decomposer_tEEEvPT5_SB_PT3_PKSC_PT1_PKSG_PT2_PKSK_T4_iiT6__param_8];
	setp.gt.s32 	%p49, %r4, %r2081;
	bar.sync 	0;
	shl.b32 	%r659, %r100, 3;
	add.s32 	%r661, %r651, %r659;
	ld.shared.u64 	%rd14, [%r661+26112];
	@%p49 bra 	$L__BB4_68;
	add.s64 	%rd81, %rd14, %rd7;
	shl.b64 	%rd82, %rd81, 2;
	add.s64 	%rd83, %rd1, %rd82;
	st.global.u32 	[%rd83], %r2165;
	st.global.u32 	[%rd83+128], %r2164;
	st.global.u32 	[%rd83+256], %r2163;
	st.global.u32 	[%rd83+384], %r2162;
	st.global.u32 	[%rd83+512], %r2161;
	st.global.u32 	[%rd83+640], %r2160;
	st.global.u32 	[%rd83+768], %r2159;
	st.global.u32 	[%rd83+896], %r2158;
	st.global.u32 	[%rd83+1024], %r2157;
	st.global.u32 	[%rd83+1152], %r2156;
	st.global.u32 	[%rd83+1280], %r2155;
	st.global.u32 	[%rd83+1408], %r2154;
	st.global.u32 	[%rd83+1536], %r2153;
	st.global.u32 	[%rd83+1664], %r2152;
	st.global.u32 	[%rd83+1792], %r2151;
	st.global.u32 	[%rd83+1920], %r2150;
	st.global.u32 	[%rd83+2048], %r2149;
	bra.uni 	$L__BB4_102;
$L__BB4_68:
	ld.param.u32 	%r2082, [_ZN3cub18CUB_300001_SM_10006detail10radix_sort29DeviceRadixSortOnesweepKernelINS1_5radix10policy_hubIiiyE10Policy1000ELNS0_9SortOrderE0EiiyiiNS1_21identity_decomposer_tEEEvPT5_SB_PT3_PKSC_PT1_PKSG_PT2_PKSK_T4_iiT6__param_8];
	cvt.u32.u64 	%r662, %rd7;
	mad.lo.s32 	%r130, %r3, -6528, %r2082;
	setp.ge.s32 	%p50, %r662, %r130;
	add.s64 	%rd84, %rd14, %rd7;
	shl.b64 	%rd85, %rd84, 2;
	add.s64 	%rd15, %rd1, %rd85;
	@%p50 bra 	$L__BB4_70;
	st.global.u32 	[%rd15], %r2165;
$L__BB4_70:
	add.s32 	%r664, %r662, 32;
	setp.ge.s32 	%p51, %r664, %r130;
	@%p51 bra 	$L__BB4_72;
	st.global.u32 	[%rd15+128], %r2164;
$L__BB4_72:
	add.s32 	%r666, %r662, 64;
	setp.ge.s32 	%p52, %r666, %r130;
	@%p52 bra 	$L__BB4_74;
	st.global.u32 	[%rd15+256], %r2163;
$L__BB4_74:
	add.s32 	%r668, %r662, 96;
	setp.ge.s32 	%p53, %r668, %r130;
	@%p53 bra 	$L__BB4_76;
	st.global.u32 	[%rd15+384], %r2162;
$L__BB4_76:
	add.s32 	%r670, %r662, 128;
	setp.ge.s32 	%p54, %r670, %r130;
	@%p54 bra 	$L__BB4_78;
	st.global.u32 	[%rd15+512], %r2161;
$L__BB4_78:
	add.s32 	%r672, %r662, 160;
	setp.ge.s32 	%p55, %r672, %r130;
	@%p55 bra 	$L__BB4_80;
	st.global.u32 	[%rd15+640], %r2160;
$L__BB4_80:
	add.s32 	%r674, %r662, 192;
	setp.ge.s32 	%p56, %r674, %r130;
	@%p56 bra 	$L__BB4_82;
	st.global.u32 	[%rd15+768], %r2159;
$L__BB4_82:
	add.s32 	%r676, %r662, 224;
	setp.ge.s32 	%p57, %r676, %r130;
	@%p57 bra 	$L__BB4_84;
	st.global.u32 	[%rd15+896], %r2158;
$L__BB4_84:
	add.s32 	%r678, %r662, 256;
	setp.ge.s32 	%p58, %r678, %r130;
	@%p58 bra 	$L__BB4_86;
	st.global.u32 	[%rd15+1024], %r2157;
$L__BB4_86:
	add.s32 	%r680, %r662, 288;
	setp.ge.s32 	%p59, %r680, %r130;
	@%p59 bra 	$L__BB4_88;
	st.global.u32 	[%rd15+1152], %r2156;
$L__BB4_88:
	add.s32 	%r682, %r662, 320;
	setp.ge.s32 	%p60, %r682, %r130;
	@%p60 bra 	$L__BB4_90;
	st.global.u32 	[%rd15+1280], %r2155;
$L__BB4_90:
	add.s32 	%r684, %r662, 352;
	setp.ge.s32 	%p61, %r684, %r130;
	@%p61 bra 	$L__BB4_92;
	st.global.u32 	[%rd15+1408], %r2154;
$L__BB4_92:
	add.s32 	%r686, %r662, 384;
	setp.ge.s32 	%p62, %r686, %r130;
	@%p62 bra 	$L__BB4_94;
	st.global.u32 	[%rd15+1536], %r2153;
$L__BB4_94:
	add.s32 	%r688, %r662, 416;
	setp.ge.s32 	%p63, %r688, %r130;
	@%p63 bra 	$L__BB4_96;
	st.global.u32 	[%rd15+1664], %r2152;
$L__BB4_96:
	add.s32 	%r690, %r662, 448;
	setp.ge.s32 	%p64, %r690, %r130;
	@%p64 bra 	$L__BB4_98;
	st.global.u32 	[%rd15+1792], %r2151;
$L__BB4_98:
	add.s32 	%r692, %r662, 480;
	setp.ge.s32 	%p65, %r692, %r130;
	@%p65 bra 	$L__BB4_100;
	st.global.u32 	[%rd15+1920], %r2150;
$L__BB4_100:
	add.s32 	%r694, %r662, 512;
	setp.ge.s32 	%p66, %r694, %r130;
	@%p66 bra 	$L__BB4_102;
	st.global.u32 	[%rd15+2048], %r2149;
$L__BB4_102:
	ld.param.u32 	%r2083, [_ZN3cub18CUB_300001_SM_10006detail10radix_sort29DeviceRadixSortOnesweepKernelINS1_5radix10policy_hubIiiyE10Policy1000ELNS0_9SortOrderE0EiiyiiNS1_21identity_decomposer_tEEEvPT5_SB_PT3_PKSC_PT1_PKSG_PT2_PKSK_T4_iiT6__param_8];
	setp.gt.s32 	%p67, %r4, %r2083;
	@%p67 bra 	$L__BB4_104;
	ld.global.u32 	%r2211, [%rd8];
	ld.global.u32 	%r2210, [%rd8+128];
	ld.global.u32 	%r2209, [%rd8+256];
	ld.global.u32 	%r2208, [%rd8+384];
	ld.global.u32 	%r2207, [%rd8+512];
	ld.global.u32 	%r2206, [%rd8+640];
	ld.global.u32 	%r2205, [%rd8+768];
	ld.global.u32 	%r2204, [%rd8+896];
	ld.global.u32 	%r2203, [%rd8+1024];
	ld.global.u32 	%r2202, [%rd8+1152];
	ld.global.u32 	%r2201, [%rd8+1280];
	ld.global.u32 	%r2200, [%rd8+1408];
	ld.global.u32 	%r2199, [%rd8+1536];
	ld.global.u32 	%r2198, [%rd8+1664];
	ld.global.u32 	%r2197, [%rd8+1792];
	ld.global.u32 	%r2196, [%rd8+1920];
	ld.global.u32 	%r2195, [%rd8+2048];
	bra.uni 	$L__BB4_138;
$L__BB4_104:
	ld.param.u32 	%r2084, [_ZN3cub18CUB_300001_SM_10006detail10radix_sort29DeviceRadixSortOnesweepKernelINS1_5radix10policy_hubIiiyE10Policy1000ELNS0_9SortOrderE0EiiyiiNS1_21identity_decomposer_tEEEvPT5_SB_PT3_PKSC_PT1_PKSG_PT2_PKSK_T4_iiT6__param_8];
	cvt.u32.u64 	%r696, %rd7;
	sub.s32 	%r148, %r2084, %r649;
	setp.ge.s32 	%p68, %r696, %r148;
	@%p68 bra 	$L__BB4_106;
	ld.global.u32 	%r2211, [%rd8];
$L__BB4_106:
	add.s32 	%r700, %r696, 32;
	setp.ge.s32 	%p69, %r700, %r148;
	@%p69 bra 	$L__BB4_108;
	ld.global.u32 	%r2210, [%rd8+128];
$L__BB4_108:
	add.s32 	%r703, %r696, 64;
	setp.ge.s32 	%p70, %r703, %r148;
	@%p70 bra 	$L__BB4_110;
	ld.global.u32 	%r2209, [%rd8+256];
$L__BB4_110:
	add.s32 	%r706, %r696, 96;
	setp.ge.s32 	%p71, %r706, %r148;
	@%p71 bra 	$L__BB4_112;
	ld.global.u32 	%r2208, [%rd8+384];
$L__BB4_112:
	add.s32 	%r709, %r696, 128;
	setp.ge.s32 	%p72, %r709, %r148;
	@%p72 bra 	$L__BB4_114;
	ld.global.u32 	%r2207, [%rd8+512];
$L__BB4_114:
	add.s32 	%r712, %r696, 160;
	setp.ge.s32 	%p73, %r712, %r148;
	@%p73 bra 	$L__BB4_116;
	ld.global.u32 	%r2206, [%rd8+640];
$L__BB4_116:
	add.s32 	%r715, %r696, 192;
	setp.ge.s32 	%p74, %r715, %r148;
	@%p74 bra 	$L__BB4_118;
	ld.global.u32 	%r2205, [%rd8+768];
$L__BB4_118:
	add.s32 	%r718, %r696, 224;
	setp.ge.s32 	%p75, %r718, %r148;
	@%p75 bra 	$L__BB4_120;
	ld.global.u32 	%r2204, [%rd8+896];
$L__BB4_120:
	add.s32 	%r721, %r696, 256;
	setp.ge.s32 	%p76, %r721, %r148;
	@%p76 bra 	$L__BB4_122;
	ld.global.u32 	%r2203, [%rd8+1024];
$L__BB4_122:
	add.s32 	%r724, %r696, 288;
	setp.ge.s32 	%p77, %r724, %r148;
	@%p77 bra 	$L__BB4_124;
	ld.global.u32 	%r2202, [%rd8+1152];
$L__BB4_124:
	add.s32 	%r727, %r696, 320;
	setp.ge.s32 	%p78, %r727, %r148;
	@%p78 bra 	$L__BB4_126;
	ld.global.u32 	%r2201, [%rd8+1280];
$L__BB4_126:
	add.s32 	%r730, %r696, 352;
	setp.ge.s32 	%p79, %r730, %r148;
	@%p79 bra 	$L__BB4_128;
	ld.global.u32 	%r2200, [%rd8+1408];
$L__BB4_128:
	add.s32 	%r733, %r696, 384;
	setp.ge.s32 	%p80, %r733, %r148;
	@%p80 bra 	$L__BB4_130;
	ld.global.u32 	%r2199, [%rd8+1536];
$L__BB4_130:
	add.s32 	%r736, %r696, 416;
	setp.ge.s32 	%p81, %r736, %r148;
	@%p81 bra 	$L__BB4_132;
	ld.global.u32 	%r2198, [%rd8+1664];
$L__BB4_132:
	add.s32 	%r739, %r696, 448;
	setp.ge.s32 	%p82, %r739, %r148;
	@%p82 bra 	$L__BB4_134;
	ld.global.u32 	%r2197, [%rd8+1792];
$L__BB4_134:
	add.s32 	%r742, %r696, 480;
	setp.ge.s32 	%p83, %r742, %r148;
	@%p83 bra 	$L__BB4_136;
	ld.global.u32 	%r2196, [%rd8+1920];
$L__BB4_136:
	add.s32 	%r745, %r696, 512;
	setp.ge.s32 	%p84, %r745, %r148;
	@%p84 bra 	$L__BB4_138;
	ld.global.u32 	%r2195, [%rd8+2048];
$L__BB4_138:
	ld.param.u32 	%r2085, [_ZN3cub18CUB_300001_SM_10006detail10radix_sort29DeviceRadixSortOnesweepKernelINS1_5radix10policy_hubIiiyE10Policy1000ELNS0_9SortOrderE0EiiyiiNS1_21identity_decomposer_tEEEvPT5_SB_PT3_PKSC_PT1_PKSG_PT2_PKSK_T4_iiT6__param_8];
	mad.lo.s32 	%r746, %r3, 6528, 6528;
	setp.gt.s32 	%p85, %r746, %r2085;
	@%p85 bra 	$L__BB4_140;
	ld.param.u64 	%rd439, [_ZN3cub18CUB_300001_SM_10006detail10radix_sort29DeviceRadixSortOnesweepKernelINS1_5radix10policy_hubIiiyE10Policy1000ELNS0_9SortOrderE0EiiyiiNS1_21identity_decomposer_tEEEvPT5_SB_PT3_PKSC_PT1_PKSG_PT2_PKSK_T4_iiT6__param_6];
	add.s64 	%rd86, %rd14, %rd7;
	cvta.to.global.u64 	%rd87, %rd439;
	shl.b64 	%rd88, %rd86, 2;
	add.s64 	%rd89, %rd87, %rd88;
	st.global.u32 	[%rd89], %r2211;
	st.global.u32 	[%rd89+128], %r2210;
	st.global.u32 	[%rd89+256], %r2209;
	st.global.u32 	[%rd89+384], %r2208;
	st.global.u32 	[%rd89+512], %r2207;
	st.global.u32 	[%rd89+640], %r2206;
	st.global.u32 	[%rd89+768], %r2205;
	st.global.u32 	[%rd89+896], %r2204;
	st.global.u32 	[%rd89+1024], %r2203;
	st.global.u32 	[%rd89+1152], %r2202;
	st.global.u32 	[%rd89+1280], %r2201;
	st.global.u32 	[%rd89+1408], %r2200;
	st.global.u32 	[%rd89+1536], %r2199;
	st.global.u32 	[%rd89+1664], %r2198;
	st.global.u32 	[%rd89+1792], %r2197;
	st.global.u32 	[%rd89+1920], %r2196;
	st.global.u32 	[%rd89+2048], %r2195;
	bra.uni 	$L__BB4_174;
$L__BB4_140:
	ld.param.u32 	%r2086, [_ZN3cub18CUB_300001_SM_10006detail10radix_sort29DeviceRadixSortOnesweepKernelINS1_5radix10policy_hubIiiyE10Policy1000ELNS0_9SortOrderE0EiiyiiNS1_21identity_decomposer_tEEEvPT5_SB_PT3_PKSC_PT1_PKSG_PT2_PKSK_T4_iiT6__param_8];
	ld.param.u64 	%rd440, [_ZN3cub18CUB_300001_SM_10006detail10radix_sort29DeviceRadixSortOnesweepKernelINS1_5radix10policy_hubIiiyE10Policy1000ELNS0_9SortOrderE0EiiyiiNS1_21identity_decomposer_tEEEvPT5_SB_PT3_PKSC_PT1_PKSG_PT2_PKSK_T4_iiT6__param_6];
	cvt.u32.u64 	%r747, %rd7;
	mad.lo.s32 	%r199, %r3, -6528, %r2086;
	setp.ge.s32 	%p86, %r747, %r199;
	add.s64 	%rd90, %rd14, %rd7;
	cvta.to.global.u64 	%rd91, %rd440;
	shl.b64 	%rd92, %rd90, 2;
	add.s64 	%rd16, %rd91, %rd92;
	@%p86 bra 	$L__BB4_142;
	st.global.u32 	[%rd16], %r2211;
$L__BB4_142:
	add.s32 	%r749, %r747, 32;
	setp.ge.s32 	%p87, %r749, %r199;
	@%p87 bra 	$L__BB4_144;
	st.global.u32 	[%rd16+128], %r2210;
$L__BB4_144:
	add.s32 	%r751, %r747, 64;
	setp.ge.s32 	%p88, %r751, %r199;
	@%p88 bra 	$L__BB4_146;
	st.global.u32 	[%rd16+256], %r2209;
$L__BB4_146:
	add.s32 	%r753, %r747, 96;
	setp.ge.s32 	%p89, %r753, %r199;
	@%p89 bra 	$L__BB4_148;
	st.global.u32 	[%rd16+384], %r2208;
$L__BB4_148:
	add.s32 	%r755, %r747, 128;
	setp.ge.s32 	%p90, %r755, %r199;
	@%p90 bra 	$L__BB4_150;
	st.global.u32 	[%rd16+512], %r2207;
$L__BB4_150:
	add.s32 	%r757, %r747, 160;
	setp.ge.s32 	%p91, %r757, %r199;
	@%p91 bra 	$L__BB4_152;
	st.global.u32 	[%rd16+640], %r2206;
$L__BB4_152:
	add.s32 	%r759, %r747, 192;
	setp.ge.s32 	%p92, %r759, %r199;
	@%p92 bra 	$L__BB4_154;
	st.global.u32 	[%rd16+768], %r2205;
$L__BB4_154:
	add.s32 	%r761, %r747, 224;
	setp.ge.s32 	%p93, %r761, %r199;
	@%p93 bra 	$L__BB4_156;
	st.global.u32 	[%rd16+896], %r2204;
$L__BB4_156:
	add.s32 	%r763, %r747, 256;
	setp.ge.s32 	%p94, %r763, %r199;
	@%p94 bra 	$L__BB4_158;
	st.global.u32 	[%rd16+1024], %r2203;
$L__BB4_158:
	add.s32 	%r765, %r747, 288;
	setp.ge.s32 	%p95, %r765, %r199;
	@%p95 bra 	$L__BB4_160;
	st.global.u32 	[%rd16+1152], %r2202;
$L__BB4_160:
	add.s32 	%r767, %r747, 320;
	setp.ge.s32 	%p96, %r767, %r199;
	@%p96 bra 	$L__BB4_162;
	st.global.u32 	[%rd16+1280], %r2201;
$L__BB4_162:
	add.s32 	%r769, %r747, 352;
	setp.ge.s32 	%p97, %r769, %r199;
	@%p97 bra 	$L__BB4_164;
	st.global.u32 	[%rd16+1408], %r2200;
$L__BB4_164:
	add.s32 	%r771, %r747, 384;
	setp.ge.s32 	%p98, %r771, %r199;
	@%p98 bra 	$L__BB4_166;
	st.global.u32 	[%rd16+1536], %r2199;
$L__BB4_166:
	add.s32 	%r773, %r747, 416;
	setp.ge.s32 	%p99, %r773, %r199;
	@%p99 bra 	$L__BB4_168;
	st.global.u32 	[%rd16+1664], %r2198;
$L__BB4_168:
	add.s32 	%r775, %r747, 448;
	setp.ge.s32 	%p100, %r775, %r199;
	@%p100 bra 	$L__BB4_170;
	st.global.u32 	[%rd16+1792], %r2197;
$L__BB4_170:
	add.s32 	%r777, %r747, 480;
	setp.ge.s32 	%p101, %r777, %r199;
	@%p101 bra 	$L__BB4_172;
	st.global.u32 	[%rd16+1920], %r2196;
$L__BB4_172:
	add.s32 	%r779, %r747, 512;
	setp.ge.s32 	%p102, %r779, %r199;
	@%p102 bra 	$L__BB4_174;
	st.global.u32 	[%rd16+2048], %r2195;
$L__BB4_174:
	// begin inline asm
	exit;
	// end inline asm
	mov.u32 	%r2212, %r2149;
	mov.u32 	%r2213, %r2150;
	mov.u32 	%r2214, %r2151;
	mov.u32 	%r2215, %r2152;
	mov.u32 	%r2216, %r2153;
	mov.u32 	%r2217, %r2154;
	mov.u32 	%r2218, %r2155;
	mov.u32 	%r2219, %r2156;
	mov.u32 	%r2220, %r2157;
	mov.u32 	%r2221, %r2158;
	mov.u32 	%r2222, %r2159;
	mov.u32 	%r2223, %r2160;
	mov.u32 	%r2224, %r2161;
	mov.u32 	%r2225, %r2162;
	mov.u32 	%r2226, %r2163;
	mov.u32 	%r2227, %r2164;
	mov.u32 	%r2228, %r2165;
$L__BB4_175:
	mul.hi.u32 	%r780, %r1, 357913942;
	add.s32 	%r781, %r780, %r1;
	shl.b32 	%r782, %r781, 2;
	mov.u32 	%r783, _ZZN3cub18CUB_300001_SM_10006detail10radix_sort29DeviceRadixSortOnesweepKernelINS1_5radix10policy_hubIiiyE10Policy1000ELNS0_9SortOrderE0EiiyiiNS1_21identity_decomposer_tEEEvPT5_SB_PT3_PKSC_PT1_PKSG_PT2_PKSK_T4_iiT6_E1s;
	add.s32 	%r784, %r783, %r782;
	add.s32 	%r217, %r784, 13328;
	st.shared.u32 	[%r784+13328], %r2174;
	bar.sync 	0;
	setp.gt.u32 	%p103, %r1, 31;
	@%p103 bra 	$L__BB4_177;
	mad.lo.s32 	%r816, %r1, 52, %r783;
	ld.shared.u32 	%r817, [%r816+13328];
	ld.shared.u32 	%r818, [%r816+13332];
	ld.shared.u32 	%r819, [%r816+13336];
	ld.shared.u32 	%r820, [%r816+13340];
	ld.shared.u32 	%r821, [%r816+13344];
	ld.shared.u32 	%r822, [%r816+13348];
	ld.shared.u32 	%r823, [%r816+13352];
	ld.shared.u32 	%r824, [%r816+13356];
	ld.shared.u32 	%r825, [%r816+13360];
	ld.shared.u32 	%r826, [%r816+13364];
	ld.shared.u32 	%r827, [%r816+13368];
	ld.shared.u32 	%r828, [%r816+13372];
	add.s32 	%r829, %r818, %r817;
	add.s32 	%r830, %r829, %r819;
	add.s32 	%r831, %r830, %r820;
	add.s32 	%r832, %r831, %r821;
	add.s32 	%r833, %r832, %r822;
	add.s32 	%r834, %r833, %r823;
	add.s32 	%r835, %r834, %r824;
	add.s32 	%r836, %r835, %r825;
	add.s32 	%r837, %r836, %r826;
	add.s32 	%r838, %r837, %r827;
	add.s32 	%r789, %r838, %r828;
	mov.b32 	%r787, 1;
	mov.b32 	%r812, 0;
	mov.b32 	%r814, -1;
	// begin inline asm
	{  .reg .s32 r0;  .reg .pred p;  shfl.sync.up.b32 r0|p, %r789, %r787, %r812, %r814;  @p add.s32 r0, r0, %r789;  mov.s32 %r785, r0;}
	// end inline asm
	mov.b32 	%r793, 2;
	// begin inline asm
	{  .reg .s32 r0;  .reg .pred p;  shfl.sync.up.b32 r0|p, %r785, %r793, %r812, %r814;  @p add.s32 r0, r0, %r785;  mov.s32 %r791, r0;}
	// end inline asm
	mov.b32 	%r799, 4;
	// begin inline asm
	{  .reg .s32 r0;  .reg .pred p;  shfl.sync.up.b32 r0|p, %r791, %r799, %r812, %r814;  @p add.s32 r0, r0, %r791;  mov.s32 %r797, r0;}
	// end inline asm
	mov.b32 	%r805, 8;
	// begin inline asm
	{  .reg .s32 r0;  .reg .pred p;  shfl.sync.up.b32 r0|p, %r797, %r805, %r812, %r814;  @p add.s32 r0, r0, %r797;  mov.s32 %r803, r0;}
	// end inline asm
	mov.b32 	%r811, 16;
	// begin inline asm
	{  .reg .s32 r0;  .reg .pred p;  shfl.sync.up.b32 r0|p, %r803, %r811, %r812, %r814;  @p add.s32 r0, r0, %r803;  mov.s32 %r809, r0;}
	// end inline asm
	sub.s32 	%r839, %r809, %r789;
	add.s32 	%r840, %r817, %r839;
	add.s32 	%r841, %r818, %r840;
	add.s32 	%r842, %r819, %r841;
	add.s32 	%r843, %r820, %r842;
	add.s32 	%r844, %r821, %r843;
	add.s32 	%r845, %r822, %r844;
	add.s32 	%r846, %r823, %r845;
	add.s32 	%r847, %r824, %r846;
	add.s32 	%r848, %r825, %r847;
	add.s32 	%r849, %r826, %r848;
	add.s32 	%r850, %r827, %r849;
	st.shared.u32 	[%r816+13328], %r839;
	st.shared.u32 	[%r816+13332], %r840;
	st.shared.u32 	[%r816+13336], %r841;
	st.shared.u32 	[%r816+13340], %r842;
	st.shared.u32 	[%r816+13344], %r843;
	st.shared.u32 	[%r816+13348], %r844;
	st.shared.u32 	[%r816+13352], %r845;
	st.shared.u32 	[%r816+13356], %r846;
	st.shared.u32 	[%r816+13360], %r847;
	st.shared.u32 	[%r816+13364], %r848;
	st.shared.u32 	[%r816+13368], %r849;
	st.shared.u32 	[%r816+13372], %r850;
$L__BB4_177:
	setp.gt.u32 	%p104, %r1, 255;
	bar.sync 	0;
	ld.shared.u32 	%r218, [%r217];
	@%p104 bra 	$L__BB4_179;
	shl.b32 	%r851, %r1, 2;
	add.s32 	%r853, %r783, %r851;
	ld.shared.u32 	%r854, [%r853];
	add.s32 	%r855, %r854, %r218;
	st.shared.u32 	[%r853], %r855;
	ld.shared.u32 	%r856, [%r853+1024];
	add.s32 	%r857, %r856, %r218;
	st.shared.u32 	[%r853+1024], %r857;
	ld.shared.u32 	%r858, [%r853+2048];
	add.s32 	%r859, %r858, %r218;
	st.shared.u32 	[%r853+2048], %r859;
	ld.shared.u32 	%r860, [%r853+3072];
	add.s32 	%r861, %r860, %r218;
	st.shared.u32 	[%r853+3072], %r861;
	ld.shared.u32 	%r862, [%r853+4096];
	add.s32 	%r863, %r862, %r218;
	st.shared.u32 	[%r853+4096], %r863;
	ld.shared.u32 	%r864, [%r853+5120];
	add.s32 	%r865, %r864, %r218;
	st.shared.u32 	[%r853+5120], %r865;
	ld.shared.u32 	%r866, [%r853+6144];
	add.s32 	%r867, %r866, %r218;
	st.shared.u32 	[%r853+6144], %r867;
	ld.shared.u32 	%r868, [%r853+7168];
	add.s32 	%r869, %r868, %r218;
	st.shared.u32 	[%r853+7168], %r869;
	ld.shared.u32 	%r870, [%r853+8192];
	add.s32 	%r871, %r870, %r218;
	st.shared.u32 	[%r853+8192], %r871;
	ld.shared.u32 	%r872, [%r853+9216];
	add.s32 	%r873, %r872, %r218;
	st.shared.u32 	[%r853+9216], %r873;
	ld.shared.u32 	%r874, [%r853+10240];
	add.s32 	%r875, %r874, %r218;
	st.shared.u32 	[%r853+10240], %r875;
	ld.shared.u32 	%r876, [%r853+11264];
	add.s32 	%r877, %r876, %r218;
	st.shared.u32 	[%r853+11264], %r877;
$L__BB4_179:
	ld.param.u32 	%r2132, [_ZN3cub18CUB_300001_SM_10006detail10radix_sort29DeviceRadixSortOnesweepKernelINS1_5radix10policy_hubIiiyE10Policy1000ELNS0_9SortOrderE0EiiyiiNS1_21identity_decomposer_tEEEvPT5_SB_PT3_PKSC_PT1_PKSG_PT2_PKSK_T4_iiT6__param_10];
	ld.param.u32 	%r2095, [_ZN3cub18CUB_300001_SM_10006detail10radix_sort29DeviceRadixSortOnesweepKernelINS1_5radix10policy_hubIiiyE10Policy1000ELNS0_9SortOrderE0EiiyiiNS1_21identity_decomposer_tEEEvPT5_SB_PT3_PKSC_PT1_PKSG_PT2_PKSK_T4_iiT6__param_9];
	shl.b32 	%r904, %r1, 5;
	and.b32  	%r905, %r904, 31744;
	add.s32 	%r219, %r783, %r905;
	bar.sync 	0;
	// begin inline asm
	mov.u32 %r878, %lanemask_le;
	// end inline asm
	shr.u32 	%r907, %r2228, %r2095;
	mov.b32 	%r908, -1;
	shl.b32 	%r909, %r908, %r2132;
	not.b32 	%r221, %r909;
	and.b32  	%r901, %r907, %r221;
	mov.b32 	%r881, 1;
	// begin inline asm
	{
    .reg .pred p;
    and.b32 %r879, %r901, %r881;    setp.ne.u32 p, %r879, 0;
    vote.ballot.sync.b32 %r879, p, 0xffffffff;
    @!p not.b32 %r879, %r879;
}

	// end inline asm
	mov.b32 	%r884, 2;
	// begin inline asm
	{
    .reg .pred p;
    and.b32 %r882, %r901, %r884;    setp.ne.u32 p, %r882, 0;
    vote.ballot.sync.b32 %r882, p, 0xffffffff;
    @!p not.b32 %r882, %r882;
}

	// end inline asm
	and.b32  	%r910, %r882, %r879;
	mov.b32 	%r887, 4;
	// begin inline asm
	{
    .reg .pred p;
    and.b32 %r885, %r901, %r887;    setp.ne.u32 p, %r885, 0;
    vote.ballot.sync.b32 %r885, p, 0xffffffff;
    @!p not.b32 %r885, %r885;
}

	// end inline asm
	and.b32  	%r911, %r885, %r910;
	mov.b32 	%r890, 8;
	// begin inline asm
	{
    .reg .pred p;
    and.b32 %r888, %r901, %r890;    setp.ne.u32 p, %r888, 0;
    vote.ballot.sync.b32 %r888, p, 0xffffffff;
    @!p not.b32 %r888, %r888;
}

	// end inline asm
	and.b32  	%r912, %r888, %r911;
	mov.b32 	%r893, 16;
	// begin inline asm
	{
    .reg .pred p;
    and.b32 %r891, %r901, %r893;    setp.ne.u32 p, %r891, 0;
    vote.ballot.sync.b32 %r891, p, 0xffffffff;
    @!p not.b32 %r891, %r891;
}

	// end inline asm
	and.b32  	%r913, %r891, %r912;
	mov.b32 	%r896, 32;
	// begin inline asm
	{
    .reg .pred p;
    and.b32 %r894, %r901, %r896;    setp.ne.u32 p, %r894, 0;
    vote.ballot.sync.b32 %r894, p, 0xffffffff;
    @!p not.b32 %r894, %r894;
}

	// end inline asm
	and.b32  	%r914, %r894, %r913;
	mov.b32 	%r899, 64;
	// begin inline asm
	{
    .reg .pred p;
    and.b32 %r897, %r901, %r899;    setp.ne.u32 p, %r897, 0;
    vote.ballot.sync.b32 %r897, p, 0xffffffff;
    @!p not.b32 %r897, %r897;
}

	// end inline asm
	and.b32  	%r915, %r897, %r914;
	mov.b32 	%r902, 128;
	// begin inline asm
	{
    .reg .pred p;
    and.b32 %r900, %r901, %r902;    setp.ne.u32 p, %r900, 0;
    vote.ballot.sync.b32 %r900, p, 0xffffffff;
    @!p not.b32 %r900, %r900;
}

	// end inline asm
	and.b32  	%r916, %r900, %r915;
	clz.b32 	%r917, %r916;
	sub.s32 	%r223, 31, %r917;
	and.b32  	%r918, %r878, %r916;
	popc.b32 	%r224, %r918;
	setp.ne.s32 	%p105, %r443, %r223;
	mov.b32 	%r2229, 0;
	@%p105 bra 	$L__BB4_181;
	shl.b32 	%r919, %r901, 2;
	add.s32 	%r920, %r219, %r919;
	atom.shared.add.u32 	%r2229, [%r920], %r224;
$L__BB4_181:
	ld.param.u32 	%r2096, [_ZN3cub18CUB_300001_SM_10006detail10radix_sort29DeviceRadixSortOnesweepKernelINS1_5radix10policy_hubIiiyE10Policy1000ELNS0_9SortOrderE0EiiyiiNS1_21identity_decomposer_tEEEvPT5_SB_PT3_PKSC_PT1_PKSG_PT2_PKSK_T4_iiT6__param_9];
	shfl.sync.idx.b32	%r946|%p106, %r2229, %r223, 31, -1;
	add.s32 	%r227, %r224, %r946;
	shr.u32 	%r947, %r2227, %r2096;
	and.b32  	%r943, %r947, %r221;
	mov.b32 	%r923, 1;
	// begin inline asm
	{
    .reg .pred p;
    and.b32 %r921, %r943, %r923;    setp.ne.u32 p, %r921, 0;
    vote.ballot.sync.b32 %r921, p, 0xffffffff;
    @!p not.b32 %r921, %r921;
}

	// end inline asm
	mov.b32 	%r926, 2;
	// begin inline asm
	{
    .reg .pred p;
    and.b32 %r924, %r943, %r926;    setp.ne.u32 p, %r924, 0;
    vote.ballot.sync.b32 %r924, p, 0xffffffff;
    @!p not.b32 %r924, %r924;
}

	// end inline asm
	and.b32  	%r948, %r924, %r921;
	mov.b32 	%r929, 4;
	// begin inline asm
	{
    .reg .pred p;
    and.b32 %r927, %r943, %r929;    setp.ne.u32 p, %r927, 0;
    vote.ballot.sync.b32 %r927, p, 0xffffffff;
    @!p not.b32 %r927, %r927;
}

	// end inline asm
	and.b32  	%r949, %r927, %r948;
	mov.b32 	%r932, 8;
	// begin inline asm
	{
    .reg .pred p;
    and.b32 %r930, %r943, %r932;    setp.ne.u32 p, %r930, 0;
    vote.ballot.sync.b32 %r930, p, 0xffffffff;
    @!p not.b32 %r930, %r930;
}

	// end inline asm
	and.b32  	%r950, %r930, %r949;
	mov.b32 	%r935, 16;
	// begin inline asm
	{
    .reg .pred p;
    and.b32 %r933, %r943, %r935;    setp.ne.u32 p, %r933, 0;
    vote.ballot.sync.b32 %r933, p, 0xffffffff;
    @!p not.b32 %r933, %r933;
}

	// end inline asm
	and.b32  	%r951, %r933, %r950;
	mov.b32 	%r938, 32;
	// begin inline asm
	{
    .reg .pred p;
    and.b32 %r936, %r943, %r938;    setp.ne.u32 p, %r936, 0;
    vote.ballot.sync.b32 %r936, p, 0xffffffff;
    @!p not.b32 %r936, %r936;
}

	// end inline asm
	and.b32  	%r952, %r936, %r951;
	mov.b32 	%r941, 64;
	// begin inline asm
	{
    .reg .pred p;
    and.b32 %r939, %r943, %r941;    setp.ne.u32 p, %r939, 0;
    vote.ballot.sync.b32 %r939, p, 0xffffffff;
    @!p not.b32 %r939, %r939;
}

	// end inline asm
	and.b32  	%r953, %r939, %r952;
	mov.b32 	%r944, 128;
	// begin inline asm
	{
    .reg .pred p;
    and.b32 %r942, %r943, %r944;    setp.ne.u32 p, %r942, 0;
    vote.ballot.sync.b32 %r942, p, 0xffffffff;
    @!p not.b32 %r942, %r942;
}

	// end inline asm
	and.b32  	%r954, %r942, %r953;
	clz.b32 	%r955, %r954;
	sub.s32 	%r229, 31, %r955;
	and.b32  	%r956, %r878, %r954;
	popc.b32 	%r230, %r956;
	setp.ne.s32 	%p107, %r443, %r229;
	mov.b32 	%r2230, 0;
	@%p107 bra 	$L__BB4_183;
	shl.b32 	%r957, %r943, 2;
	add.s32 	%r958, %r219, %r957;
	atom.shared.add.u32 	%r2230, [%r958], %r230;
$L__BB4_183:
	ld.param.u32 	%r2097, [_ZN3cub18CUB_300001_SM_10006detail10radix_sort29DeviceRadixSortOnesweepKernelINS1_5radix10policy_hubIiiyE10Policy1000ELNS0_9SortOrderE0EiiyiiNS1_21identity_decomposer_tEEEvPT5_SB_PT3_PKSC_PT1_PKSG_PT2_PKSK_T4_iiT6__param_9];
	shfl.sync.idx.b32	%r984|%p108, %r2230, %r229, 31, -1;
	add.s32 	%r233, %r230, %r984;
	shr.u32 	%r985, %r2226, %r2097;
	and.b32  	%r981, %r985, %r221;
	mov.b32 	%r961, 1;
	// begin inline asm
	{
    .reg .pred p;
    and.b32 %r959, %r981, %r961;    setp.ne.u32 p, %r959, 0;
    vote.ballot.sync.b32 %r959, p, 0xffffffff;
    @!p not.b32 %r959, %r959;
}

	// end inline asm
	mov.b32 	%r964, 2;
	// begin inline asm
	{
    .reg .pred p;
    and.b32 %r962, %r981, %r964;    setp.ne.u32 p, %r962, 0;
    vote.ballot.sync.b32 %r962, p, 0xffffffff;
    @!p not.b32 %r962, %r962;
}

	// end inline asm
	and.b32  	%r986, %r962, %r959;
	mov.b32 	%r967, 4;
	// begin inline asm
	{
    .reg .pred p;
    and.b32 %r965, %r981, %r967;    setp.ne.u32 p, %r965, 0;
    vote.ballot.sync.b32 %r965, p, 0xffffffff;
    @!p not.b32 %r965, %r965;
}

	// end inline asm
	and.b32  	%r987, %r965, %r986;
	mov.b32 	%r970, 8;
	// begin inline asm
	{
    .reg .pred p;
    and.b32 %r968, %r981, %r970;    setp.ne.u32 p, %r968, 0;
    vote.ballot.sync.b32 %r968, p, 0xffffffff;
    @!p not.b32 %r968, %r968;
}

	// end inline asm
	and.b32  	%r988, %r968, %r987;
	mov.b32 	%r973, 16;
	// begin inline asm
	{
    .reg .pred p;
    and.b32 %r971, %r981, %r973;    setp.ne.u32 p, %r971, 0;
    vote.ballot.sync.b32 %r971, p, 0xffffffff;
    @!p not.b32 %r971, %r971;
}

	// end inline asm
	and.b32  	%r989, %r971, %r988;
	mov.b32 	%r976, 32;
	// begin inline asm
	{
    .reg .pred p;
    and.b32 %r974, %r981, %r976;    setp.ne.u32 p, %r974, 0;
    vote.ballot.sync.b32 %r974, p, 0xffffffff;
    @!p not.b32 %r974, %r974;
}

	// end inline asm
	and.b32  	%r990, %r974, %r989;
	mov.b32 	%r979, 64;
	// begin inline asm
	{
    .reg .pred p;
    and.b32 %r977, %r981, %r979;    setp.ne.u32 p, %r977, 0;
    vote.ballot.sync.b32 %r977, p, 0xffffffff;
    @!p not.b32 %r977, %r977;
}

	// end inline asm
	and.b32  	%r991, %r977, %r990;
	mov.b32 	%r982, 128;
	// begin inline asm
	{
    .reg .pred p;
    and.b32 %r980, %r981, %r982;    setp.ne.u32 p, %r980, 0;
    vote.ballot.sync.b32 %r980, p, 0xffffffff;
    @!p not.b32 %r980, %r980;
}

	// end inline asm
	and.b32  	%r992, %r980, %r991;
	clz.b32 	%r993, %r992;
	sub.s32 	%r235, 31, %r993;
	and.b32  	%r994, %r878, %r992;
	popc.b32 	%r236, %r994;
	setp.ne.s32 	%p109, %r443, %r235;
	mov.b32 	%r2231, 0;
	@%p109 bra 	$L__BB4_185;
	shl.b32 	%r995, %r981, 2;
	add.s32 	%r996, %r219, %r995;
	atom.shared.add.u32 	%r2231, [%r996], %r236;
$L__BB4_185:
	ld.param.u32 	%r2098, [_ZN3cub18CUB_300001_SM_10006detail10radix_sort29DeviceRadixSortOnesweepKernelINS1_5radix10policy_hubIiiyE10Policy1000ELNS0_9SortOrderE0EiiyiiNS1_21identity_decomposer_tEEEvPT5_SB_PT3_PKSC_PT1_PKSG_PT2_PKSK_T4_iiT6__param_9];
	shfl.sync.idx.b32	%r1022|%p110, %r2231, %r235, 31, -1;
	add.s32 	%r239, %r236, %r1022;
	shr.u32 	%r1023, %r2225, %r2098;
	and.b32  	%r1019, %r1023, %r221;
	mov.b32 	%r999, 1;
	// begin inline asm
	{
    .reg .pred p;
    and.b32 %r997, %r1019, %r999;    setp.ne.u32 p, %r997, 0;
    vote.ballot.sync.b32 %r997, p, 0xffffffff;
    @!p not.b32 %r997, %r997;
}

	// end inline asm
	mov.b32 	%r1002, 2;
	// begin inline asm
	{
    .reg .pred p;
    and.b32 %r1000, %r1019, %r1002;    setp.ne.u32 p, %r1000, 0;
    vote.ballot.sync.b32 %r1000, p, 0xffffffff;
    @!p not.b32 %r1000, %r1000;
}

	// end inline asm
	and.b32  	%r1024, %r1000, %r997;
	mov.b32 	%r1005, 4;
	// begin inline asm
	{
    .reg .pred p;
    and.b32 %r1003, %r1019, %r1005;    setp.ne.u32 p, %r1003, 0;
    vote.ballot.sync.b32 %r1003, p, 0xffffffff;
    @!p not.b32 %r1003, %r1003;
}

	// end inline asm
	and.b32  	%r1025, %r1003, %r1024;
	mov.b32 	%r1008, 8;
	// begin inline asm
	{
    .reg .pred p;
    and.b32 %r1006, %r1019, %r1008;    setp.ne.u32 p, %r1006, 0;
    vote.ballot.sync.b32 %r1006, p, 0xffffffff;
    @!p not.b32 %r1006, %r1006;
}

	// end inline asm
	and.b32  	%r1026, %r1006, %r1025;
	mov.b32 	%r1011, 16;
	// begin inline asm
	{
    .reg .pred p;
    and.b32 %r1009, %r1019, %r1011;    setp.ne.u32 p, %r1009, 0;
    vote.ballot.sync.b32 %r1009, p, 0xffffffff;
    @!p not.b32 %r1009, %r1009;
}

	// end inline asm
	and.b32  	%r1027, %r1009, %r1026;
	mov.b32 	%r1014, 32;
	// begin inline asm
	{
    .reg .pred p;
    and.b32 %r1012, %r1019, %r1014;    setp.ne.u32 p, %r1012, 0;
    vote.ballot.sync.b32 %r1012, p, 0xffffffff;
    @!p not.b32 %r1012, %r1012;
}

	// end inline asm
	and.b32  	%r1028, %r1012, %r1027;
	mov.b32 	%r1017, 64;
	// begin inline asm
	{
    .reg .pred p;
    and.b32 %r1015, %r1019, %r1017;    setp.ne.u32 p, %r1015, 0;
    vote.ballot.sync.b32 %r1015, p, 0xffffffff;
    @!p not.b32 %r1015, %r1015;
}

	// end inline asm
	and.b32  	%r1029, %r1015, %r1028;
	mov.b32 	%r1020, 128;
	// begin inline asm
	{
    .reg .pred p;
    and.b32 %r1018, %r1019, %r1020;    setp.ne.u32 p, %r1018, 0;
    vote.ballot.sync.b32 %r1018, p, 0xffffffff;
    @!p not.b32 %r1018, %r1018;
}

	// end inline asm
	and.b32  	%r1030, %r1018, %r1029;
	clz.b32 	%r1031, %r1030;
	sub.s32 	%r241, 31, %r1031;
	and.b32  	%r1032, %r878, %r1030;
	popc.b32 	%r242, %r1032;
	setp.ne.s32 	%p111, %r443, %r241;
	mov.b32 	%r2232, 0;
	@%p111 bra 	$L__BB4_187;
	shl.b32 	%r1033, %r1019, 2;
	add.s32 	%r1034, %r219, %r1033;
	atom.shared.add.u32 	%r2232, [%r1034], %r242;
$L__BB4_187:
	ld.param.u32 	%r2099, [_ZN3cub18CUB_300001_SM_10006detail10radix_sort29DeviceRadixSortOnesweepKernelINS1_5radix10policy_hubIiiyE10Policy1000ELNS0_9SortOrderE0EiiyiiNS1_21identity_decomposer_tEEEvPT5_SB_PT3_PKSC_PT1_PKSG_PT2_PKSK_T4_iiT6__param_9];
	shfl.sync.idx.b32	%r1060|%p112, %r2232, %r241, 31, -1;
	add.s32 	%r245, %r242, %r1060;
	shr.u32 	%r1061, %r2224, %r2099;
	and.b32  	%r1057, %r1061, %r221;
	mov.b32 	%r1037, 1;
	// begin inline asm
	{
    .reg .pred p;
    and.b32 %r1035, %r1057, %r1037;    setp.ne.u32 p, %r1035, 0;
    vote.ballot.sync.b32 %r1035, p, 0xffffffff;
    @!p not.b32 %r1035, %r1035;
}

	// end inline asm
	mov.b32 	%r1040, 2;
	// begin inline asm
	{
    .reg .pred p;
    and.b32 %r1038, %r1057, %r1040;    setp.ne.u32 p, %r1038, 0;
    vote.ballot.sync.b32 %r1038, p, 0xffffffff;
    @!p not.b32 %r1038, %r1038;
}

	// end inline asm
	and.b32  	%r1062, %r1038, %r1035;
	mov.b32 	%r1043, 4;
	// begin inline asm
	{
    .reg .pred p;
    and.b32 %r1041, %r1057, %r1043;    setp.ne.u32 p, %r1041, 0;
    vote.ballot.sync.b32 %r1041, p, 0xffffffff;
    @!p not.b32 %r1041, %r1041;
}

	// end inline asm
	and.b32  	%r1063, %r1041, %r1062;
	mov.b32 	%r1046, 8;
	// begin inline asm
	{
    .reg .pred p;
    and.b32 %r1044, %r1057, %r1046;    setp.ne.u32 p, %r1044, 0;
    vote.ballot.sync.b32 %r1044, p, 0xffffffff;
    @!p not.b32 %r1044, %r1044;
}

	// end inline asm
	and.b32  	%r1064, %r1044, %r1063;
	mov.b32 	%r1049, 16;
	// begin inline asm
	{
    .reg .pred p;
    and.b32 %r1047, %r1057, %r1049;    setp.ne.u32 p, %r1047, 0;
    vote.ballot.sync.b32 %r1047, p, 0xffffffff;
    @!p not.b32 %r1047, %r1047;
}

	// end inline asm
	and.b32  	%r1065, %r1047, %r1064;
	mov.b32 	%r1052, 32;
	// begin inline asm
	{
    .reg .pred p;
    and.b32 %r1050, %r1057, %r1052;    setp.ne.u32 p, %r1050, 0;
    vote.ballot.sync.b32 %r1050, p, 0xffffffff;
    @!p not.b32 %r1050, %r1050;
}

	// end inline asm
	and.b32  	%r1066, %r1050, %r1065;
	mov.b32 	%r1055, 64;
	// begin inline asm
	{
    .reg .pred p;
    and.b32 %r1053, %r1057, %r1055;    setp.ne.u32 p, %r1053, 0;
    vote.ballot.sync.b32 %r1053, p, 0xffffffff;
    @!p not.b32 %r1053, %r1053;
}

	// end inline asm
	and.b32  	%r1067, %r1053, %r1066;
	mov.b32 	%r1058, 128;
	// begin inline asm
	{
    .reg .pred p;
    and.b32 %r1056, %r1057, %r1058;    setp.ne.u32 p, %r1056, 0;
    vote.ballot.sync.b32 %r1056, p, 0xffffffff;
    @!p not.b32 %r1056, %r1056;
}

	// end inline asm
	and.b32  	%r1068, %r1056, %r1067;
	clz.b32 	%r1069, %r1068;
	sub.s32 	%r247, 31, %r1069;
	and.b32  	%r1070, %r878, %r1068;
	popc.b32 	%r248, %r1070;
	setp.ne.s32 	%p113, %r443, %r247;
	mov.b32 	%r2233, 0;
	@%p113 bra 	$L__BB4_189;
	shl.b32 	%r1071, %r1057, 2;
	add.s32 	%r1072, %r219, %r1071;
	atom.shared.add.u32 	%r2233, [%r1072], %r248;
$L__BB4_189:
	ld.param.u32 	%r2100, [_ZN3cub18CUB_300001_SM_10006detail10radix_sort29DeviceRadixSortOnesweepKernelINS1_5radix10policy_hubIiiyE10Policy1000ELNS0_9SortOrderE0EiiyiiNS1_21identity_decomposer_tEEEvPT5_SB_PT3_PKSC_PT1_PKSG_PT2_PKSK_T4_iiT6__param_9];
	shfl.sync.idx.b32	%r1098|%p114, %r2233, %r247, 31, -1;
	add.s32 	%r251, %r248, %r1098;
	shr.u32 	%r1099, %r2223, %r2100;
	and.b32  	%r1095, %r1099, %r221;
	mov.b32 	%r1075, 1;
	// begin inline asm
	{
    .reg .pred p;
    and.b32 %r1073, %r1095, %r1075;    setp.ne.u32 p, %r1073, 0;
    vote.ballot.sync.b32 %r1073, p, 0xffffffff;
    @!p not.b32 %r1073, %r1073;
}

	// end inline asm
	mov.b32 	%r1078, 2;
	// begin inline asm
	{
    .reg .pred p;
    and.b32 %r1076, %r1095, %r1078;    setp.ne.u32 p, %r1076, 0;
    vote.ballot.sync.b32 %r1076, p, 0xffffffff;
    @!p not.b32 %r1076, %r1076;
}

	// end inline asm
	and.b32  	%r1100, %r1076, %r1073;
	mov.b32 	%r1081, 4;
	// begin inline asm
	{
    .reg .pred p;
    and.b32 %r1079, %r1095, %r1081;    setp.ne.u32 p, %r1079, 0;
    vote.ballot.sync.b32 %r1079, p, 0xffffffff;
    @!p not.b32 %r1079, %r1079;
}

	// end inline asm
	and.b32  	%r1101, %r1079, %r1100;
	mov.b32 	%r1084, 8;
	// begin inline asm
	{
    .reg .pred p;
    and.b32 %r1082, %r1095, %r1084;    setp.ne.u32 p, %r1082, 0;
    vote.ballot.sync.b32 %r1082, p, 0xffffffff;
    @!p not.b32 %r1082, %r1082;
}

	// end inline asm
	and.b32  	%r1102, %r1082, %r1101;
	mov.b32 	%r1087, 16;
	// begin inline asm
	{
    .reg .pred p;
    and.b32 %r1085, %r1095, %r1087;    setp.ne.u32 p, %r1085, 0;
    vote.ballot.sync.b32 %r1085, p, 0xffffffff;
    @!p not.b32 %r1085, %r1085;
}

	// end inline asm
	and.b32  	%r1103, %r1085, %r1102;
	mov.b32 	%r1090, 32;
	// begin inline asm
	{
    .reg .pred p;
    and.b32 %r1088, %r1095, %r1090;    setp.ne.u32 p, %r1088, 0;
    vote.ballot.sync.b32 %r1088, p, 0xffffffff;
    @!p not.b32 %r1088, %r1088;
}

	// end inline asm
	and.b32  	%r1104, %r1088, %r1103;
	mov.b32 	%r1093, 64;
	// begin inline asm
	{
    .reg .pred p;
    and.b32 %r1091, %r1095, %r1093;    setp.ne.u32 p, %r1091, 0;
    vote.ballot.sync.b32 %r1091, p, 0xffffffff;
    @!p not.b32 %r1091, %r1091;
}

	// end inline asm
	and.b32  	%r1105, %r1091, %r1104;
	mov.b32 	%r1096, 128;
	// begin inline asm
	{
    .reg .pred p;
    and.b32 %r1094, %r1095, %r1096;    setp.ne.u32 p, %r1094, 0;
    vote.ballot.sync.b32 %r1094, p, 0xffffffff;
    @!p not.b32 %r1094, %r1094;
}

	// end inline asm
	and.b32  	%r1106, %r1094, %r1105;
	clz.b32 	%r1107, %r1106;
	sub.s32 	%r253, 31, %r1107;
	and.b32  	%r1108, %r878, %r1106;
	popc.b32 	%r254, %r1108;
	setp.ne.s32 	%p115, %r443, %r253;
	mov.b32 	%r2234, 0;
	@%p115 bra 	$L__BB4_191;
	shl.b32 	%r1109, %r1095, 2;
	add.s32 	%r1110, %r219, %r1109;
	atom.shared.add.u32 	%r2234, [%r1110], %r254;
$L__BB4_191:
	ld.param.u32 	%r2101, [_ZN3cub18CUB_300001_SM_10006detail10radix_sort29DeviceRadixSortOnesweepKernelINS1_5radix10policy_hubIiiyE10Policy1000ELNS0_9SortOrderE0EiiyiiNS1_21identity_decomposer_tEEEvPT5_SB_PT3_PKSC_PT1_PKSG_PT2_PKSK_T4_iiT6__param_9];
	shfl.sync.idx.b32	%r1136|%p116, %r2234, %r253, 31, -1;
	add.s32 	%r257, %r254, %r1136;
	shr.u32 	%r1137, %r2222, %r2101;
	and.b32  	%r1133, %r1137, %r221;
	mov.b32 	%r1113, 1;
	// begin inline asm
	{
    .reg .pred p;
    and.b32 %r1111, %r1133, %r1113;    setp.ne.u32 p, %r1111, 0;
    vote.ballot.sync.b32 %r1111, p, 0xffffffff;
    @!p not.b32 %r1111, %r1111;
}

	// end inline asm
	mov.b32 	%r1116, 2;
	// begin inline asm
	{
    .reg .pred p;
    and.b32 %r1114, %r1133, %r1116;    setp.ne.u32 p, %r1114, 0;
    vote.ballot.sync.b32 %r1114, p, 0xffffffff;
    @!p not.b32 %r1114, %r1114;
}

	// end inline asm
	and.b32  	%r1138, %r1114, %r1111;
	mov.b32 	%r1119, 4;
	// begin inline asm
	{
    .reg .pred p;
    and.b32 %r1117, %r1133, %r1119;    setp.ne.u32 p, %r1117, 0;
    vote.ballot.sync.b32 %r1117, p, 0xffffffff;
    @!p not.b32 %r1117, %r1117;
}

	// end inline asm
	and.b32  	%r1139, %r1117, %r1138;
	mov.b32 	%r1122, 8;
	// begin inline asm
	{
    .reg .pred p;
    and.b32 %r1120, %r1133, %r1122;    setp.ne.u32 p, %r1120, 0;
    vote.ballot.sync.b32 %r1120, p, 0xffffffff;
    @!p not.b32 %r1120, %r1120;
}

	// end inline asm
	and.b32  	%r1140, %r1120, %r1139;
	mov.b32 	%r1125, 16;
	// begin inline asm
	{
    .reg .pred p;
    and.b32 %r1123, %r1133, %r1125;    setp.ne.u32 p, %r1123, 0;
    vote.ballot.sync.b32 %r1123, p, 0xffffffff;
    @!p not.b32 %r1123, %r1123;
}

	// end inline asm
	and.b32  	%r1141, %r1123, %r1140;
	mov.b32 	%r1128, 32;
	// begin inline asm
	{
    .reg .pred p;
    and.b32 %r1126, %r1133, %r1128;    setp.ne.u32 p, %r1126, 0;
    vote.ballot.sync.b32 %r1126, p, 0xffffffff;
    @!p not.b32 %r1126, %r1126;
}

	// end inline asm
	and.b32  	%r1142, %r1126, %r1141;
	mov.b32 	%r1131, 64;
	// begin inline asm
	{
    .reg .pred p;
    and.b32 %r1129, %r1133, %r1131;    setp.ne.u32 p, %r1129, 0;
    vote.ballot.sync.b32 %r1129, p, 0xffffffff;
    @!p not.b32 %r1129, %r1129;
}

	// end inline asm
	and.b32  	%r1143, %r1129, %r1142;
	mov.b32 	%r1134, 128;
	// begin inline asm
	{
    .reg .pred p;
    and.b32 %r1132, %r1133, %r1134;    setp.ne.u32 p, %r1132, 0;
    vote.ballot.sync.b32 %r1132, p, 0xffffffff;
    @!p not.b32 %r1132, %r1132;
}

	// end inline asm
	and.b32  	%r1144, %r1132, %r1143;
	clz.b32 	%r1145, %r1144;
	sub.s32 	%r259, 31, %r1145;
	and.b32  	%r1146, %r878, %r1144;
	popc.b32 	%r260, %r1146;
	setp.ne.s32 	%p117, %r443, %r259;
	mov.b32 	%r2235, 0;
	@%p117 bra 	$L__BB4_193;
	shl.b32 	%r1147, %r1133, 2;
	add.s32 	%r1148, %r219, %r1147;
	atom.shared.add.u32 	%r2235, [%r1148], %r260;
$L__BB4_193:
	ld.param.u32 	%r2102, [_ZN3cub18CUB_300001_SM_10006detail10radix_sort29DeviceRadixSortOnesweepKernelINS1_5radix10policy_hubIiiyE10Policy1000ELNS0_9SortOrderE0EiiyiiNS1_21identity_decomposer_tEEEvPT5_SB_PT3_PKSC_PT1_PKSG_PT2_PKSK_T4_iiT6__param_9];
	shfl.sync.idx.b32	%r1174|%p118, %r2235, %r259, 31, -1;
	add.s32 	%r263, %r260, %r1174;
	shr.u32 	%r1175, %r2221, %r2102;
	and.b32  	%r1171, %r1175, %r221;
	mov.b32 	%r1151, 1;
	// begin inline asm
	{
    .reg .pred p;
    and.b32 %r1149, %r1171, %r1151;    setp.ne.u32 p, %r1149, 0;
    vote.ballot.sync.b32 %r1149, p, 0xffffffff;
    @!p not.b32 %r1149, %r1149;
}

	// end inline asm
	mov.b32 	%r1154, 2;
	// begin inline asm
	{
    .reg .pred p;
    and.b32 %r1152, %r1171, %r1154;    setp.ne.u32 p, %r1152, 0;
    vote.ballot.sync.b32 %r1152, p, 0xffffffff;
    @!p not.b32 %r1152, %r1152;
}

	// end inline asm
	and.b32  	%r1176, %r1152, %r1149;
	mov.b32 	%r1157, 4;
	// begin inline asm
	{
    .reg .pred p;
    and.b32 %r1155, %r1171, %r1157;    setp.ne.u32 p, %r1155, 0;
    vote.ballot.sync.b32 %r1155, p, 0xffffffff;
    @!p not.b32 %r1155, %r1155;
}

	// end inline asm
	and.b32  	%r1177, %r1155, %r1176;
	mov.b32 	%r1160, 8;
	// begin inline asm
	{
    .reg .pred p;
    and.b32 %r1158, %r1171, %r1160;    setp.ne.u32 p, %r1158, 0;
    vote.ballot.sync.b32 %r1158, p, 0xffffffff;
    @!p not.b32 %r1158, %r1158;
}

	// end inline asm
	and.b32  	%r1178, %r1158, %r1177;
	mov.b32 	%r1163, 16;
	// begin inline asm
	{
    .reg .pred p;
    and.b32 %r1161, %r1171, %r1163;    setp.ne.u32 p, %r1161, 0;
    vote.ballot.sync.b32 %r1161, p, 0xffffffff;
    @!p not.b32 %r1161, %r1161;
}

	// end inline asm
	and.b32  	%r1179, %r1161, %r1178;
	mov.b32 	%r1166, 32;
	// begin inline asm
	{
    .reg .pred p;
    and.b32 %r1164, %r1171, %r1166;    setp.ne.u32 p, %r1164, 0;
    vote.ballot.sync.b32 %r1164, p, 0xffffffff;
    @!p not.b32 %r1164, %r1164;
}

	// end inline asm
	and.b32  	%r1180, %r1164, %r1179;
	mov.b32 	%r1169, 64;
	// begin inline asm
	{
    .reg .pred p;
    and.b32 %r1167, %r1171, %r1169;    setp.ne.u32 p, %r1167, 0;
    vote.ballot.sync.b32 %r1167, p, 0xffffffff;
    @!p not.b32 %r1167, %r1167;
}

	// end inline asm
	and.b32  	%r1181, %r1167, %r1180;
	mov.b32 	%r1172, 128;
	// begin inline asm
	{
    .reg .pred p;
    and.b32 %r1170, %r1171, %r1172;    setp.ne.u32 p, %r1170, 0;
    vote.ballot.sync.b32 %r1170, p, 0xffffffff;
    @!p not.b32 %r1170, %r1170;
}

	// end inline asm
	and.b32  	%r1182, %r1170, %r1181;
	clz.b32 	%r1183, %r1182;
	sub.s32 	%r265, 31, %r1183;
	and.b32  	%r1184, %r878, %r1182;
	popc.b32 	%r266, %r1184;
	setp.ne.s32 	%p119, %r443, %r265;
	mov.b32 	%r2236, 0;
	@%p119 bra 	$L__BB4_195;
	shl.b32 	%r1185, %r1171, 2;
	add.s32 	%r1186, %r219, %r1185;
	atom.shared.add.u32 	%r2236, [%r1186], %r266;
$L__BB4_195:
	ld.param.u32 	%r2103, [_ZN3cub18CUB_300001_SM_10006detail10radix_sort29DeviceRadixSortOnesweepKernelINS1_5radix10policy_hubIiiyE10Policy1000ELNS0_9SortOrderE0EiiyiiNS1_21identity_decomposer_tEEEvPT5_SB_PT3_PKSC_PT1_PKSG_PT2_PKSK_T4_iiT6__param_9];
	shfl.sync.idx.b32	%r1212|%p120, %r2236, %r265, 31, -1;
	add.s32 	%r269, %r266, %r1212;
	shr.u32 	%r1213, %r2220, %r2103;
	and.b32  	%r1209, %r1213, %r221;
	mov.b32 	%r1189, 1;
	// begin inline asm
	{
    .reg .pred p;
    and.b32 %r1187, %r1209, %r1189;    setp.ne.u32 p, %r1187, 0;
    vote.ballot.sync.b32 %r1187, p, 0xffffffff;
    @!p not.b32 %r1187, %r1187;
}

	// end inline asm
	mov.b32 	%r1192, 2;
	// begin inline asm
	{
    .reg .pred p;
    and.b32 %r1190, %r1209, %r1192;    setp.ne.u32 p, %r1190, 0;
    vote.ballot.sync.b32 %r1190, p, 0xffffffff;
    @!p not.b32 %r1190, %r1190;
}

	// end inline asm
	and.b32  	%r1214, %r1190, %r1187;
	mov.b32 	%r1195, 4;
	// begin inline asm
	{
    .reg .pred p;
    and.b32 %r1193, %r1209, %r1195;    setp.ne.u32 p, %r1193, 0;
    vote.ballot.sync.b32 %r1193, p, 0xffffffff;
    @!p not.b32 %r1193, %r1193;
}

	// end inline asm
	and.b32  	%r1215, %r1193, %r1214;
	mov.b32 	%r1198, 8;
	// begin inline asm
	{
    .reg .pred p;
    and.b32 %r1196, %r1209, %r1198;    setp.ne.u32 p, %r1196, 0;
    vote.ballot.sync.b32 %r1196, p, 0xffffffff;
    @!p not.b32 %r1196, %r1196;
}

	// end inline asm
	and.b32  	%r1216, %r1196, %r1215;
	mov.b32 	%r1201, 16;
	// begin inline asm
	{
    .reg .pred p;
    and.b32 %r1199, %r1209, %r1201;    setp.ne.u32 p, %r1199, 0;
    vote.ballot.sync.b32 %r1199, p, 0xffffffff;
    @!p not.b32 %r1199, %r1199;
}

	// end inline asm
	and.b32  	%r1217, %r1199, %r1216;
	mov.b32 	%r1204, 32;
	// begin inline asm
	{
    .reg .pred p;
    and.b32 %r1202, %r1209, %r1204;    setp.ne.u32 p, %r1202, 0;
    vote.ballot.sync.b32 %r1202, p, 0xffffffff;
    @!p not.b32 %r1202, %r1202;
}

	// end inline asm
	and.b32  	%r1218, %r1202, %r1217;
	mov.b32 	%r1207, 64;
	// begin inline asm
	{
    .reg .pred p;
    and.b32 %r1205, %r1209, %r1207;    setp.ne.u32 p, %r1205, 0;
    vote.ballot.sync.b32 %r1205, p, 0xffffffff;
    @!p not.b32 %r1205, %r1205;
}

	// end inline asm
	and.b32  	%r1219, %r1205, %r1218;
	mov.b32 	%r1210, 128;
	// begin inline asm
	{
    .reg .pred p;
    and.b32 %r1208, %r1209, %r1210;    setp.ne.u32 p, %r1208, 0;
    vote.ballot.sync.b32 %r1208, p, 0xffffffff;
    @!p not.b32 %r1208, %r1208;
}

	// end inline asm
	and.b32  	%r1220, %r1208, %r1219;
	clz.b32 	%r1221, %r1220;
	sub.s32 	%r271, 31, %r1221;
	and.b32  	%r1222, %r878, %r1220;
	popc.b32 	%r272, %r1222;
	setp.ne.s32 	%p121, %r443, %r271;
	mov.b32 	%r2237, 0;
	@%p121 bra 	$L__BB4_197;
	shl.b32 	%r1223, %r1209, 2;
	add.s32 	%r1224, %r219, %r1223;
	atom.shared.add.u32 	%r2237, [%r1224], %r272;
$L__BB4_197:
	ld.param.u32 	%r2104, [_ZN3cub18CUB_300001_SM_10006detail10radix_sort29DeviceRadixSortOnesweepKernelINS1_5radix10policy_hubIiiyE10Policy1000ELNS0_9SortOrderE0EiiyiiNS1_21identity_decomposer_tEEEvPT5_SB_PT3_PKSC_PT1_PKSG_PT2_PKSK_T4_iiT6__param_9];
	shfl.sync.idx.b32	%r1250|%p122, %r2237, %r271, 31, -1;
	add.s32 	%r275, %r272, %r1250;
	shr.u32 	%r1251, %r2219, %r2104;
	and.b32  	%r1247, %r1251, %r221;
	mov.b32 	%r1227, 1;
	// begin inline asm
	{
    .reg .pred p;
    and.b32 %r1225, %r1247, %r1227;    setp.ne.u32 p, %r1225, 0;
    vote.ballot.sync.b32 %r1225, p, 0xffffffff;
    @!p not.b32 %r1225, %r1225;
}

	// end inline asm
	mov.b32 	%r1230, 2;
	// begin inline asm
	{
    .reg .pred p;
    and.b32 %r1228, %r1247, %r1230;    setp.ne.u32 p, %r1228, 0;
    vote.ballot.sync.b32 %r1228, p, 0xffffffff;
    @!p not.b32 %r1228, %r1228;
}

	// end inline asm
	and.b32  	%r1252, %r1228, %r1225;
	mov.b32 	%r1233, 4;
	// begin inline asm
	{
    .reg .pred p;
    and.b32 %r1231, %r1247, %r1233;    setp.ne.u32 p, %r1231, 0;
    vote.ballot.sync.b32 %r1231, p, 0xffffffff;
    @!p not.b32 %r1231, %r1231;
}

	// end inline asm
	and.b32  	%r1253, %r1231, %r1252;
	mov.b32 	%r1236, 8;
	// begin inline asm
	{
    .reg .pred p;
    and.b32 %r1234, %r1247, %r1236;    setp.ne.u32 p, %r1234, 0;
    vote.ballot.sync.b32 %r1234, p, 0xffffffff;
    @!p not.b32 %r1234, %r1234;
}

	// end inline asm
	and.b32  	%r1254, %r1234, %r1253;
	mov.b32 	%r1239, 16;
	// begin inline asm
	{
    .reg .pred p;
    and.b32 %r1237, %r1247, %r1239;    setp.ne.u32 p, %r1237, 0;
    vote.ballot.sync.b32 %r1237, p, 0xffffffff;
    @!p not.b32 %r1237, %r1237;
}

	// end inline asm
	and.b32  	%r1255, %r1237, %r1254;
	mov.b32 	%r1242, 32;
	// begin inline asm
	{
    .reg .pred p;
    and.b32 %r1240, %r1247, %r1242;    setp.ne.u32 p, %r1240, 0;
    vote.ballot.sync.b32 %r1240, p, 0xffffffff;
    @!p not.b32 %r1240, %r1240;
}

	// end inline asm
	and.b32  	%r1256, %r1240, %r1255;
	mov.b32 	%r1245, 64;
	// begin inline asm
	{
    .reg .pred p;
    and.b32 %r1243, %r1247, %r1245;    setp.ne.u32 p, %r1243, 0;
    vote.ballot.sync.b32 %r1243, p, 0xffffffff;
    @!p not.b32 %r1243, %r1243;
}

	// end inline asm
	and.b32  	%r1257, %r1243, %r1256;
	mov.b32 	%r1248, 128;
	// begin inline asm
	{
    .reg .pred p;
    and.b32 %r1246, %r1247, %r1248;    setp.ne.u32 p, %r1246, 0;
    vote.ballot.sync.b32 %r1246, p, 0xffffffff;
    @!p not.b32 %r1246, %r1246;
}

	// end inline asm
	and.b32  	%r1258, %r1246, %r1257;
	clz.b32 	%r1259, %r1258;
	sub.s32 	%r277, 31, %r1259;
	and.b32  	%r1260, %r878, %r1258;
	popc.b32 	%r278, %r1260;
	setp.ne.s32 	%p123, %r443, %r277;
	mov.b32 	%r2238, 0;
	@%p123 bra 	$L__BB4_199;
	shl.b32 	%r1265, %r1247, 2;
	add.s32 	%r1266, %r219, %r1265;
	atom.shared.add.u32 	%r2238, [%r1266], %r278;
$L__BB4_199:
	ld.param.u32 	%r2105, [_ZN3cub18CUB_300001_SM_10006detail10radix_sort29DeviceRadixSortOnesweepKernelINS1_5radix10policy_hubIiiyE10Policy1000ELNS0_9SortOrderE0EiiyiiNS1_21identity_decomposer_tEEEvPT5_SB_PT3_PKSC_PT1_PKSG_PT2_PKSK_T4_iiT6__param_9];
	shfl.sync.idx.b32	%r1292|%p124, %r2238, %r277, 31, -1;
	add.s32 	%r281, %r278, %r1292;
	shr.u32 	%r1293, %r2218, %r2105;
	and.b32  	%r1289, %r1293, %r221;
	mov.b32 	%r1269, 1;
	// begin inline asm
	{
    .reg .pred p;
    and.b32 %r1267, %r1289, %r1269;    setp.ne.u32 p, %r1267, 0;
    vote.ballot.sync.b32 %r1267, p, 0xffffffff;
    @!p not.b32 %r1267, %r1267;
}

	// end inline asm
	mov.b32 	%r1272, 2;
	// begin inline asm
	{
    .reg .pred p;
    and.b32 %r1270, %r1289, %r1272;    setp.ne.u32 p, %r1270, 0;
    vote.ballot.sync.b32 %r1270, p, 0xffffffff;
    @!p not.b32 %r1270, %r1270;
}

	// end inline asm
	and.b32  	%r1294, %r1270, %r1267;
	mov.b32 	%r1275, 4;
	// begin inline asm
	{
    .reg .pred p;
    and.b32 %r1273, %r1289, %r1275;    setp.ne.u32 p, %r1273, 0;
    vote.ballot.sync.b32 %r1273, p, 0xffffffff;
    @!p not.b32 %r1273, %r1273;
}

	// end inline asm
	and.b32  	%r1295, %r1273, %r1294;
	mov.b32 	%r1278, 8;
	// begin inline asm
	{
    .reg .pred p;
    and.b32 %r1276, %r1289, %r1278;    setp.ne.u32 p, %r1276, 0;
    vote.ballot.sync.b32 %r1276, p, 0xffffffff;
    @!p not.b32 %r1276, %r1276;
}

	// end inline asm
	and.b32  	%r1296, %r1276, %r1295;
	mov.b32 	%r1281, 16;
	// begin inline asm
	{
    .reg .pred p;
    and.b32 %r1279, %r1289, %r1281;    setp.ne.u32 p, %r1279, 0;
    vote.ballot.sync.b32 %r1279, p, 0xffffffff;
    @!p not.b32 %r1279, %r1279;
}

	// end inline asm
	and.b32  	%r1297, %r1279, %r1296;
	mov.b32 	%r1284, 32;
	// begin inline asm
	{
    .reg .pred p;
    and.b32 %r1282, %r1289, %r1284;    setp.ne.u32 p, %r1282, 0;
    vote.ballot.sync.b32 %r1282, p, 0xffffffff;
    @!p not.b32 %r1282, %r1282;
}

	// end inline asm
	and.b32  	%r1298, %r1282, %r1297;
	mov.b32 	%r1287, 64;
	// begin inline asm
	{
    .reg .pred p;
    and.b32 %r1285, %r1289, %r1287;    setp.ne.u32 p, %r1285, 0;
    vote.ballot.sync.b32 %r1285, p, 0xffffffff;
    @!p not.b32 %r1285, %r1285;
}

	// end inline asm
	and.b32  	%r1299, %r1285, %r1298;
	mov.b32 	%r1290, 128;
	// begin inline asm
	{
    .reg .pred p;
    and.b32 %r1288, %r1289, %r1290;    setp.ne.u32 p, %r1288, 0;
    vote.ballot.sync.b32 %r1288, p, 0xffffffff;
    @!p not.b32 %r1288, %r1288;
}

	// end inline asm
	and.b32  	%r1300, %r1288, %r1299;
	clz.b32 	%r1301, %r1300;
	sub.s32 	%r283, 31, %r1301;
	and.b32  	%r1302, %r878, %r1300;
	popc.b32 	%r284, %r1302;
	setp.ne.s32 	%p125, %r443, %r283;
	mov.b32 	%r2239, 0;
	@%p125 bra 	$L__BB4_201;
	shl.b32 	%r1307, %r1289, 2;
	add.s32 	%r1308, %r219, %r1307;
	atom.shared.add.u32 	%r2239, [%r1308], %r284;
$L__BB4_201:
	ld.param.u32 	%r2106, [_ZN3cub18CUB_300001_SM_10006detail10radix_sort29DeviceRadixSortOnesweepKernelINS1_5radix10policy_hubIiiyE10Policy1000ELNS0_9SortOrderE0EiiyiiNS1_21identity_decomposer_tEEEvPT5_SB_PT3_PKSC_PT1_PKSG_PT2_PKSK_T4_iiT6__param_9];
	shfl.sync.idx.b32	%r1334|%p126, %r2239, %r283, 31, -1;
	add.s32 	%r287, %r284, %r1334;
	shr.u32 	%r1335, %r2217, %r2106;
	and.b32  	%r1331, %r1335, %r221;
	mov.b32 	%r1311, 1;
	// begin inline asm
	{
    .reg .pred p;
    and.b32 %r1309, %r1331, %r1311;    setp.ne.u32 p, %r1309, 0;
    vote.ballot.sync.b32 %r1309, p, 0xffffffff;
    @!p not.b32 %r1309, %r1309;
}

	// end inline asm
	mov.b32 	%r1314, 2;
	// begin inline asm
	{
    .reg .pred p;
    and.b32 %r1312, %r1331, %r1314;    setp.ne.u32 p, %r1312, 0;
    vote.ballot.sync.b32 %r1312, p, 0xffffffff;
    @!p not.b32 %r1312, %r1312;
}

	// end inline asm
	and.b32  	%r1336, %r1312, %r1309;
	mov.b32 	%r1317, 4;
	// begin inline asm
	{
    .reg .pred p;
    and.b32 %r1315, %r1331, %r1317;    setp.ne.u32 p, %r1315, 0;
    vote.ballot.sync.b32 %r1315, p, 0xffffffff;
    @!p not.b32 %r1315, %r1315;
}

	// end inline asm
	and.b32  	%r1337, %r1315, %r1336;
	mov.b32 	%r1320, 8;
	// begin inline asm
	{
    .reg .pred p;
    and.b32 %r1318, %r1331, %r1320;    setp.ne.u32 p, %r1318, 0;
    vote.ballot.sync.b32 %r1318, p, 0xffffffff;
    @!p not.b32 %r1318, %r1318;
}

	// end inline asm
	and.b32  	%r1338, %r1318, %r1337;
	mov.b32 	%r1323, 16;
	// begin inline asm
	{
    .reg .pred p;
    and.b32 %r1321, %r1331, %r1323;    setp.ne.u32 p, %r1321, 0;
    vote.ballot.sync.b32 %r1321, p, 0xffffffff;
    @!p not.b32 %r1321, %r1321;
}

	// end inline asm
	and.b32  	%r1339, %r1321, %r1338;
	mov.b32 	%r1326, 32;
	// begin inline asm
	{
    .reg .pred p;
    and.b32 %r1324, %r1331, %r1326;    setp.ne.u32 p, %r1324, 0;
    vote.ballot.sync.b32 %r1324, p, 0xffffffff;
    @!p not.b32 %r1324, %r1324;
}

	// end inline asm
	and.b32  	%r1340, %r1324, %r1339;
	mov.b32 	%r1329, 64;
	// begin inline asm
	{
    .reg .pred p;
    and.b32 %r1327, %r1331, %r1329;    setp.ne.u32 p, %r1327, 0;
    vote.ballot.sync.b32 %r1327, p, 0xffffffff;
    @!p not.b32 %r1327, %r1327;
}

	// end inline asm
	and.b32  	%r1341, %r1327, %r1340;
	mov.b32 	%r1332, 128;
	// begin inline asm
	{
    .reg .pred p;
    and.b32 %r1330, %r1331, %r1332;    setp.ne.u32 p, %r1330, 0;
    vote.ballot.sync.b32 %r1330, p, 0xffffffff;
    @!p not.b32 %r1330, %r1330;
}

	// end inline asm
	and.b32  	%r1342, %r1330, %r1341;
	clz.b32 	%r1343, %r1342;
	sub.s32 	%r289, 31, %r1343;
	and.b32  	%r1344, %r878, %r1342;
	popc.b32 	%r290, %r1344;
	setp.ne.s32 	%p127, %r443, %r289;
	mov.b32 	%r2240, 0;
	@%p127 bra 	$L__BB4_203;
	shl.b32 	%r1349, %r1331, 2;
	add.s32 	%r1350, %r219, %r1349;
	atom.shared.add.u32 	%r2240, [%r1350], %r290;
$L__BB4_203:
	ld.param.u32 	%r2107, [_ZN3cub18CUB_300001_SM_10006detail10radix_sort29DeviceRadixSortOnesweepKernelINS1_5radix10policy_hubIiiyE10Policy1000ELNS0_9SortOrderE0EiiyiiNS1_21identity_decomposer_tEEEvPT5_SB_PT3_PKSC_PT1_PKSG_PT2_PKSK_T4_iiT6__param_9];
	shfl.sync.idx.b32	%r1376|%p128, %r2240, %r289, 31, -1;
	add.s32 	%r293, %r290, %r1376;
	shr.u32 	%r1377, %r2216, %r2107;
	and.b32  	%r1373, %r1377, %r221;
	mov.b32 	%r1353, 1;
	// begin inline asm
	{
    .reg .pred p;
    and.b32 %r1351, %r1373, %r1353;    setp.ne.u32 p, %r1351, 0;
    vote.ballot.sync.b32 %r1351, p, 0xffffffff;
    @!p not.b32 %r1351, %r1351;
}

	// end inline asm
	mov.b32 	%r1356, 2;
	// begin inline asm
	{
    .reg .pred p;
    and.b32 %r1354, %r1373, %r1356;    setp.ne.u32 p, %r1354, 0;
    vote.ballot.sync.b32 %r1354, p, 0xffffffff;
    @!p not.b32 %r1354, %r1354;
}

	// end inline asm
	and.b32  	%r1378, %r1354, %r1351;
	mov.b32 	%r1359, 4;
	// begin inline asm
	{
    .reg .pred p;
    and.b32 %r1357, %r1373, %r1359;    setp.ne.u32 p, %r1357, 0;
    vote.ballot.sync.b32 %r1357, p, 0xffffffff;
    @!p not.b32 %r1357, %r1357;
}

	// end inline asm
	and.b32  	%r1379, %r1357, %r1378;
	mov.b32 	%r1362, 8;
	// begin inline asm
	{
    .reg .pred p;
    and.b32 %r1360, %r1373, %r1362;    setp.ne.u32 p, %r1360, 0;
    vote.ballot.sync.b32 %r1360, p, 0xffffffff;
    @!p not.b32 %r1360, %r1360;
}

	// end inline asm
	and.b32  	%r1380, %r1360, %r1379;
	mov.b32 	%r1365, 16;
	// begin inline asm
	{
    .reg .pred p;
    and.b32 %r1363, %r1373, %r1365;    setp.ne.u32 p, %r1363, 0;
    vote.ballot.sync.b32 %r1363, p, 0xffffffff;
    @!p not.b32 %r1363, %r1363;
}

	// end inline asm
	and.b32  	%r1381, %r1363, %r1380;
	mov.b32 	%r1368, 32;
	// begin inline asm
	{
    .reg .pred p;
    and.b32 %r1366, %r1373, %r1368;    setp.ne.u32 p, %r1366, 0;
    vote.ballot.sync.b32 %r1366, p, 0xffffffff;
    @!p not.b32 %r1366, %r1366;
}

	// end inline asm
	and.b32  	%r1382, %r1366, %r1381;
	mov.b32 	%r1371, 64;
	// begin inline asm
	{
    .reg .pred p;
    and.b32 %r1369, %r1373, %r1371;    setp.ne.u32 p, %r1369, 0;
    vote.ballot.sync.b32 %r1369, p, 0xffffffff;
    @!p not.b32 %r1369, %r1369;
}

	// end inline asm
	and.b32  	%r1383, %r1369, %r1382;
	mov.b32 	%r1374, 128;
	// begin inline asm
	{
    .reg .pred p;
    and.b32 %r1372, %r1373, %r1374;    setp.ne.u32 p, %r1372, 0;
    vote.ballot.sync.b32 %r1372, p, 0xffffffff;
    @!p not.b32 %r1372, %r1372;
}

	// end inline asm
	and.b32  	%r1384, %r1372, %r1383;
	clz.b32 	%r1385, %r1384;
	sub.s32 	%r295, 31, %r1385;
	and.b32  	%r1386, %r878, %r1384;
	popc.b32 	%r296, %r1386;
	setp.ne.s32 	%p129, %r443, %r295;
	mov.b32 	%r2241, 0;
	@%p129 bra 	$L__BB4_205;
	shl.b32 	%r1391, %r1373, 2;
	add.s32 	%r1392, %r219, %r1391;
	atom.shared.add.u32 	%r2241, [%r1392], %r296;
$L__BB4_205:
	ld.param.u32 	%r2108, [_ZN3cub18CUB_300001_SM_10006detail10radix_sort29DeviceRadixSortOnesweepKernelINS1_5radix10policy_hubIiiyE10Policy1000ELNS0_9SortOrderE0EiiyiiNS1_21identity_decomposer_tEEEvPT5_SB_PT3_PKSC_PT1_PKSG_PT2_PKSK_T4_iiT6__param_9];
	shfl.sync.idx.b32	%r1418|%p130, %r2241, %r295, 31, -1;
	add.s32 	%r299, %r296, %r1418;
	shr.u32 	%r1419, %r2215, %r2108;
	and.b32  	%r1415, %r1419, %r221;
	mov.b32 	%r1395, 1;
	// begin inline asm
	{
    .reg .pred p;
    and.b32 %r1393, %r1415, %r1395;    setp.ne.u32 p, %r1393, 0;
    vote.ballot.sync.b32 %r1393, p, 0xffffffff;
    @!p not.b32 %r1393, %r1393;
}

	// end inline asm
	mov.b32 	%r1398, 2;
	// begin inline asm
	{
    .reg .pred p;
    and.b32 %r1396, %r1415, %r1398;    setp.ne.u32 p, %r1396, 0;
    vote.ballot.sync.b32 %r1396, p, 0xffffffff;
    @!p not.b32 %r1396, %r1396;
}

	// end inline asm
	and.b32  	%r1420, %r1396, %r1393;
	mov.b32 	%r1401, 4;
	// begin inline asm
	{
    .reg .pred p;
    and.b32 %r1399, %r1415, %r1401;    setp.ne.u32 p, %r1399, 0;
    vote.ballot.sync.b32 %r1399, p, 0xffffffff;
    @!p not.b32 %r1399, %r1399;
}

	// end inline asm
	and.b32  	%r1421, %r1399, %r1420;
	mov.b32 	%r1404, 8;
	// begin inline asm
	{
    .reg .pred p;
    and.b32 %r1402, %r1415, %r1404;    setp.ne.u32 p, %r1402, 0;
    vote.ballot.sync.b32 %r1402, p, 0xffffffff;
    @!p not.b32 %r1402, %r1402;
}

	// end inline asm
	and.b32  	%r1422, %r1402, %r1421;
	mov.b32 	%r1407, 16;
	// begin inline asm
	{
    .reg .pred p;
    and.b32 %r1405, %r1415, %r1407;    setp.ne.u32 p, %r1405, 0;
    vote.ballot.sync.b32 %r1405, p, 0xffffffff;
    @!p not.b32 %r1405, %r1405;
}

	// end inline asm
	and.b32  	%r1423, %r1405, %r1422;
	mov.b32 	%r1410, 32;
	// begin inline asm
	{
    .reg .pred p;
    and.b32 %r1408, %r1415, %r1410;    setp.ne.u32 p, %r1408, 0;
    vote.ballot.sync.b32 %r1408, p, 0xffffffff;
    @!p not.b32 %r1408, %r1408;
}

	// end inline asm
	and.b32  	%r1424, %r1408, %r1423;
	mov.b32 	%r1413, 64;
	// begin inline asm
	{
    .reg .pred p;
    and.b32 %r1411, %r1415, %r1413;    setp.ne.u32 p, %r1411, 0;
    vote.ballot.sync.b32 %r1411, p, 0xffffffff;
    @!p not.b32 %r1411, %r1411;
}

	// end inline asm
	and.b32  	%r1425, %r1411, %r1424;
	mov.b32 	%r1416, 128;
	// begin inline asm
	{
    .reg .pred p;
    and.b32 %r1414, %r1415, %r1416;    setp.ne.u32 p, %r1414, 0;
    vote.ballot.sync.b32 %r1414, p, 0xffffffff;
    @!p not.b32 %r1414, %r1414;
}

	// end inline asm
	and.b32  	%r1426, %r1414, %r1425;
	clz.b32 	%r1427, %r1426;
	sub.s32 	%r301, 31, %r1427;
	and.b32  	%r1428, %r878, %r1426;
	popc.b32 	%r302, %r1428;
	setp.ne.s32 	%p131, %r443, %r301;
	mov.b32 	%r2242, 0;
	@%p131 bra 	$L__BB4_207;
	shl.b32 	%r1433, %r1415, 2;
	add.s32 	%r1434, %r219, %r1433;
	atom.shared.add.u32 	%r2242, [%r1434], %r302;
$L__BB4_207:
	ld.param.u32 	%r2109, [_ZN3cub18CUB_300001_SM_10006detail10radix_sort29DeviceRadixSortOnesweepKernelINS1_5radix10policy_hubIiiyE10Policy1000ELNS0_9SortOrderE0EiiyiiNS1_21identity_decomposer_tEEEvPT5_SB_PT3_PKSC_PT1_PKSG_PT2_PKSK_T4_iiT6__param_9];
	shfl.sync.idx.b32	%r1460|%p132, %r2242, %r301, 31, -1;
	add.s32 	%r305, %r302, %r1460;
	shr.u32 	%r1461, %r2214, %r2109;
	and.b32  	%r1457, %r1461, %r221;
	mov.b32 	%r1437, 1;
	// begin inline asm
	{
    .reg .pred p;
    and.b32 %r1435, %r1457, %r1437;    setp.ne.u32 p, %r1435, 0;
    vote.ballot.sync.b32 %r1435, p, 0xffffffff;
    @!p not.b32 %r1435, %r1435;
}

	// end inline asm
	mov.b32 	%r1440, 2;
	// begin inline asm
	{
    .reg .pred p;
    and.b32 %r1438, %r1457, %r1440;    setp.ne.u32 p, %r1438, 0;
    vote.ballot.sync.b32 %r1438, p, 0xffffffff;
    @!p not.b32 %r1438, %r1438;
}

	// end inline asm
	and.b32  	%r1462, %r1438, %r1435;
	mov.b32 	%r1443, 4;
	// begin inline asm
	{
    .reg .pred p;
    and.b32 %r1441, %r1457, %r1443;    setp.ne.u32 p, %r1441, 0;
    vote.ballot.sync.b32 %r1441, p, 0xffffffff;
    @!p not.b32 %r1441, %r1441;
}

	// end inline asm
	and.b32  	%r1463, %r1441, %r1462;
	mov.b32 	%r1446, 8;
	// begin inline asm
	{
    .reg .pred p;
    and.b32 %r1444, %r1457, %r1446;    setp.ne.u32 p, %r1444, 0;
    vote.ballot.sync.b32 %r1444, p, 0xffffffff;
    @!p not.b32 %r1444, %r1444;
}

	// end inline asm
	and.b32  	%r1464, %r1444, %r1463;
	mov.b32 	%r1449, 16;
	// begin inline asm
	{
    .reg .pred p;
    and.b32 %r1447, %r1457, %r1449;    setp.ne.u32 p, %r1447, 0;
    vote.ballot.sync.b32 %r1447, p, 0xffffffff;
    @!p not.b32 %r1447, %r1447;
}

	// end inline asm
	and.b32  	%r1465, %r1447, %r1464;
	mov.b32 	%r1452, 32;
	// begin inline asm
	{
    .reg .pred p;
    and.b32 %r1450, %r1457, %r1452;    setp.ne.u32 p, %r1450, 0;
    vote.ballot.sync.b32 %r1450, p, 0xffffffff;
    @!p not.b32 %r1450, %r1450;
}

	// end inline asm
	and.b32  	%r1466, %r1450, %r1465;
	mov.b32 	%r1455, 64;
	// begin inline asm
	{
    .reg .pred p;
    and.b32 %r1453, %r1457, %r1455;    setp.ne.u32 p, %r1453, 0;
    vote.ballot.sync.b32 %r1453, p, 0xffffffff;
    @!p not.b32 %r1453, %r1453;
}

	// end inline asm
	and.b32  	%r1467, %r1453, %r1466;
	mov.b32 	%r1458, 128;
	// begin inline asm
	{
    .reg .pred p;
    and.b32 %r1456, %r1457, %r1458;    setp.ne.u32 p, %r1456, 0;
    vote.ballot.sync.b32 %r1456, p, 0xffffffff;
    @!p not.b32 %r1456, %r1456;
}

	// end inline asm
	and.b32  	%r1468, %r1456, %r1467;
	clz.b32 	%r1469, %r1468;
	sub.s32 	%r307, 31, %r1469;
	and.b32  	%r1470, %r878, %r1468;
	popc.b32 	%r308, %r1470;
	setp.ne.s32 	%p133, %r443, %r307;
	mov.b32 	%r2243, 0;
	@%p133 bra 	$L__BB4_209;
	shl.b32 	%r1475, %r1457, 2;
	add.s32 	%r1476, %r219, %r1475;
	atom.shared.add.u32 	%r2243, [%r1476], %r308;
$L__BB4_209:
	ld.param.u32 	%r2110, [_ZN3cub18CUB_300001_SM_10006detail10radix_sort29DeviceRadixSortOnesweepKernelINS1_5radix10policy_hubIiiyE10Policy1000ELNS0_9SortOrderE0EiiyiiNS1_21identity_decomposer_tEEEvPT5_SB_PT3_PKSC_PT1_PKSG_PT2_PKSK_T4_iiT6__param_9];
	shfl.sync.idx.b32	%r1502|%p134, %r2243, %r307, 31, -1;
	add.s32 	%r311, %r308, %r1502;
	shr.u32 	%r1503, %r2213, %r2110;
	and.b32  	%r1499, %r1503, %r221;
	mov.b32 	%r1479, 1;
	// begin inline asm
	{
    .reg .pred p;
    and.b32 %r1477, %r1499, %r1479;    setp.ne.u32 p, %r1477, 0;
    vote.ballot.sync.b32 %r1477, p, 0xffffffff;
    @!p not.b32 %r1477, %r1477;
}

	// end inline asm
	mov.b32 	%r1482, 2;
	// begin inline asm
	{
    .reg .pred p;
    and.b32 %r1480, %r1499, %r1482;    setp.ne.u32 p, %r1480, 0;
    vote.ballot.sync.b32 %r1480, p, 0xffffffff;
    @!p not.b32 %r1480, %r1480;
}

	// end inline asm
	and.b32  	%r1504, %r1480, %r1477;
	mov.b32 	%r1485, 4;
	// begin inline asm
	{
    .reg .pred p;
    and.b32 %r1483, %r1499, %r1485;    setp.ne.u32 p, %r1483, 0;
    vote.ballot.sync.b32 %r1483, p, 0xffffffff;
    @!p not.b32 %r1483, %r1483;
}

	// end inline asm
	and.b32  	%r1505, %r1483, %r1504;
	mov.b32 	%r1488, 8;
	// begin inline asm
	{
    .reg .pred p;
    and.b32 %r1486, %r1499, %r1488;    setp.ne.u32 p, %r1486, 0;
    vote.ballot.sync.b32 %r1486, p, 0xffffffff;
    @!p not.b32 %r1486, %r1486;
}

	// end inline asm
	and.b32  	%r1506, %r1486, %r1505;
	mov.b32 	%r1491, 16;
	// begin inline asm
	{
    .reg .pred p;
    and.b32 %r1489, %r1499, %r1491;    setp.ne.u32 p, %r1489, 0;
    vote.ballot.sync.b32 %r1489, p, 0xffffffff;
    @!p not.b32 %r1489, %r1489;
}

	// end inline asm
	and.b32  	%r1507, %r1489, %r1506;
	mov.b32 	%r1494, 32;
	// begin inline asm
	{
    .reg .pred p;
    and.b32 %r1492, %r1499, %r1494;    setp.ne.u32 p, %r1492, 0;
    vote.ballot.sync.b32 %r1492, p, 0xffffffff;
    @!p not.b32 %r1492, %r1492;
}

	// end inline asm
	and.b32  	%r1508, %r1492, %r1507;
	mov.b32 	%r1497, 64;
	// begin inline asm
	{
    .reg .pred p;
    and.b32 %r1495, %r1499, %r1497;    setp.ne.u32 p, %r1495, 0;
    vote.ballot.sync.b32 %r1495, p, 0xffffffff;
    @!p not.b32 %r1495, %r1495;
}

	// end inline asm
	and.b32  	%r1509, %r1495, %r1508;
	mov.b32 	%r1500, 128;
	// begin inline asm
	{
    .reg .pred p;
    and.b32 %r1498, %r1499, %r1500;    setp.ne.u32 p, %r1498, 0;
    vote.ballot.sync.b32 %r1498, p, 0xffffffff;
    @!p not.b32 %r1498, %r1498;
}

	// end inline asm
	and.b32  	%r1510, %r1498, %r1509;
	clz.b32 	%r1511, %r1510;
	sub.s32 	%r313, 31, %r1511;
	and.b32  	%r1512, %r878, %r1510;
	popc.b32 	%r314, %r1512;
	setp.ne.s32 	%p135, %r443, %r313;
	mov.b32 	%r2244, 0;
	@%p135 bra 	$L__BB4_211;
	shl.b32 	%r1517, %r1499, 2;
	add.s32 	%r1518, %r219, %r1517;
	atom.shared.add.u32 	%r2244, [%r1518], %r314;
$L__BB4_211:
	ld.param.u32 	%r2111, [_ZN3cub18CUB_300001_SM_10006detail10radix_sort29DeviceRadixSortOnesweepKernelINS1_5radix10policy_hubIiiyE10Policy1000ELNS0_9SortOrderE0EiiyiiNS1_21identity_decomposer_tEEEvPT5_SB_PT3_PKSC_PT1_PKSG_PT2_PKSK_T4_iiT6__param_9];
	shfl.sync.idx.b32	%r1544|%p136, %r2244, %r313, 31, -1;
	add.s32 	%r317, %r314, %r1544;
	shr.u32 	%r1545, %r2212, %r2111;
	and.b32  	%r1541, %r1545, %r221;
	mov.b32 	%r1521, 1;
	// begin inline asm
	{
    .reg .pred p;
    and.b32 %r1519, %r1541, %r1521;    setp.ne.u32 p, %r1519, 0;
    vote.ballot.sync.b32 %r1519, p, 0xffffffff;
    @!p not.b32 %r1519, %r1519;
}

	// end inline asm
	mov.b32 	%r1524, 2;
	// begin inline asm
	{
    .reg .pred p;
    and.b32 %r1522, %r1541, %r1524;    setp.ne.u32 p, %r1522, 0;
    vote.ballot.sync.b32 %r1522, p, 0xffffffff;
    @!p not.b32 %r1522, %r1522;
}

	// end inline asm
	and.b32  	%r1546, %r1522, %r1519;
	mov.b32 	%r1527, 4;
	// begin inline asm
	{
    .reg .pred p;
    and.b32 %r1525, %r1541, %r1527;    setp.ne.u32 p, %r1525, 0;
    vote.ballot.sync.b32 %r1525, p, 0xffffffff;
    @!p not.b32 %r1525, %r1525;
}

	// end inline asm
	and.b32  	%r1547, %r1525, %r1546;
	mov.b32 	%r1530, 8;
	// begin inline asm
	{
    .reg .pred p;
    and.b32 %r1528, %r1541, %r1530;    setp.ne.u32 p, %r1528, 0;
    vote.ballot.sync.b32 %r1528, p, 0xffffffff;
    @!p not.b32 %r1528, %r1528;
}

	// end inline asm
	and.b32  	%r1548, %r1528, %r1547;
	mov.b32 	%r1533, 16;
	// begin inline asm
	{
    .reg .pred p;
    and.b32 %r1531, %r1541, %r1533;    setp.ne.u32 p, %r1531, 0;
    vote.ballot.sync.b32 %r1531, p, 0xffffffff;
    @!p not.b32 %r1531, %r1531;
}

	// end inline asm
	and.b32  	%r1549, %r1531, %r1548;
	mov.b32 	%r1536, 32;
	// begin inline asm
	{
    .reg .pred p;
    and.b32 %r1534, %r1541, %r1536;    setp.ne.u32 p, %r1534, 0;
    vote.ballot.sync.b32 %r1534, p, 0xffffffff;
    @!p not.b32 %r1534, %r1534;
}

	// end inline asm
	and.b32  	%r1550, %r1534, %r1549;
	mov.b32 	%r1539, 64;
	// begin inline asm
	{
    .reg .pred p;
    and.b32 %r1537, %r1541, %r1539;    setp.ne.u32 p, %r1537, 0;
    vote.ballot.sync.b32 %r1537, p, 0xffffffff;
    @!p not.b32 %r1537, %r1537;
}

	// end inline asm
	and.b32  	%r1551, %r1537, %r1550;
	mov.b32 	%r1542, 128;
	// begin inline asm
	{
    .reg .pred p;
    and.b32 %r1540, %r1541, %r1542;    setp.ne.u32 p, %r1540, 0;
    vote.ballot.sync.b32 %r1540, p, 0xffffffff;
    @!p not.b32 %r1540, %r1540;
}

	// end inline asm
	and.b32  	%r1552, %r1540, %r1551;
	clz.b32 	%r1553, %r1552;
	sub.s32 	%r319, 31, %r1553;
	and.b32  	%r1554, %r878, %r1552;
	popc.b32 	%r320, %r1554;
	setp.ne.s32 	%p137, %r443, %r319;
	mov.b32 	%r2245, 0;
	@%p137 bra 	$L__BB4_213;
	shl.b32 	%r1559, %r1541, 2;
	add.s32 	%r1560, %r219, %r1559;
	atom.shared.add.u32 	%r2245, [%r1560], %r320;
$L__BB4_213:
	setp.gt.u32 	%p138, %r1, 255;
	shfl.sync.idx.b32	%r1561|%p139, %r2245, %r319, 31, -1;
	add.s32 	%r1562, %r320, %r1561;
	bar.sync 	0;
	shl.b32 	%r1563, %r227, 2;
	add.s32 	%r323, %r783, %r1563;
	st.shared.u32 	[%r323+-4], %r2228;
	shl.b32 	%r1565, %r233, 2;
	add.s32 	%r324, %r783, %r1565;
	st.shared.u32 	[%r324+-4], %r2227;
	shl.b32 	%r1566, %r239, 2;
	add.s32 	%r325, %r783, %r1566;
	st.shared.u32 	[%r325+-4], %r2226;
	shl.b32 	%r1567, %r245, 2;
	add.s32 	%r326, %r783, %r1567;
	st.shared.u32 	[%r326+-4], %r2225;
	shl.b32 	%r1568, %r251, 2;
	add.s32 	%r327, %r783, %r1568;
	st.shared.u32 	[%r327+-4], %r2224;
	shl.b32 	%r1569, %r257, 2;
	add.s32 	%r328, %r783, %r1569;
	st.shared.u32 	[%r328+-4], %r2223;
	shl.b32 	%r1570, %r263, 2;
	add.s32 	%r329, %r783, %r1570;
	st.shared.u32 	[%r329+-4], %r2222;
	shl.b32 	%r1571, %r269, 2;
	add.s32 	%r330, %r783, %r1571;
	st.shared.u32 	[%r330+-4], %r2221;
	shl.b32 	%r1572, %r275, 2;
	add.s32 	%r331, %r783, %r1572;
	st.shared.u32 	[%r331+-4], %r2220;
	shl.b32 	%r1573, %r281, 2;
	add.s32 	%r332, %r783, %r1573;
	st.shared.u32 	[%r332+-4], %r2219;
	shl.b32 	%r1574, %r287, 2;
	add.s32 	%r333, %r783, %r1574;
	st.shared.u32 	[%r333+-4], %r2218;
	shl.b32 	%r1575, %r293, 2;
	add.s32 	%r334, %r783, %r1575;
	st.shared.u32 	[%r334+-4], %r2217;
	shl.b32 	%r1576, %r299, 2;
	add.s32 	%r335, %r783, %r1576;
	st.shared.u32 	[%r335+-4], %r2216;
	shl.b32 	%r1577, %r305, 2;
	add.s32 	%r336, %r783, %r1577;
	st.shared.u32 	[%r336+-4], %r2215;
	shl.b32 	%r1578, %r311, 2;
	add.s32 	%r337, %r783, %r1578;
	st.shared.u32 	[%r337+-4], %r2214;
	shl.b32 	%r1579, %r317, 2;
	add.s32 	%r338, %r783, %r1579;
	st.shared.u32 	[%r338+-4], %r2213;
	shl.b32 	%r1580, %r1562, 2;
	add.s32 	%r339, %r783, %r1580;
	st.shared.u32 	[%r339+-4], %r2212;
	shl.b32 	%r1581, %r1, 3;
	add.s32 	%r1582, %r783, %r1581;
	add.s32 	%r340, %r1582, 26112;
	@%p138 bra 	$L__BB4_221;
	ld.param.u64 	%rd437, [_ZN3cub18CUB_300001_SM_10006detail10radix_sort29DeviceRadixSortOnesweepKernelINS1_5radix10policy_hubIiiyE10Policy1000ELNS0_9SortOrderE0EiiyiiNS1_21identity_decomposer_tEEEvPT5_SB_PT3_PKSC_PT1_PKSG_PT2_PKSK_T4_iiT6__param_3];
	cvta.to.global.u64 	%rd93, %rd437;
	shl.b64 	%rd94, %rd9, 3;
	add.s64 	%rd95, %rd93, %rd94;
	ld.global.u64 	%rd96, [%rd95];
	cvt.s64.s32 	%rd97, %r218;
	sub.s64 	%rd456, %rd96, %rd97;
	st.shared.u64 	[%r340], %rd456;
	setp.lt.s32 	%p140, %r3, 1;
	mov.u32 	%r2249, %r2174;
	@%p140 bra 	$L__BB4_220;
	mov.b32 	%r2247, -1;
	mov.u32 	%r2246, %r3;
	mov.u32 	%r2249, %r2174;
$L__BB4_216:
	ld.param.u64 	%rd430, [_ZN3cub18CUB_300001_SM_10006detail10radix_sort29DeviceRadixSortOnesweepKernelINS1_5radix10policy_hubIiiyE10Policy1000ELNS0_9SortOrderE0EiiyiiNS1_21identity_decomposer_tEEEvPT5_SB_PT3_PKSC_PT1_PKSG_PT2_PKSK_T4_iiT6__param_0];
	add.s32 	%r344, %r2246, -1;
	shl.b32 	%r1584, %r344, 8;
	add.s32 	%r1585, %r1584, %r1;
	cvta.to.global.u64 	%rd98, %rd430;
	mul.wide.s32 	%rd99, %r1585, 4;
	add.s64 	%rd19, %rd98, %rd99;
$L__BB4_217:
	membar.cta;
	ld.volatile.global.u32 	%r345, [%rd19];
	setp.eq.s32 	%p141, %r345, 0;
	@%p141 bra 	$L__BB4_217;
	and.b32  	%r1586, %r345, 1073741823;
	add.s32 	%r2249, %r1586, %r2249;
	setp.gt.s32 	%p142, %r345, -1;
	vote.sync.ballot.b32 	%r2247, %p142, %r2247;
	setp.gt.u32 	%p144, %r2246, 1;
	and.pred  	%p145, %p142, %p144;
	mov.u32 	%r2246, %r344;
	@%p145 bra 	$L__BB4_216;
	ld.shared.u64 	%rd456, [%r340];
$L__BB4_220:
	ld.param.u64 	%rd431, [_ZN3cub18CUB_300001_SM_10006detail10radix_sort29DeviceRadixSortOnesweepKernelINS1_5radix10policy_hubIiiyE10Policy1000ELNS0_9SortOrderE0EiiyiiNS1_21identity_decomposer_tEEEvPT5_SB_PT3_PKSC_PT1_PKSG_PT2_PKSK_T4_iiT6__param_0];
	or.b32  	%r1587, %r2249, -2147483648;
	cvta.to.global.u64 	%rd100, %rd431;
	shl.b32 	%r1588, %r3, 8;
	add.s32 	%r1589, %r1588, %r1;
	mul.wide.s32 	%rd101, %r1589, 4;
	add.s64 	%rd102, %rd100, %rd101;
	st.volatile.global.u32 	[%rd102], %r1587;
	sub.s32 	%r1590, %r2249, %r2174;
	cvt.s64.s32 	%rd103, %r1590;
	add.s64 	%rd104, %rd456, %rd103;
	st.shared.u64 	[%r340], %rd104;
$L__BB4_221:
	ld.param.u32 	%r2087, [_ZN3cub18CUB_300001_SM_10006detail10radix_sort29DeviceRadixSortOnesweepKernelINS1_5radix10policy_hubIiiyE10Policy1000ELNS0_9SortOrderE0EiiyiiNS1_21identity_decomposer_tEEEvPT5_SB_PT3_PKSC_PT1_PKSG_PT2_PKSK_T4_iiT6__param_8];
	ld.param.u64 	%rd434, [_ZN3cub18CUB_300001_SM_10006detail10radix_sort29DeviceRadixSortOnesweepKernelINS1_5radix10policy_hubIiiyE10Policy1000ELNS0_9SortOrderE0EiiyiiNS1_21identity_decomposer_tEEEvPT5_SB_PT3_PKSC_PT1_PKSG_PT2_PKSK_T4_iiT6__param_2];
	setp.gt.u32 	%p146, %r1, 255;
	mad.lo.s32 	%r349, %r3, 6528, 6528;
	setp.lt.s32 	%p147, %r349, %r2087;
	setp.eq.s64 	%p148, %rd434, 0;
	or.pred  	%p149, %p148, %p147;
	or.pred  	%p150, %p146, %p149;
	@%p150 bra 	$L__BB4_223;
	ld.param.u64 	%rd435, [_ZN3cub18CUB_300001_SM_10006detail10radix_sort29DeviceRadixSortOnesweepKernelINS1_5radix10policy_hubIiiyE10Policy1000ELNS0_9SortOrderE0EiiyiiNS1_21identity_decomposer_tEEEvPT5_SB_PT3_PKSC_PT1_PKSG_PT2_PKSK_T4_iiT6__param_2];
	ld.shared.u64 	%rd105, [%r340];
	cvt.s64.s32 	%rd106, %r2174;
	cvt.s64.s32 	%rd107, %r218;
	add.s64 	%rd108, %rd107, %rd106;
	add.s64 	%rd109, %rd108, %rd105;
	cvta.to.global.u64 	%rd110, %rd435;
	shl.b64 	%rd111, %rd9, 3;
	add.s64 	%rd112, %rd110, %rd111;
	st.global.u64 	[%rd112], %rd109;
$L__BB4_223:
	ld.param.u32 	%r2088, [_ZN3cub18CUB_300001_SM_10006detail10radix_sort29DeviceRadixSortOnesweepKernelINS1_5radix10policy_hubIiiyE10Policy1000ELNS0_9SortOrderE0EiiyiiNS1_21identity_decomposer_tEEEvPT5_SB_PT3_PKSC_PT1_PKSG_PT2_PKSK_T4_iiT6__param_8];
	ld.param.u64 	%rd438, [_ZN3cub18CUB_300001_SM_10006detail10radix_sort29DeviceRadixSortOnesweepKernelINS1_5radix10policy_hubIiiyE10Policy1000ELNS0_9SortOrderE0EiiyiiNS1_21identity_decomposer_tEEEvPT5_SB_PT3_PKSC_PT1_PKSG_PT2_PKSK_T4_iiT6__param_4];
	cvta.to.global.u64 	%rd22, %rd438;
	shl.b32 	%r1591, %r1, 2;
	add.s32 	%r350, %r783, %r1591;
	setp.gt.s32 	%p151, %r349, %r2088;
	bar.sync 	0;
	@%p151 bra 	$L__BB4_225;
	ld.param.u32 	%r2112, [_ZN3cub18CUB_300001_SM_10006detail10radix_sort29DeviceRadixSortOnesweepKernelINS1_5radix10policy_hubIiiyE10Policy1000ELNS0_9SortOrderE0EiiyiiNS1_21identity_decomposer_tEEEvPT5_SB_PT3_PKSC_PT1_PKSG_PT2_PKSK_T4_iiT6__param_9];
	ld.shared.u32 	%r1593, [%r350];
	shr.u32 	%r1594, %r1593, %r2112;
	and.b32  	%r1595, %r1594, %r221;
	shl.b32 	%r1596, %r1595, 3;
	add.s32 	%r1598, %r783, 26112;
	add.s32 	%r1599, %r1598, %r1596;
	ld.shared.u64 	%rd113, [%r1599];
	add.s64 	%rd114, %rd113, %rd9;
	xor.b32  	%r1600, %r1593, -2147483648;
	shl.b64 	%rd115, %rd114, 2;
	add.s64 	%rd116, %rd22, %rd115;
	st.global.u32 	[%rd116], %r1600;
	bar.warp.sync 	-1;
	ld.shared.u32 	%r1601, [%r350+1536];
	shr.u32 	%r1602, %r1601, %r2112;
	and.b32  	%r1603, %r1602, %r221;
	shl.b32 	%r1604, %r1603, 3;
	add.s32 	%r1605, %r1598, %r1604;
	ld.shared.u64 	%rd117, [%r1605];
	add.s64 	%rd118, %rd117, %rd9;
	xor.b32  	%r1606, %r1601, -2147483648;
	shl.b64 	%rd119, %rd118, 2;
	add.s64 	%rd120, %rd22, %rd119;
	st.global.u32 	[%rd120+1536], %r1606;
	bar.warp.sync 	-1;
	ld.shared.u32 	%r1607, [%r350+3072];
	shr.u32 	%r1608, %r1607, %r2112;
	and.b32  	%r1609, %r1608, %r221;
	shl.b32 	%r1610, %r1609, 3;
	add.s32 	%r1611, %r1598, %r1610;
	ld.shared.u64 	%rd121, [%r1611];
	add.s64 	%rd122, %rd121, %rd9;
	xor.b32  	%r1612, %r1607, -2147483648;
	shl.b64 	%rd123, %rd122, 2;
	add.s64 	%rd124, %rd22, %rd123;
	st.global.u32 	[%rd124+3072], %r1612;
	bar.warp.sync 	-1;
	ld.shared.u32 	%r1613, [%r350+4608];
	shr.u32 	%r1614, %r1613, %r2112;
	and.b32  	%r1615, %r1614, %r221;
	shl.b32 	%r1616, %r1615, 3;
	add.s32 	%r1617, %r1598, %r1616;
	ld.shared.u64 	%rd125, [%r1617];
	add.s64 	%rd126, %rd125, %rd9;
	xor.b32  	%r1618, %r1613, -2147483648;
	shl.b64 	%rd127, %rd126, 2;
	add.s64 	%rd128, %rd22, %rd127;
	st.global.u32 	[%rd128+4608], %r1618;
	bar.warp.sync 	-1;
	ld.shared.u32 	%r1619, [%r350+6144];
	shr.u32 	%r1620, %r1619, %r2112;
	and.b32  	%r1621, %r1620, %r221;
	shl.b32 	%r1622, %r1621, 3;
	add.s32 	%r1623, %r1598, %r1622;
	ld.shared.u64 	%rd129, [%r1623];
	add.s64 	%rd130, %rd129, %rd9;
	xor.b32  	%r1624, %r1619, -2147483648;
	shl.b64 	%rd131, %rd130, 2;
	add.s64 	%rd132, %rd22, %rd131;
	st.global.u32 	[%rd132+6144], %r1624;
	bar.warp.sync 	-1;
	ld.shared.u32 	%r1625, [%r350+7680];
	shr.u32 	%r1626, %r1625, %r2112;
	and.b32  	%r1627, %r1626, %r221;
	shl.b32 	%r1628, %r1627, 3;
	add.s32 	%r1629, %r1598, %r1628;
	ld.shared.u64 	%rd133, [%r1629];
	add.s64 	%rd134, %rd133, %rd9;
	xor.b32  	%r1630, %r1625, -2147483648;
	shl.b64 	%rd135, %rd134, 2;
	add.s64 	%rd136, %rd22, %rd135;
	st.global.u32 	[%rd136+7680], %r1630;
	bar.warp.sync 	-1;
	ld.shared.u32 	%r1631, [%r350+9216];
	shr.u32 	%r1632, %r1631, %r2112;
	and.b32  	%r1633, %r1632, %r221;
	shl.b32 	%r1634, %r1633, 3;
	add.s32 	%r1635, %r1598, %r1634;
	ld.shared.u64 	%rd137, [%r1635];
	add.s64 	%rd138, %rd137, %rd9;
	xor.b32  	%r1636, %r1631, -2147483648;
	shl.b64 	%rd139, %rd138, 2;
	add.s64 	%rd140, %rd22, %rd139;
	st.global.u32 	[%rd140+9216], %r1636;
	bar.warp.sync 	-1;
	ld.shared.u32 	%r1637, [%r350+10752];
	shr.u32 	%r1638, %r1637, %r2112;
	and.b32  	%r1639, %r1638, %r221;
	shl.b32 	%r1640, %r1639, 3;
	add.s32 	%r1641, %r1598, %r1640;
	ld.shared.u64 	%rd141, [%r1641];
	add.s64 	%rd142, %rd141, %rd9;
	xor.b32  	%r1642, %r1637, -2147483648;
	shl.b64 	%rd143, %rd142, 2;
	add.s64 	%rd144, %rd22, %rd143;
	st.global.u32 	[%rd144+10752], %r1642;
	bar.warp.sync 	-1;
	ld.shared.u32 	%r1643, [%r350+12288];
	shr.u32 	%r1644, %r1643, %r2112;
	and.b32  	%r1645, %r1644, %r221;
	shl.b32 	%r1646, %r1645, 3;
	add.s32 	%r1647, %r1598, %r1646;
	ld.shared.u64 	%rd145, [%r1647];
	add.s64 	%rd146, %rd145, %rd9;
	xor.b32  	%r1648, %r1643, -2147483648;
	shl.b64 	%rd147, %rd146, 2;
	add.s64 	%rd148, %rd22, %rd147;
	st.global.u32 	[%rd148+12288], %r1648;
	bar.warp.sync 	-1;
	ld.shared.u32 	%r1649, [%r350+13824];
	shr.u32 	%r1650, %r1649, %r2112;
	and.b32  	%r1651, %r1650, %r221;
	shl.b32 	%r1652, %r1651, 3;
	add.s32 	%r1653, %r1598, %r1652;
	ld.shared.u64 	%rd149, [%r1653];
	add.s64 	%rd150, %rd149, %rd9;
	xor.b32  	%r1654, %r1649, -2147483648;
	shl.b64 	%rd151, %rd150, 2;
	add.s64 	%rd152, %rd22, %rd151;
	st.global.u32 	[%rd152+13824], %r1654;
	bar.warp.sync 	-1;
	ld.shared.u32 	%r1655, [%r350+15360];
	shr.u32 	%r1656, %r1655, %r2112;
	and.b32  	%r1657, %r1656, %r221;
	shl.b32 	%r1658, %r1657, 3;
	add.s32 	%r1659, %r1598, %r1658;
	ld.shared.u64 	%rd153, [%r1659];
	add.s64 	%rd154, %rd153, %rd9;
	xor.b32  	%r1660, %r1655, -2147483648;
	shl.b64 	%rd155, %rd154, 2;
	add.s64 	%rd156, %rd22, %rd155;
	st.global.u32 	[%rd156+15360], %r1660;
	bar.warp.sync 	-1;
	ld.shared.u32 	%r1661, [%r350+16896];
	shr.u32 	%r1662, %r1661, %r2112;
	and.b32  	%r1663, %r1662, %r221;
	shl.b32 	%r1664, %r1663, 3;
	add.s32 	%r1665, %r1598, %r1664;
	ld.shared.u64 	%rd157, [%r1665];
	add.s64 	%rd158, %rd157, %rd9;
	xor.b32  	%r1666, %r1661, -2147483648;
	shl.b64 	%rd159, %rd158, 2;
	add.s64 	%rd160, %rd22, %rd159;
	st.global.u32 	[%rd160+16896], %r1666;
	bar.warp.sync 	-1;
	ld.shared.u32 	%r1667, [%r350+18432];
	shr.u32 	%r1668, %r1667, %r2112;
	and.b32  	%r1669, %r1668, %r221;
	shl.b32 	%r1670, %r1669, 3;
	add.s32 	%r1671, %r1598, %r1670;
	ld.shared.u64 	%rd161, [%r1671];
	add.s64 	%rd162, %rd161, %rd9;
	xor.b32  	%r1672, %r1667, -2147483648;
	shl.b64 	%rd163, %rd162, 2;
	add.s64 	%rd164, %rd22, %rd163;
	st.global.u32 	[%rd164+18432], %r1672;
	bar.warp.sync 	-1;
	ld.shared.u32 	%r1673, [%r350+19968];
	shr.u32 	%r1674, %r1673, %r2112;
	and.b32  	%r1675, %r1674, %r221;
	shl.b32 	%r1676, %r1675, 3;
	add.s32 	%r1677, %r1598, %r1676;
	ld.shared.u64 	%rd165, [%r1677];
	add.s64 	%rd166, %rd165, %rd9;
	xor.b32  	%r1678, %r1673, -2147483648;
	shl.b64 	%rd167, %rd166, 2;
	add.s64 	%rd168, %rd22, %rd167;
	st.global.u32 	[%rd168+19968], %r1678;
	bar.warp.sync 	-1;
	ld.shared.u32 	%r1679, [%r350+21504];
	shr.u32 	%r1680, %r1679, %r2112;
	and.b32  	%r1681, %r1680, %r221;
	shl.b32 	%r1682, %r1681, 3;
	add.s32 	%r1683, %r1598, %r1682;
	ld.shared.u64 	%rd169, [%r1683];
	add.s64 	%rd170, %rd169, %rd9;
	xor.b32  	%r1684, %r1679, -2147483648;
	shl.b64 	%rd171, %rd170, 2;
	add.s64 	%rd172, %rd22, %rd171;
	st.global.u32 	[%rd172+21504], %r1684;
	bar.warp.sync 	-1;
	ld.shared.u32 	%r1685, [%r350+23040];
	shr.u32 	%r1686, %r1685, %r2112;
	and.b32  	%r1687, %r1686, %r221;
	shl.b32 	%r1688, %r1687, 3;
	add.s32 	%r1689, %r1598, %r1688;
	ld.shared.u64 	%rd173, [%r1689];
	add.s64 	%rd174, %rd173, %rd9;
	xor.b32  	%r1690, %r1685, -2147483648;
	shl.b64 	%rd175, %rd174, 2;
	add.s64 	%rd176, %rd22, %rd175;
	st.global.u32 	[%rd176+23040], %r1690;
	bar.warp.sync 	-1;
	ld.shared.u32 	%r1691, [%r350+24576];
	shr.u32 	%r1692, %r1691, %r2112;
	and.b32  	%r1693, %r1692, %r221;
	shl.b32 	%r1694, %r1693, 3;
	add.s32 	%r1695, %r1598, %r1694;
	ld.shared.u64 	%rd177, [%r1695];
	add.s64 	%rd178, %rd177, %rd9;
	xor.b32  	%r1696, %r1691, -2147483648;
	shl.b64 	%rd179, %rd178, 2;
	add.s64 	%rd180, %rd22, %rd179;
	st.global.u32 	[%rd180+24576], %r1696;
	bar.warp.sync 	-1;
	bra.uni 	$L__BB4_260;
$L__BB4_225:
	ld.param.u32 	%r2089, [_ZN3cub18CUB_300001_SM_10006detail10radix_sort29DeviceRadixSortOnesweepKernelINS1_5radix10policy_hubIiiyE10Policy1000ELNS0_9SortOrderE0EiiyiiNS1_21identity_decomposer_tEEEvPT5_SB_PT3_PKSC_PT1_PKSG_PT2_PKSK_T4_iiT6__param_8];
	mad.lo.s32 	%r351, %r3, -6528, %r2089;
	setp.ge.s32 	%p152, %r1, %r351;
	@%p152 bra 	$L__BB4_227;
	ld.param.u32 	%r2113, [_ZN3cub18CUB_300001_SM_10006detail10radix_sort29DeviceRadixSortOnesweepKernelINS1_5radix10policy_hubIiiyE10Policy1000ELNS0_9SortOrderE0EiiyiiNS1_21identity_decomposer_tEEEvPT5_SB_PT3_PKSC_PT1_PKSG_PT2_PKSK_T4_iiT6__param_9];
	ld.shared.u32 	%r1697, [%r350];
	shr.u32 	%r1698, %r1697, %r2113;
	and.b32  	%r1699, %r1698, %r221;
	shl.b32 	%r1700, %r1699, 3;
	add.s32 	%r1702, %r783, %r1700;
	ld.shared.u64 	%rd181, [%r1702+26112];
	xor.b32  	%r1703, %r1697, -2147483648;
	add.s64 	%rd182, %rd181, %rd9;
	shl.b64 	%rd183, %rd182, 2;
	add.s64 	%rd184, %rd22, %rd183;
	st.global.u32 	[%rd184], %r1703;
$L__BB4_227:
	bar.warp.sync 	-1;
	add.s32 	%r1704, %r1, 384;
	setp.ge.s32 	%p153, %r1704, %r351;
	@%p153 bra 	$L__BB4_229;
	ld.param.u32 	%r2114, [_ZN3cub18CUB_300001_SM_10006detail10radix_sort29DeviceRadixSortOnesweepKernelINS1_5radix10policy_hubIiiyE10Policy1000ELNS0_9SortOrderE0EiiyiiNS1_21identity_decomposer_tEEEvPT5_SB_PT3_PKSC_PT1_PKSG_PT2_PKSK_T4_iiT6__param_9];
	ld.shared.u32 	%r1705, [%r350+1536];
	shr.u32 	%r1706, %r1705, %r2114;
	and.b32  	%r1707, %r1706, %r221;
	shl.b32 	%r1708, %r1707, 3;
	add.s32 	%r1710, %r783, %r1708;
	ld.shared.u64 	%rd185, [%r1710+26112];
	xor.b32  	%r1711, %r1705, -2147483648;
	add.s64 	%rd186, %rd185, %rd9;
	shl.b64 	%rd187, %rd186, 2;
	add.s64 	%rd188, %rd22, %rd187;
	st.global.u32 	[%rd188+1536], %r1711;
$L__BB4_229:
	bar.warp.sync 	-1;
	add.s32 	%r1712, %r1, 768;
	setp.ge.s32 	%p154, %r1712, %r351;
	@%p154 bra 	$L__BB4_231;
	ld.param.u32 	%r2115, [_ZN3cub18CUB_300001_SM_10006detail10radix_sort29DeviceRadixSortOnesweepKernelINS1_5radix10policy_hubIiiyE10Policy1000ELNS0_9SortOrderE0EiiyiiNS1_21identity_decomposer_tEEEvPT5_SB_PT3_PKSC_PT1_PKSG_PT2_PKSK_T4_iiT6__param_9];
	ld.shared.u32 	%r1713, [%r350+3072];
	shr.u32 	%r1714, %r1713, %r2115;
	and.b32  	%r1715, %r1714, %r221;
	shl.b32 	%r1716, %r1715, 3;
	add.s32 	%r1718, %r783, %r1716;
	ld.shared.u64 	%rd189, [%r1718+26112];
	xor.b32  	%r1719, %r1713, -2147483648;
	add.s64 	%rd190, %rd189, %rd9;
	shl.b64 	%rd191, %rd190, 2;
	add.s64 	%rd192, %rd22, %rd191;
	st.global.u32 	[%rd192+3072], %r1719;
$L__BB4_231:
	bar.warp.sync 	-1;
	add.s32 	%r1720, %r1, 1152;
	setp.ge.s32 	%p155, %r1720, %r351;
	@%p155 bra 	$L__BB4_233;
	ld.param.u32 	%r2116, [_ZN3cub18CUB_300001_SM_10006detail10radix_sort29DeviceRadixSortOnesweepKernelINS1_5radix10policy_hubIiiyE10Policy1000ELNS0_9SortOrderE0EiiyiiNS1_21identity_decomposer_tEEEvPT5_SB_PT3_PKSC_PT1_PKSG_PT2_PKSK_T4_iiT6__param_9];
	ld.shared.u32 	%r1721, [%r350+4608];
	shr.u32 	%r1722, %r1721, %r2116;
	and.b32  	%r1723, %r1722, %r221;
	shl.b32 	%r1724, %r1723, 3;
	add.s32 	%r1726, %r783, %r1724;
	ld.shared.u64 	%rd193, [%r1726+26112];
	xor.b32  	%r1727, %r1721, -2147483648;
	add.s64 	%rd194, %rd193, %rd9;
	shl.b64 	%rd195, %rd194, 2;
	add.s64 	%rd196, %rd22, %rd195;
	st.global.u32 	[%rd196+4608], %r1727;
$L__BB4_233:
	bar.warp.sync 	-1;
	add.s32 	%r1728, %r1, 1536;
	setp.ge.s32 	%p156, %r1728, %r351;
	@%p156 bra 	$L__BB4_235;
	ld.param.u32 	%r2117, [_ZN3cub18CUB_300001_SM_10006detail10radix_sort29DeviceRadixSortOnesweepKernelINS1_5radix10policy_hubIiiyE10Policy1000ELNS0_9SortOrderE0EiiyiiNS1_21identity_decomposer_tEEEvPT5_SB_PT3_PKSC_PT1_PKSG_PT2_PKSK_T4_iiT6__param_9];
	ld.shared.u32 	%r1729, [%r350+6144];
	shr.u32 	%r1730, %r1729, %r2117;
	and.b32  	%r1731, %r1730, %r221;
	shl.b32 	%r1732, %r1731, 3;
	add.s32 	%r1734, %r783, %r1732;
	ld.shared.u64 	%rd197, [%r1734+26112];
	xor.b32  	%r1735, %r1729, -2147483648;
	add.s64 	%rd198, %rd197, %rd9;
	shl.b64 	%rd199, %rd198, 2;
	add.s64 	%rd200, %rd22, %rd199;
	st.global.u32 	[%rd200+6144], %r1735;
$L__BB4_235:
	bar.warp.sync 	-1;
	add.s32 	%r1736, %r1, 1920;
	setp.ge.s32 	%p157, %r1736, %r351;
	@%p157 bra 	$L__BB4_237;
	ld.param.u32 	%r2118, [_ZN3cub18CUB_300001_SM_10006detail10radix_sort29DeviceRadixSortOnesweepKernelINS1_5radix10policy_hubIiiyE10Policy1000ELNS0_9SortOrderE0EiiyiiNS1_21identity_decomposer_tEEEvPT5_SB_PT3_PKSC_PT1_PKSG_PT2_PKSK_T4_iiT6__param_9];
	ld.shared.u32 	%r1737, [%r350+7680];
	shr.u32 	%r1738, %r1737, %r2118;
	and.b32  	%r1739, %r1738, %r221;
	shl.b32 	%r1740, %r1739, 3;
	add.s32 	%r1742, %r783, %r1740;
	ld.shared.u64 	%rd201, [%r1742+26112];
	xor.b32  	%r1743, %r1737, -2147483648;
	add.s64 	%rd202, %rd201, %rd9;
	shl.b64 	%rd203, %rd202, 2;
	add.s64 	%rd204, %rd22, %rd203;
	st.global.u32 	[%rd204+7680], %r1743;
$L__BB4_237:
	bar.warp.sync 	-1;
	add.s32 	%r1744, %r1, 2304;
	setp.ge.s32 	%p158, %r1744, %r351;
	@%p158 bra 	$L__BB4_239;
	ld.param.u32 	%r2119, [_ZN3cub18CUB_300001_SM_10006detail10radix_sort29DeviceRadixSortOnesweepKernelINS1_5radix10policy_hubIiiyE10Policy1000ELNS0_9SortOrderE0EiiyiiNS1_21identity_decomposer_tEEEvPT5_SB_PT3_PKSC_PT1_PKSG_PT2_PKSK_T4_iiT6__param_9];
	ld.shared.u32 	%r1745, [%r350+9216];
	shr.u32 	%r1746, %r1745, %r2119;
	and.b32  	%r1747, %r1746, %r221;
	shl.b32 	%r1748, %r1747, 3;
	add.s32 	%r1750, %r783, %r1748;
	ld.shared.u64 	%rd205, [%r1750+26112];
	xor.b32  	%r1751, %r1745, -2147483648;
	add.s64 	%rd206, %rd205, %rd9;
	shl.b64 	%rd207, %rd206, 2;
	add.s64 	%rd208, %rd22, %rd207;
	st.global.u32 	[%rd208+9216], %r1751;
$L__BB4_239:
	bar.warp.sync 	-1;
	add.s32 	%r1752, %r1, 2688;
	setp.ge.s32 	%p159, %r1752, %r351;
	@%p159 bra 	$L__BB4_241;
	ld.param.u32 	%r2120, [_ZN3cub18CUB_300001_SM_10006detail10radix_sort29DeviceRadixSortOnesweepKernelINS1_5radix10policy_hubIiiyE10Policy1000ELNS0_9SortOrderE0EiiyiiNS1_21identity_decomposer_tEEEvPT5_SB_PT3_PKSC_PT1_PKSG_PT2_PKSK_T4_iiT6__param_9];
	ld.shared.u32 	%r1753, [%r350+10752];
	shr.u32 	%r1754, %r1753, %r2120;
	and.b32  	%r1755, %r1754, %r221;
	shl.b32 	%r1756, %r1755, 3;
	add.s32 	%r1758, %r783, %r1756;
	ld.shared.u64 	%rd209, [%r1758+26112];
	xor.b32  	%r1759, %r1753, -2147483648;
	add.s64 	%rd210, %rd209, %rd9;
	shl.b64 	%rd211, %rd210, 2;
	add.s64 	%rd212, %rd22, %rd211;
	st.global.u32 	[%rd212+10752], %r1759;
$L__BB4_241:
	bar.warp.sync 	-1;
	or.b32  	%r1760, %r1, 3072;
	setp.ge.s32 	%p160, %r1760, %r351;
	@%p160 bra 	$L__BB4_243;
	ld.param.u32 	%r2121, [_ZN3cub18CUB_300001_SM_10006detail10radix_sort29DeviceRadixSortOnesweepKernelINS1_5radix10policy_hubIiiyE10Policy1000ELNS0_9SortOrderE0EiiyiiNS1_21identity_decomposer_tEEEvPT5_SB_PT3_PKSC_PT1_PKSG_PT2_PKSK_T4_iiT6__param_9];
	ld.shared.u32 	%r1761, [%r350+12288];
	shr.u32 	%r1762, %r1761, %r2121;
	and.b32  	%r1763, %r1762, %r221;
	shl.b32 	%r1764, %r1763, 3;
	add.s32 	%r1766, %r783, %r1764;
	ld.shared.u64 	%rd213, [%r1766+26112];
	xor.b32  	%r1767, %r1761, -2147483648;
	add.s64 	%rd214, %rd213, %rd9;
	shl.b64 	%rd215, %rd214, 2;
	add.s64 	%rd216, %rd22, %rd215;
	st.global.u32 	[%rd216+12288], %r1767;
$L__BB4_243:
	bar.warp.sync 	-1;
	add.s32 	%r1768, %r1, 3456;
	setp.ge.s32 	%p161, %r1768, %r351;
	@%p161 bra 	$L__BB4_245;
	ld.param.u32 	%r2122, [_ZN3cub18CUB_300001_SM_10006detail10radix_sort29DeviceRadixSortOnesweepKernelINS1_5radix10policy_hubIiiyE10Policy1000ELNS0_9SortOrderE0EiiyiiNS1_21identity_decomposer_tEEEvPT5_SB_PT3_PKSC_PT1_PKSG_PT2_PKSK_T4_iiT6__param_9];
	ld.shared.u32 	%r1769, [%r350+13824];
	shr.u32 	%r1770, %r1769, %r2122;
	and.b32  	%r1771, %r1770, %r221;
	shl.b32 	%r1772, %r1771, 3;
	add.s32 	%r1774, %r783, %r1772;
	ld.shared.u64 	%rd217, [%r1774+26112];
	xor.b32  	%r1775, %r1769, -2147483648;
	add.s64 	%rd218, %rd217, %rd9;
	shl.b64 	%rd219, %rd218, 2;
	add.s64 	%rd220, %rd22, %rd219;
	st.global.u32 	[%rd220+13824], %r1775;
$L__BB4_245:
	bar.warp.sync 	-1;
	add.s32 	%r1776, %r1, 3840;
	setp.ge.s32 	%p162, %r1776, %r351;
	@%p162 bra 	$L__BB4_247;
	ld.param.u32 	%r2123, [_ZN3cub18CUB_300001_SM_10006detail10radix_sort29DeviceRadixSortOnesweepKernelINS1_5radix10policy_hubIiiyE10Policy1000ELNS0_9SortOrderE0EiiyiiNS1_21identity_decomposer_tEEEvPT5_SB_PT3_PKSC_PT1_PKSG_PT2_PKSK_T4_iiT6__param_9];
	ld.shared.u32 	%r1777, [%r350+15360];
	shr.u32 	%r1778, %r1777, %r2123;
	and.b32  	%r1779, %r1778, %r221;
	shl.b32 	%r1780, %r1779, 3;
	add.s32 	%r1782, %r783, %r1780;
	ld.shared.u64 	%rd221, [%r1782+26112];
	xor.b32  	%r1783, %r1777, -2147483648;
	add.s64 	%rd222, %rd221, %rd9;
	shl.b64 	%rd223, %rd222, 2;
	add.s64 	%rd224, %rd22, %rd223;
	st.global.u32 	[%rd224+15360], %r1783;
$L__BB4_247:
	bar.warp.sync 	-1;
	add.s32 	%r1784, %r1, 4224;
	setp.ge.s32 	%p163, %r1784, %r351;
	@%p163 bra 	$L__BB4_249;
	ld.param.u32 	%r2124, [_ZN3cub18CUB_300001_SM_10006detail10radix_sort29DeviceRadixSortOnesweepKernelINS1_5radix10policy_hubIiiyE10Policy1000ELNS0_9SortOrderE0EiiyiiNS1_21identity_decomposer_tEEEvPT5_SB_PT3_PKSC_PT1_PKSG_PT2_PKSK_T4_iiT6__param_9];
	ld.shared.u32 	%r1785, [%r350+16896];
	shr.u32 	%r1786, %r1785, %r2124;
	and.b32  	%r1787, %r1786, %r221;
	shl.b32 	%r1788, %r1787, 3;
	add.s32 	%r1790, %r783, %r1788;
	ld.shared.u64 	%rd225, [%r1790+26112];
	xor.b32  	%r1791, %r1785, -2147483648;
	add.s64 	%rd226, %rd225, %rd9;
	shl.b64 	%rd227, %rd226, 2;
	add.s64 	%rd228, %rd22, %rd227;
	st.global.u32 	[%rd228+16896], %r1791;
$L__BB4_249:
	bar.warp.sync 	-1;
	add.s32 	%r1792, %r1, 4608;
	setp.ge.s32 	%p164, %r1792, %r351;
	@%p164 bra 	$L__BB4_251;
	ld.param.u32 	%r2125, [_ZN3cub18CUB_300001_SM_10006detail10radix_sort29DeviceRadixSortOnesweepKernelINS1_5radix10policy_hubIiiyE10Policy1000ELNS0_9SortOrderE0EiiyiiNS1_21identity_decomposer_tEEEvPT5_SB_PT3_PKSC_PT1_PKSG_PT2_PKSK_T4_iiT6__param_9];
	ld.shared.u32 	%r1793, [%r350+18432];
	shr.u32 	%r1794, %r1793, %r2125;
	and.b32  	%r1795, %r1794, %r221;
	shl.b32 	%r1796, %r1795, 3;
	add.s32 	%r1798, %r783, %r1796;
	ld.shared.u64 	%rd229, [%r1798+26112];
	xor.b32  	%r1799, %r1793, -2147483648;
	add.s64 	%rd230, %rd229, %rd9;
	shl.b64 	%rd231, %rd230, 2;
	add.s64 	%rd232, %rd22, %rd231;
	st.global.u32 	[%rd232+18432], %r1799;
$L__BB4_251:
	bar.warp.sync 	-1;
	add.s32 	%r1800, %r1, 4992;
	setp.ge.s32 	%p165, %r1800, %r351;
	@%p165 bra 	$L__BB4_253;
	ld.param.u32 	%r2126, [_ZN3cub18CUB_300001_SM_10006detail10radix_sort29DeviceRadixSortOnesweepKernelINS1_5radix10policy_hubIiiyE10Policy1000ELNS0_9SortOrderE0EiiyiiNS1_21identity_decomposer_tEEEvPT5_SB_PT3_PKSC_PT1_PKSG_PT2_PKSK_T4_iiT6__param_9];
	ld.shared.u32 	%r1801, [%r350+19968];
	shr.u32 	%r1802, %r1801, %r2126;
	and.b32  	%r1803, %r1802, %r221;
	shl.b32 	%r1804, %r1803, 3;
	add.s32 	%r1806, %r783, %r1804;
	ld.shared.u64 	%rd233, [%r1806+26112];
	xor.b32  	%r1807, %r1801, -2147483648;
	add.s64 	%rd234, %rd233, %rd9;
	shl.b64 	%rd235, %rd234, 2;
	add.s64 	%rd236, %rd22, %rd235;
	st.global.u32 	[%rd236+19968], %r1807;
$L__BB4_253:
	bar.warp.sync 	-1;
	add.s32 	%r1808, %r1, 5376;
	setp.ge.s32 	%p166, %r1808, %r351;
	@%p166 bra 	$L__BB4_255;
	ld.param.u32 	%r2127, [_ZN3cub18CUB_300001_SM_10006detail10radix_sort29DeviceRadixSortOnesweepKernelINS1_5radix10policy_hubIiiyE10Policy1000ELNS0_9SortOrderE0EiiyiiNS1_21identity_decomposer_tEEEvPT5_SB_PT3_PKSC_PT1_PKSG_PT2_PKSK_T4_iiT6__param_9];
	ld.shared.u32 	%r1809, [%r350+21504];
	shr.u32 	%r1810, %r1809, %r2127;
	and.b32  	%r1811, %r1810, %r221;
	shl.b32 	%r1812, %r1811, 3;
	add.s32 	%r1814, %r783, %r1812;
	ld.shared.u64 	%rd237, [%r1814+26112];
	xor.b32  	%r1815, %r1809, -2147483648;
	add.s64 	%rd238, %rd237, %rd9;
	shl.b64 	%rd239, %rd238, 2;
	add.s64 	%rd240, %rd22, %rd239;
	st.global.u32 	[%rd240+21504], %r1815;
$L__BB4_255:
	bar.warp.sync 	-1;
	add.s32 	%r1816, %r1, 5760;
	setp.ge.s32 	%p167, %r1816, %r351;
	@%p167 bra 	$L__BB4_257;
	ld.param.u32 	%r2128, [_ZN3cub18CUB_300001_SM_10006detail10radix_sort29DeviceRadixSortOnesweepKernelINS1_5radix10policy_hubIiiyE10Policy1000ELNS0_9SortOrderE0EiiyiiNS1_21identity_decomposer_tEEEvPT5_SB_PT3_PKSC_PT1_PKSG_PT2_PKSK_T4_iiT6__param_9];
	ld.shared.u32 	%r1817, [%r350+23040];
	shr.u32 	%r1818, %r1817, %r2128;
	and.b32  	%r1819, %r1818, %r221;
	shl.b32 	%r1820, %r1819, 3;
	add.s32 	%r1822, %r783, %r1820;
	ld.shared.u64 	%rd241, [%r1822+26112];
	xor.b32  	%r1823, %r1817, -2147483648;
	add.s64 	%rd242, %rd241, %rd9;
	shl.b64 	%rd243, %rd242, 2;
	add.s64 	%rd244, %rd22, %rd243;
	st.global.u32 	[%rd244+23040], %r1823;
$L__BB4_257:
	bar.warp.sync 	-1;
	or.b32  	%r1824, %r1, 6144;
	setp.ge.s32 	%p168, %r1824, %r351;
	@%p168 bra 	$L__BB4_259;
	ld.param.u32 	%r2129, [_ZN3cub18CUB_300001_SM_10006detail10radix_sort29DeviceRadixSortOnesweepKernelINS1_5radix10policy_hubIiiyE10Policy1000ELNS0_9SortOrderE0EiiyiiNS1_21identity_decomposer_tEEEvPT5_SB_PT3_PKSC_PT1_PKSG_PT2_PKSK_T4_iiT6__param_9];
	ld.shared.u32 	%r1825, [%r350+24576];
	shr.u32 	%r1826, %r1825, %r2129;
	and.b32  	%r1827, %r1826, %r221;
	shl.b32 	%r1828, %r1827, 3;
	add.s32 	%r1830, %r783, %r1828;
	ld.shared.u64 	%rd245, [%r1830+26112];
	xor.b32  	%r1831, %r1825, -2147483648;
	add.s64 	%rd246, %rd245, %rd9;
	shl.b64 	%rd247, %rd246, 2;
	add.s64 	%rd248, %rd22, %rd247;
	st.global.u32 	[%rd248+24576], %r1831;
$L__BB4_259:
	bar.warp.sync 	-1;
$L__BB4_260:
	ld.param.u32 	%r2130, [_ZN3cub18CUB_300001_SM_10006detail10radix_sort29DeviceRadixSortOnesweepKernelINS1_5radix10policy_hubIiiyE10Policy1000ELNS0_9SortOrderE0EiiyiiNS1_21identity_decomposer_tEEEvPT5_SB_PT3_PKSC_PT1_PKSG_PT2_PKSK_T4_iiT6__param_9];
	ld.param.u32 	%r2090, [_ZN3cub18CUB_300001_SM_10006detail10radix_sort29DeviceRadixSortOnesweepKernelINS1_5radix10policy_hubIiiyE10Policy1000ELNS0_9SortOrderE0EiiyiiNS1_21identity_decomposer_tEEEvPT5_SB_PT3_PKSC_PT1_PKSG_PT2_PKSK_T4_iiT6__param_8];
	setp.gt.s32 	%p169, %r349, %r2090;
	ld.shared.u32 	%r1832, [%r350];
	shr.u32 	%r1833, %r1832, %r2130;
	and.b32  	%r352, %r1833, %r221;
	ld.shared.u32 	%r1834, [%r350+1536];
	shr.u32 	%r1835, %r1834, %r2130;
	and.b32  	%r353, %r1835, %r221;
	ld.shared.u32 	%r1836, [%r350+3072];
	shr.u32 	%r1837, %r1836, %r2130;
	and.b32  	%r354, %r1837, %r221;
	ld.shared.u32 	%r1838, [%r350+4608];
	shr.u32 	%r1839, %r1838, %r2130;
	and.b32  	%r355, %r1839, %r221;
	ld.shared.u32 	%r1840, [%r350+6144];
	shr.u32 	%r1841, %r1840, %r2130;
	and.b32  	%r356, %r1841, %r221;
	ld.shared.u32 	%r1842, [%r350+7680];
	shr.u32 	%r1843, %r1842, %r2130;
	and.b32  	%r357, %r1843, %r221;
	ld.shared.u32 	%r1844, [%r350+9216];
	shr.u32 	%r1845, %r1844, %r2130;
	and.b32  	%r358, %r1845, %r221;
	ld.shared.u32 	%r1846, [%r350+10752];
	shr.u32 	%r1847, %r1846, %r2130;
	and.b32  	%r359, %r1847, %r221;
	ld.shared.u32 	%r1848, [%r350+12288];
	shr.u32 	%r1849, %r1848, %r2130;
	and.b32  	%r360, %r1849, %r221;
	ld.shared.u32 	%r1850, [%r350+13824];
	shr.u32 	%r1851, %r1850, %r2130;
	and.b32  	%r361, %r1851, %r221;
	ld.shared.u32 	%r1852, [%r350+15360];
	shr.u32 	%r1853, %r1852, %r2130;
	and.b32  	%r362, %r1853, %r221;
	ld.shared.u32 	%r1854, [%r350+16896];
	shr.u32 	%r1855, %r1854, %r2130;
	and.b32  	%r363, %r1855, %r221;
	ld.shared.u32 	%r1856, [%r350+18432];
	shr.u32 	%r1857, %r1856, %r2130;
	and.b32  	%r364, %r1857, %r221;
	ld.shared.u32 	%r1858, [%r350+19968];
	shr.u32 	%r1859, %r1858, %r2130;
	and.b32  	%r365, %r1859, %r221;
	ld.shared.u32 	%r1860, [%r350+21504];
	shr.u32 	%r1861, %r1860, %r2130;
	and.b32  	%r366, %r1861, %r221;
	ld.shared.u32 	%r1862, [%r350+23040];
	shr.u32 	%r1863, %r1862, %r2130;
	and.b32  	%r367, %r1863, %r221;
	ld.shared.u32 	%r1864, [%r350+24576];
	shr.u32 	%r1865, %r1864, %r2130;
	and.b32  	%r368, %r1865, %r221;
	@%p169 bra 	$L__BB4_262;
	ld.param.u64 	%rd443, [_ZN3cub18CUB_300001_SM_10006detail10radix_sort29DeviceRadixSortOnesweepKernelINS1_5radix10policy_hubIiiyE10Policy1000ELNS0_9SortOrderE0EiiyiiNS1_21identity_decomposer_tEEEvPT5_SB_PT3_PKSC_PT1_PKSG_PT2_PKSK_T4_iiT6__param_7];
	cvta.to.global.u64 	%rd249, %rd443;
	and.b32  	%r1869, %r1, 31;
	or.b32  	%r1870, %r647, %r1869;
	cvt.u64.u32 	%rd250, %r1870;
	mul.lo.s32 	%r1871, %r3, 6528;
	cvt.s64.s32 	%rd251, %r1871;
	add.s64 	%rd252, %rd250, %rd251;
	shl.b64 	%rd253, %rd252, 2;
	add.s64 	%rd254, %rd249, %rd253;
	ld.global.u32 	%r2266, [%rd254];
	ld.global.u32 	%r2267, [%rd254+128];
	ld.global.u32 	%r2268, [%rd254+256];
	ld.global.u32 	%r2269, [%rd254+384];
	ld.global.u32 	%r2270, [%rd254+512];
	ld.global.u32 	%r2271, [%rd254+640];
	ld.global.u32 	%r2272, [%rd254+768];
	ld.global.u32 	%r2273, [%rd254+896];
	ld.global.u32 	%r2274, [%rd254+1024];
	ld.global.u32 	%r2275, [%rd254+1152];
	ld.global.u32 	%r2276, [%rd254+1280];
	ld.global.u32 	%r2277, [%rd254+1408];
	ld.global.u32 	%r2278, [%rd254+1536];
	ld.global.u32 	%r2279, [%rd254+1664];
	ld.global.u32 	%r2280, [%rd254+1792];
	ld.global.u32 	%r2281, [%rd254+1920];
	ld.global.u32 	%r2282, [%rd254+2048];
	bra.uni 	$L__BB4_296;
$L__BB4_262:
	ld.param.u32 	%r2091, [_ZN3cub18CUB_300001_SM_10006detail10radix_sort29DeviceRadixSortOnesweepKernelINS1_5radix10policy_hubIiiyE10Policy1000ELNS0_9SortOrderE0EiiyiiNS1_21identity_decomposer_tEEEvPT5_SB_PT3_PKSC_PT1_PKSG_PT2_PKSK_T4_iiT6__param_8];
	ld.param.u64 	%rd444, [_ZN3cub18CUB_300001_SM_10006detail10radix_sort29DeviceRadixSortOnesweepKernelINS1_5radix10policy_hubIiiyE10Policy1000ELNS0_9SortOrderE0EiiyiiNS1_21identity_decomposer_tEEEvPT5_SB_PT3_PKSC_PT1_PKSG_PT2_PKSK_T4_iiT6__param_7];
	cvta.to.global.u64 	%rd255, %rd444;
	add.s64 	%rd23, %rd255, %rd63;
	cvt.u32.u64 	%r1874, %rd7;
	sub.s32 	%r386, %r2091, %r649;
	setp.ge.s32 	%p170, %r1874, %r386;
	@%p170 bra 	$L__BB4_264;
	ld.global.u32 	%r2266, [%rd23];
$L__BB4_264:
	add.s32 	%r1877, %r1874, 32;
	setp.ge.s32 	%p171, %r1877, %r386;
	@%p171 bra 	$L__BB4_266;
	ld.global.u32 	%r2267, [%rd23+128];
$L__BB4_266:
	add.s32 	%r1880, %r1874, 64;
	setp.ge.s32 	%p172, %r1880, %r386;
	@%p172 bra 	$L__BB4_268;
	ld.global.u32 	%r2268, [%rd23+256];
$L__BB4_268:
	add.s32 	%r1883, %r1874, 96;
	setp.ge.s32 	%p173, %r1883, %r386;
	@%p173 bra 	$L__BB4_270;
	ld.global.u32 	%r2269, [%rd23+384];
$L__BB4_270:
	add.s32 	%r1886, %r1874, 128;
	setp.ge.s32 	%p174, %r1886, %r386;
	@%p174 bra 	$L__BB4_272;
	ld.global.u32 	%r2270, [%rd23+512];
$L__BB4_272:
	add.s32 	%r1889, %r1874, 160;
	setp.ge.s32 	%p175, %r1889, %r386;
	@%p175 bra 	$L__BB4_274;
	ld.global.u32 	%r2271, [%rd23+640];
$L__BB4_274:
	add.s32 	%r1892, %r1874, 192;
	setp.ge.s32 	%p176, %r1892, %r386;
	@%p176 bra 	$L__BB4_276;
	ld.global.u32 	%r2272, [%rd23+768];
$L__BB4_276:
	add.s32 	%r1895, %r1874, 224;
	setp.ge.s32 	%p177, %r1895, %r386;
	@%p177 bra 	$L__BB4_278;
	ld.param.u64 	%rd445, [_ZN3cub18CUB_300001_SM_10006detail10radix_sort29DeviceRadixSortOnesweepKernelINS1_5radix10policy_hubIiiyE10Policy1000ELNS0_9SortOrderE0EiiyiiNS1_21identity_decomposer_tEEEvPT5_SB_PT3_PKSC_PT1_PKSG_PT2_PKSK_T4_iiT6__param_7];
	cvta.to.global.u64 	%rd259, %rd445;
	cvt.s64.s32 	%rd260, %r649;
	add.s64 	%rd261, %rd7, %rd260;
	shl.b64 	%rd262, %rd261, 2;
	add.s64 	%rd263, %rd259, %rd262;
	ld.global.u32 	%r2273, [%rd263+896];
$L__BB4_278:
	add.s32 	%r1899, %r1874, 256;
	setp.ge.s32 	%p178, %r1899, %r386;
	@%p178 bra 	$L__BB4_280;
	ld.param.u64 	%rd446, [_ZN3cub18CUB_300001_SM_10006detail10radix_sort29DeviceRadixSortOnesweepKernelINS1_5radix10policy_hubIiiyE10Policy1000ELNS0_9SortOrderE0EiiyiiNS1_21identity_decomposer_tEEEvPT5_SB_PT3_PKSC_PT1_PKSG_PT2_PKSK_T4_iiT6__param_7];
	cvta.to.global.u64 	%rd264, %rd446;
	cvt.s64.s32 	%rd265, %r649;
	add.s64 	%rd266, %rd7, %rd265;
	shl.b64 	%rd267, %rd266, 2;
	add.s64 	%rd268, %rd264, %rd267;
	ld.global.u32 	%r2274, [%rd268+1024];
$L__BB4_280:
	add.s32 	%r1903, %r1874, 288;
	setp.ge.s32 	%p179, %r1903, %r386;
	@%p179 bra 	$L__BB4_282;
	ld.param.u64 	%rd447, [_ZN3cub18CUB_300001_SM_10006detail10radix_sort29DeviceRadixSortOnesweepKernelINS1_5radix10policy_hubIiiyE10Policy1000ELNS0_9SortOrderE0EiiyiiNS1_21identity_decomposer_tEEEvPT5_SB_PT3_PKSC_PT1_PKSG_PT2_PKSK_T4_iiT6__param_7];
	cvta.to.global.u64 	%rd269, %rd447;
	cvt.s64.s32 	%rd270, %r649;
	add.s64 	%rd271, %rd7, %rd270;
	shl.b64 	%rd272, %rd271, 2;
	add.s64 	%rd273, %rd269, %rd272;
	ld.global.u32 	%r2275, [%rd273+1152];
$L__BB4_282:
	add.s32 	%r1907, %r1874, 320;
	setp.ge.s32 	%p180, %r1907, %r386;
	@%p180 bra 	$L__BB4_284;
	ld.param.u64 	%rd448, [_ZN3cub18CUB_300001_SM_10006detail10radix_sort29DeviceRadixSortOnesweepKernelINS1_5radix10policy_hubIiiyE10Policy1000ELNS0_9SortOrderE0EiiyiiNS1_21identity_decomposer_tEEEvPT5_SB_PT3_PKSC_PT1_PKSG_PT2_PKSK_T4_iiT6__param_7];
	cvta.to.global.u64 	%rd274, %rd448;
	cvt.s64.s32 	%rd275, %r649;
	add.s64 	%rd276, %rd7, %rd275;
	shl.b64 	%rd277, %rd276, 2;
	add.s64 	%rd278, %rd274, %rd277;
	ld.global.u32 	%r2276, [%rd278+1280];
$L__BB4_284:
	add.s32 	%r1911, %r1874, 352;
	setp.ge.s32 	%p181, %r1911, %r386;
	@%p181 bra 	$L__BB4_286;
	ld.param.u64 	%rd449, [_ZN3cub18CUB_300001_SM_10006detail10radix_sort29DeviceRadixSortOnesweepKernelINS1_5radix10policy_hubIiiyE10Policy1000ELNS0_9SortOrderE0EiiyiiNS1_21identity_decomposer_tEEEvPT5_SB_PT3_PKSC_PT1_PKSG_PT2_PKSK_T4_iiT6__param_7];
	cvta.to.global.u64 	%rd279, %rd449;
	mul.lo.s32 	%r1912, %r3, 6528;
	cvt.s64.s32 	%rd280, %r1912;
	add.s64 	%rd281, %rd7, %rd280;
	shl.b64 	%rd282, %rd281, 2;
	add.s64 	%rd283, %rd279, %rd282;
	ld.global.u32 	%r2277, [%rd283+1408];
$L__BB4_286:
	add.s32 	%r1915, %r1874, 384;
	setp.ge.s32 	%p182, %r1915, %r386;
	@%p182 bra 	$L__BB4_288;
	ld.param.u64 	%rd450, [_ZN3cub18CUB_300001_SM_10006detail10radix_sort29DeviceRadixSortOnesweepKernelINS1_5radix10policy_hubIiiyE10Policy1000ELNS0_9SortOrderE0EiiyiiNS1_21identity_decomposer_tEEEvPT5_SB_PT3_PKSC_PT1_PKSG_PT2_PKSK_T4_iiT6__param_7];
	cvta.to.global.u64 	%rd284, %rd450;
	mul.lo.s32 	%r1916, %r3, 6528;
	cvt.s64.s32 	%rd285, %r1916;
	add.s64 	%rd286, %rd7, %rd285;
	shl.b64 	%rd287, %rd286, 2;
	add.s64 	%rd288, %rd284, %rd287;
	ld.global.u32 	%r2278, [%rd288+1536];
$L__BB4_288:
	cvt.u32.u64 	%r1918, %rd7;
	add.s32 	%r1919, %r1918, 416;
	setp.ge.s32 	%p183, %r1919, %r386;
	@%p183 bra 	$L__BB4_290;
	ld.param.u64 	%rd451, [_ZN3cub18CUB_300001_SM_10006detail10radix_sort29DeviceRadixSortOnesweepKernelINS1_5radix10policy_hubIiiyE10Policy1000ELNS0_9SortOrderE0EiiyiiNS1_21identity_decomposer_tEEEvPT5_SB_PT3_PKSC_PT1_PKSG_PT2_PKSK_T4_iiT6__param_7];
	cvta.to.global.u64 	%rd289, %rd451;
	mul.lo.s32 	%r1920, %r3, 6528;
	cvt.s64.s32 	%rd290, %r1920;
	add.s64 	%rd291, %rd7, %rd290;
	shl.b64 	%rd292, %rd291, 2;
	add.s64 	%rd293, %rd289, %rd292;
	ld.global.u32 	%r2279, [%rd293+1664];
$L__BB4_290:
	cvt.u32.u64 	%r1922, %rd7;
	add.s32 	%r1923, %r1922, 448;
	setp.ge.s32 	%p184, %r1923, %r386;
	@%p184 bra 	$L__BB4_292;
	ld.param.u64 	%rd452, [_ZN3cub18CUB_300001_SM_10006detail10radix_sort29DeviceRadixSortOnesweepKernelINS1_5radix10policy_hubIiiyE10Policy1000ELNS0_9SortOrderE0EiiyiiNS1_21identity_decomposer_tEEEvPT5_SB_PT3_PKSC_PT1_PKSG_PT2_PKSK_T4_iiT6__param_7];
	cvta.to.global.u64 	%rd294, %rd452;
	mul.lo.s32 	%r1924, %r3, 6528;
	cvt.s64.s32 	%rd295, %r1924;
	add.s64 	%rd296, %rd7, %rd295;
	shl.b64 	%rd297, %rd296, 2;
	add.s64 	%rd298, %rd294, %rd297;
	ld.global.u32 	%r2280, [%rd298+1792];
$L__BB4_292:
	cvt.u32.u64 	%r1926, %rd7;
	add.s32 	%r1927, %r1926, 480;
	setp.ge.s32 	%p185, %r1927, %r386;
	@%p185 bra 	$L__BB4_294;
	ld.param.u64 	%rd453, [_ZN3cub18CUB_300001_SM_10006detail10radix_sort29DeviceRadixSortOnesweepKernelINS1_5radix10policy_hubIiiyE10Policy1000ELNS0_9SortOrderE0EiiyiiNS1_21identity_decomposer_tEEEvPT5_SB_PT3_PKSC_PT1_PKSG_PT2_PKSK_T4_iiT6__param_7];
	cvta.to.global.u64 	%rd299, %rd453;
	mul.lo.s32 	%r1928, %r3, 6528;
	cvt.s64.s32 	%rd300, %r1928;
	add.s64 	%rd301, %rd7, %rd300;
	shl.b64 	%rd302, %rd301, 2;
	add.s64 	%rd303, %rd299, %rd302;
	ld.global.u32 	%r2281, [%rd303+1920];
$L__BB4_294:
	cvt.u32.u64 	%r1930, %rd7;
	add.s32 	%r1931, %r1930, 512;
	setp.ge.s32 	%p186, %r1931, %r386;
	@%p186 bra 	$L__BB4_296;
	ld.param.u64 	%rd454, [_ZN3cub18CUB_300001_SM_10006detail10radix_sort29DeviceRadixSortOnesweepKernelINS1_5radix10policy_hubIiiyE10Policy1000ELNS0_9SortOrderE0EiiyiiNS1_21identity_decomposer_tEEEvPT5_SB_PT3_PKSC_PT1_PKSG_PT2_PKSK_T4_iiT6__param_7];
	cvta.to.global.u64 	%rd304, %rd454;
	mov.u32 	%r1932, %tid.x;
	and.b32  	%r1933, %r1932, 992;
	mul.lo.s32 	%r1934, %r1933, 17;
	and.b32  	%r1935, %r1932, 31;
	or.b32  	%r1936, %r1934, %r1935;
	cvt.u64.u32 	%rd305, %r1936;
	mul.lo.s32 	%r1937, %r3, 6528;
	cvt.s64.s32 	%rd306, %r1937;
	add.s64 	%rd307, %rd305, %rd306;
	shl.b64 	%rd308, %rd307, 2;
	add.s64 	%rd309, %rd304, %rd308;
	ld.global.u32 	%r2282, [%rd309+2048];
$L__BB4_296:
	ld.param.u32 	%r2092, [_ZN3cub18CUB_300001_SM_10006detail10radix_sort29DeviceRadixSortOnesweepKernelINS1_5radix10policy_hubIiiyE10Policy1000ELNS0_9SortOrderE0EiiyiiNS1_21identity_decomposer_tEEEvPT5_SB_PT3_PKSC_PT1_PKSG_PT2_PKSK_T4_iiT6__param_8];
	ld.param.u64 	%rd441, [_ZN3cub18CUB_300001_SM_10006detail10radix_sort29DeviceRadixSortOnesweepKernelINS1_5radix10policy_hubIiiyE10Policy1000ELNS0_9SortOrderE0EiiyiiNS1_21identity_decomposer_tEEEvPT5_SB_PT3_PKSC_PT1_PKSG_PT2_PKSK_T4_iiT6__param_6];
	cvta.to.global.u64 	%rd24, %rd441;
	mov.u32 	%r437, %tid.x;
	cvt.u64.u32 	%rd25, %r437;
	shl.b32 	%r1938, %r437, 2;
	mov.u32 	%r1939, _ZZN3cub18CUB_300001_SM_10006detail10radix_sort29DeviceRadixSortOnesweepKernelINS1_5radix10policy_hubIiiyE10Policy1000ELNS0_9SortOrderE0EiiyiiNS1_21identity_decomposer_tEEEvPT5_SB_PT3_PKSC_PT1_PKSG_PT2_PKSK_T4_iiT6_E1s;
	add.s32 	%r438, %r1939, %r1938;
	mad.lo.s32 	%r1940, %r3, 6528, 6528;
	setp.gt.s32 	%p187, %r1940, %r2092;
	bar.sync 	0;
	st.shared.u32 	[%r323+-4], %r2266;
	st.shared.u32 	[%r324+-4], %r2267;
	st.shared.u32 	[%r325+-4], %r2268;
	st.shared.u32 	[%r326+-4], %r2269;
	st.shared.u32 	[%r327+-4], %r2270;
	st.shared.u32 	[%r328+-4], %r2271;
	st.shared.u32 	[%r329+-4], %r2272;
	st.shared.u32 	[%r330+-4], %r2273;
	st.shared.u32 	[%r331+-4], %r2274;
	st.shared.u32 	[%r332+-4], %r2275;
	st.shared.u32 	[%r333+-4], %r2276;
	st.shared.u32 	[%r334+-4], %r2277;
	st.shared.u32 	[%r335+-4], %r2278;
	st.shared.u32 	[%r336+-4], %r2279;
	st.shared.u32 	[%r337+-4], %r2280;
	st.shared.u32 	[%r338+-4], %r2281;
	st.shared.u32 	[%r339+-4], %r2282;
	bar.sync 	0;
	@%p187 bra 	$L__BB4_298;
	ld.shared.u32 	%r1941, [%r438];
	shl.b32 	%r1942, %r352, 3;
	add.s32 	%r1944, %r1939, 26112;
	add.s32 	%r1945, %r1944, %r1942;
	ld.shared.u64 	%rd310, [%r1945];
	add.s64 	%rd311, %rd310, %rd25;
	shl.b64 	%rd312, %rd311, 2;
	add.s64 	%rd313, %rd24, %rd312;
	st.global.u32 	[%rd313], %r1941;
	bar.warp.sync 	-1;
	ld.shared.u32 	%r1946, [%r438+1536];
	shl.b32 	%r1947, %r353, 3;
	add.s32 	%r1948, %r1944, %r1947;
	ld.shared.u64 	%rd314, [%r1948];
	add.s64 	%rd315, %rd314, %rd25;
	shl.b64 	%rd316, %rd315, 2;
	add.s64 	%rd317, %rd24, %rd316;
	st.global.u32 	[%rd317+1536], %r1946;
	bar.warp.sync 	-1;
	ld.shared.u32 	%r1949, [%r438+3072];
	shl.b32 	%r1950, %r354, 3;
	add.s32 	%r1951, %r1944, %r1950;
	ld.shared.u64 	%rd318, [%r1951];
	add.s64 	%rd319, %rd318, %rd25;
	shl.b64 	%rd320, %rd319, 2;
	add.s64 	%rd321, %rd24, %rd320;
	st.global.u32 	[%rd321+3072], %r1949;
	bar.warp.sync 	-1;
	ld.shared.u32 	%r1952, [%r438+4608];
	shl.b32 	%r1953, %r355, 3;
	add.s32 	%r1954, %r1944, %r1953;
	ld.shared.u64 	%rd322, [%r1954];
	add.s64 	%rd323, %rd322, %rd25;
	shl.b64 	%rd324, %rd323, 2;
	add.s64 	%rd325, %rd24, %rd324;
	st.global.u32 	[%rd325+4608], %r1952;
	bar.warp.sync 	-1;
	ld.shared.u32 	%r1955, [%r438+6144];
	shl.b32 	%r1956, %r356, 3;
	add.s32 	%r1957, %r1944, %r1956;
	ld.shared.u64 	%rd326, [%r1957];
	add.s64 	%rd327, %rd326, %rd25;
	shl.b64 	%rd328, %rd327, 2;
	add.s64 	%rd329, %rd24, %rd328;
	st.global.u32 	[%rd329+6144], %r1955;
	bar.warp.sync 	-1;
	ld.shared.u32 	%r1958, [%r438+7680];
	shl.b32 	%r1959, %r357, 3;
	add.s32 	%r1960, %r1944, %r1959;
	ld.shared.u64 	%rd330, [%r1960];
	add.s64 	%rd331, %rd330, %rd25;
	shl.b64 	%rd332, %rd331, 2;
	add.s64 	%rd333, %rd24, %rd332;
	st.global.u32 	[%rd333+7680], %r1958;
	bar.warp.sync 	-1;
	ld.shared.u32 	%r1961, [%r438+9216];
	shl.b32 	%r1962, %r358, 3;
	add.s32 	%r1963, %r1944, %r1962;
	ld.shared.u64 	%rd334, [%r1963];
	add.s64 	%rd335, %rd334, %rd25;
	shl.b64 	%rd336, %rd335, 2;
	add.s64 	%rd337, %rd24, %rd336;
	st.global.u32 	[%rd337+9216], %r1961;
	bar.warp.sync 	-1;
	ld.shared.u32 	%r1964, [%r438+10752];
	shl.b32 	%r1965, %r359, 3;
	add.s32 	%r1966, %r1944, %r1965;
	ld.shared.u64 	%rd338, [%r1966];
	add.s64 	%rd339, %rd338, %rd25;
	shl.b64 	%rd340, %rd339, 2;
	add.s64 	%rd341, %rd24, %rd340;
	st.global.u32 	[%rd341+10752], %r1964;
	bar.warp.sync 	-1;
	ld.shared.u32 	%r1967, [%r438+12288];
	shl.b32 	%r1968, %r360, 3;
	add.s32 	%r1969, %r1944, %r1968;
	ld.shared.u64 	%rd342, [%r1969];
	add.s64 	%rd343, %rd342, %rd25;
	shl.b64 	%rd344, %rd343, 2;
	add.s64 	%rd345, %rd24, %rd344;
	st.global.u32 	[%rd345+12288], %r1967;
	bar.warp.sync 	-1;
	ld.shared.u32 	%r1970, [%r438+13824];
	shl.b32 	%r1971, %r361, 3;
	add.s32 	%r1972, %r1944, %r1971;
	ld.shared.u64 	%rd346, [%r1972];
	add.s64 	%rd347, %rd346, %rd25;
	shl.b64 	%rd348, %rd347, 2;
	add.s64 	%rd349, %rd24, %rd348;
	st.global.u32 	[%rd349+13824], %r1970;
	bar.warp.sync 	-1;
	ld.shared.u32 	%r1973, [%r438+15360];
	shl.b32 	%r1974, %r362, 3;
	add.s32 	%r1975, %r1944, %r1974;
	ld.shared.u64 	%rd350, [%r1975];
	add.s64 	%rd351, %rd350, %rd25;
	shl.b64 	%rd352, %rd351, 2;
	add.s64 	%rd353, %rd24, %rd352;
	st.global.u32 	[%rd353+15360], %r1973;
	bar.warp.sync 	-1;
	ld.shared.u32 	%r1976, [%r438+16896];
	shl.b32 	%r1977, %r363, 3;
	add.s32 	%r1978, %r1944, %r1977;
	ld.shared.u64 	%rd354, [%r1978];
	add.s64 	%rd355, %rd354, %rd25;
	shl.b64 	%rd356, %rd355, 2;
	add.s64 	%rd357, %rd24, %rd356;
	st.global.u32 	[%rd357+16896], %r1976;
	bar.warp.sync 	-1;
	ld.shared.u32 	%r1979, [%r438+18432];
	shl.b32 	%r1980, %r364, 3;
	add.s32 	%r1981, %r1944, %r1980;
	ld.shared.u64 	%rd358, [%r1981];
	add.s64 	%rd359, %rd358, %rd25;
	shl.b64 	%rd360, %rd359, 2;
	add.s64 	%rd361, %rd24, %rd360;
	st.global.u32 	[%rd361+18432], %r1979;
	bar.warp.sync 	-1;
	ld.shared.u32 	%r1982, [%r438+19968];
	shl.b32 	%r1983, %r365, 3;
	add.s32 	%r1984, %r1944, %r1983;
	ld.shared.u64 	%rd362, [%r1984];
	add.s64 	%rd363, %rd362, %rd25;
	shl.b64 	%rd364, %rd363, 2;
	add.s64 	%rd365, %rd24, %rd364;
	st.global.u32 	[%rd365+19968], %r1982;
	bar.warp.sync 	-1;
	ld.shared.u32 	%r1985, [%r438+21504];
	shl.b32 	%r1986, %r366, 3;
	add.s32 	%r1987, %r1944, %r1986;
	ld.shared.u64 	%rd366, [%r1987];
	add.s64 	%rd367, %rd366, %rd25;
	shl.b64 	%rd368, %rd367, 2;
	add.s64 	%rd369, %rd24, %rd368;
	st.global.u32 	[%rd369+21504], %r1985;
	bar.warp.sync 	-1;
	ld.shared.u32 	%r1988, [%r438+23040];
	shl.b32 	%r1989, %r367, 3;
	add.s32 	%r1990, %r1944, %r1989;
	ld.shared.u64 	%rd370, [%r1990];
	add.s64 	%rd371, %rd370, %rd25;
	shl.b64 	%rd372, %rd371, 2;
	add.s64 	%rd373, %rd24, %rd372;
	st.global.u32 	[%rd373+23040], %r1988;
	bar.warp.sync 	-1;
	ld.shared.u32 	%r1991, [%r438+24576];
	shl.b32 	%r1992, %r368, 3;
	add.s32 	%r1993, %r1944, %r1992;
	ld.shared.u64 	%rd374, [%r1993];
	add.s64 	%rd375, %rd374, %rd25;
	shl.b64 	%rd376, %rd375, 2;
	add.s64 	%rd377, %rd24, %rd376;
	st.global.u32 	[%rd377+24576], %r1991;
	bar.warp.sync 	-1;
	bra.uni 	$L__BB4_333;
$L__BB4_298:
	ld.param.u32 	%r2093, [_ZN3cub18CUB_300001_SM_10006detail10radix_sort29DeviceRadixSortOnesweepKernelINS1_5radix10policy_hubIiiyE10Policy1000ELNS0_9SortOrderE0EiiyiiNS1_21identity_decomposer_tEEEvPT5_SB_PT3_PKSC_PT1_PKSG_PT2_PKSK_T4_iiT6__param_8];
	mad.lo.s32 	%r439, %r3, -6528, %r2093;
	shl.b32 	%r1994, %r352, 3;
	add.s32 	%r1996, %r1939, %r1994;
	ld.shared.u64 	%rd26, [%r1996+26112];
	setp.ge.s32 	%p188, %r437, %r439;
	@%p188 bra 	$L__BB4_300;
	ld.shared.u32 	%r1997, [%r438];
	add.s64 	%rd378, %rd26, %rd25;
	shl.b64 	%rd379, %rd378, 2;
	add.s64 	%rd380, %rd24, %rd379;
	st.global.u32 	[%rd380], %r1997;
$L__BB4_300:
	bar.warp.sync 	-1;
	shl.b32 	%r1998, %r353, 3;
	add.s32 	%r2000, %r1939, %r1998;
	ld.shared.u64 	%rd27, [%r2000+26112];
	add.s32 	%r2001, %r437, 384;
	setp.ge.s32 	%p189, %r2001, %r439;
	@%p189 bra 	$L__BB4_302;
	ld.shared.u32 	%r2002, [%r438+1536];
	add.s64 	%rd381, %rd27, %rd25;
	shl.b64 	%rd382, %rd381, 2;
	add.s64 	%rd383, %rd24, %rd382;
	st.global.u32 	[%rd383+1536], %r2002;
$L__BB4_302:
	bar.warp.sync 	-1;
	shl.b32 	%r2003, %r354, 3;
	add.s32 	%r2005, %r1939, %r2003;
	ld.shared.u64 	%rd28, [%r2005+26112];
	add.s32 	%r2006, %r437, 768;
	setp.ge.s32 	%p190, %r2006, %r439;
	@%p190 bra 	$L__BB4_304;
	ld.shared.u32 	%r2007, [%r438+3072];
	add.s64 	%rd384, %rd28, %rd25;
	shl.b64 	%rd385, %rd384, 2;
	add.s64 	%rd386, %rd24, %rd385;
	st.global.u32 	[%rd386+3072], %r2007;
$L__BB4_304:
	bar.warp.sync 	-1;
	shl.b32 	%r2008, %r355, 3;
	add.s32 	%r2010, %r1939, %r2008;
	ld.shared.u64 	%rd29, [%r2010+26112];
	add.s32 	%r2011, %r437, 1152;
	setp.ge.s32 	%p191, %r2011, %r439;
	@%p191 bra 	$L__BB4_306;
	ld.shared.u32 	%r2012, [%r438+4608];
	add.s64 	%rd387, %rd29, %rd25;
	shl.b64 	%rd388, %rd387, 2;
	add.s64 	%rd389, %rd24, %rd388;
	st.global.u32 	[%rd389+4608], %r2012;
$L__BB4_306:
	bar.warp.sync 	-1;
	shl.b32 	%r2013, %r356, 3;
	add.s32 	%r2015, %r1939, %r2013;
	ld.shared.u64 	%rd30, [%r2015+26112];
	add.s32 	%r2016, %r437, 1536;
	setp.ge.s32 	%p192, %r2016, %r439;
	@%p192 bra 	$L__BB4_308;
	ld.shared.u32 	%r2017, [%r438+6144];
	add.s64 	%rd390, %rd30, %rd25;
	shl.b64 	%rd391, %rd390, 2;
	add.s64 	%rd392, %rd24, %rd391;
	st.global.u32 	[%rd392+6144], %r2017;
$L__BB4_308:
	bar.warp.sync 	-1;
	shl.b32 	%r2018, %r357, 3;
	add.s32 	%r2020, %r1939, %r2018;
	ld.shared.u64 	%rd31, [%r2020+26112];
	add.s32 	%r2021, %r437, 1920;
	setp.ge.s32 	%p193, %r2021, %r439;
	@%p193 bra 	$L__BB4_310;
	ld.shared.u32 	%r2022, [%r438+7680];
	add.s64 	%rd393, %rd31, %rd25;
	shl.b64 	%rd394, %rd393, 2;
	add.s64 	%rd395, %rd24, %rd394;
	st.global.u32 	[%rd395+7680], %r2022;
$L__BB4_310:
	bar.warp.sync 	-1;
	shl.b32 	%r2023, %r358, 3;
	add.s32 	%r2025, %r1939, %r2023;
	ld.shared.u64 	%rd32, [%r2025+26112];
	add.s32 	%r2026, %r437, 2304;
	setp.ge.s32 	%p194, %r2026, %r439;
	@%p194 bra 	$L__BB4_312;
	ld.shared.u32 	%r2027, [%r438+9216];
	add.s64 	%rd396, %rd32, %rd25;
	shl.b64 	%rd397, %rd396, 2;
	add.s64 	%rd398, %rd24, %rd397;
	st.global.u32 	[%rd398+9216], %r2027;
$L__BB4_312:
	bar.warp.sync 	-1;
	shl.b32 	%r2028, %r359, 3;
	add.s32 	%r2030, %r1939, %r2028;
	ld.shared.u64 	%rd33, [%r2030+26112];
	add.s32 	%r2031, %r437, 2688;
	setp.ge.s32 	%p195, %r2031, %r439;
	@%p195 bra 	$L__BB4_314;
	ld.shared.u32 	%r2032, [%r438+10752];
	add.s64 	%rd399, %rd33, %rd25;
	shl.b64 	%rd400, %rd399, 2;
	add.s64 	%rd401, %rd24, %rd400;
	st.global.u32 	[%rd401+10752], %r2032;
$L__BB4_314:
	bar.warp.sync 	-1;
	shl.b32 	%r2033, %r360, 3;
	add.s32 	%r2035, %r1939, %r2033;
	ld.shared.u64 	%rd34, [%r2035+26112];
	or.b32  	%r2036, %r437, 3072;
	setp.ge.s32 	%p196, %r2036, %r439;
	@%p196 bra 	$L__BB4_316;
	ld.shared.u32 	%r2037, [%r438+12288];
	add.s64 	%rd402, %rd34, %rd25;
	shl.b64 	%rd403, %rd402, 2;
	add.s64 	%rd404, %rd24, %rd403;
	st.global.u32 	[%rd404+12288], %r2037;
$L__BB4_316:
	bar.warp.sync 	-1;
	shl.b32 	%r2038, %r361, 3;
	add.s32 	%r2040, %r1939, %r2038;
	ld.shared.u64 	%rd35, [%r2040+26112];
	add.s32 	%r2041, %r437, 3456;
	setp.ge.s32 	%p197, %r2041, %r439;
	@%p197 bra 	$L__BB4_318;
	ld.shared.u32 	%r2042, [%r438+13824];
	add.s64 	%rd405, %rd35, %rd25;
	shl.b64 	%rd406, %rd405, 2;
	add.s64 	%rd407, %rd24, %rd406;
	st.global.u32 	[%rd407+13824], %r2042;
$L__BB4_318:
	bar.warp.sync 	-1;
	shl.b32 	%r2043, %r362, 3;
	add.s32 	%r2045, %r1939, %r2043;
	ld.shared.u64 	%rd36, [%r2045+26112];
	add.s32 	%r2046, %r437, 3840;
	setp.ge.s32 	%p198, %r2046, %r439;
	@%p198 bra 	$L__BB4_320;
	ld.shared.u32 	%r2047, [%r438+15360];
	add.s64 	%rd408, %rd36, %rd25;
	shl.b64 	%rd409, %rd408, 2;
	add.s64 	%rd410, %rd24, %rd409;
	st.global.u32 	[%rd410+15360], %r2047;
$L__BB4_320:
	bar.warp.sync 	-1;
	shl.b32 	%r2048, %r363, 3;
	add.s32 	%r2050, %r1939, %r2048;
	ld.shared.u64 	%rd37, [%r2050+26112];
	add.s32 	%r2051, %r437, 4224;
	setp.ge.s32 	%p199, %r2051, %r439;
	@%p199 bra 	$L__BB4_322;
	ld.shared.u32 	%r2052, [%r438+16896];
	add.s64 	%rd411, %rd37, %rd25;
	shl.b64 	%rd412, %rd411, 2;
	add.s64 	%rd413, %rd24, %rd412;
	st.global.u32 	[%rd413+16896], %r2052;
$L__BB4_322:
	bar.warp.sync 	-1;
	shl.b32 	%r2053, %r364, 3;
	add.s32 	%r2055, %r1939, %r2053;
	ld.shared.u64 	%rd38, [%r2055+26112];
	add.s32 	%r2056, %r437, 4608;
	setp.ge.s32 	%p200, %r2056, %r439;
	@%p200 bra 	$L__BB4_324;
	ld.shared.u32 	%r2057, [%r438+18432];
	add.s64 	%rd414, %rd38, %rd25;
	shl.b64 	%rd415, %rd414, 2;
	add.s64 	%rd416, %rd24, %rd415;
	st.global.u32 	[%rd416+18432], %r2057;
$L__BB4_324:
	bar.warp.sync 	-1;
	shl.b32 	%r2058, %r365, 3;
	add.s32 	%r2060, %r1939, %r2058;
	ld.shared.u64 	%rd39, [%r2060+26112];
	add.s32 	%r2061, %r437, 4992;
	setp.ge.s32 	%p201, %r2061, %r439;
	@%p201 bra 	$L__BB4_326;
	ld.shared.u32 	%r2062, [%r438+19968];
	add.s64 	%rd417, %rd39, %rd25;
	shl.b64 	%rd418, %rd417, 2;
	add.s64 	%rd419, %rd24, %rd418;
	st.global.u32 	[%rd419+19968], %r2062;
$L__BB4_326:
	bar.warp.sync 	-1;
	shl.b32 	%r2063, %r366, 3;
	add.s32 	%r2065, %r1939, %r2063;
	ld.shared.u64 	%rd40, [%r2065+26112];
	add.s32 	%r2066, %r437, 5376;
	setp.ge.s32 	%p202, %r2066, %r439;
	@%p202 bra 	$L__BB4_328;
	ld.shared.u32 	%r2067, [%r438+21504];
	add.s64 	%rd420, %rd40, %rd25;
	shl.b64 	%rd421, %rd420, 2;
	add.s64 	%rd422, %rd24, %rd421;
	st.global.u32 	[%rd422+21504], %r2067;
$L__BB4_328:
	bar.warp.sync 	-1;
	shl.b32 	%r2068, %r367, 3;
	add.s32 	%r2070, %r1939, %r2068;
	ld.shared.u64 	%rd41, [%r2070+26112];
	add.s32 	%r2071, %r437, 5760;
	setp.ge.s32 	%p203, %r2071, %r439;
	@%p203 bra 	$L__BB4_330;
	ld.shared.u32 	%r2072, [%r438+23040];
	add.s64 	%rd423, %rd41, %rd25;
	shl.b64 	%rd424, %rd423, 2;
	add.s64 	%rd425, %rd24, %rd424;
	st.global.u32 	[%rd425+23040], %r2072;
$L__BB4_330:
	bar.warp.sync 	-1;
	shl.b32 	%r2073, %r368, 3;
	add.s32 	%r2075, %r1939, %r2073;
	ld.shared.u64 	%rd426, [%r2075+26112];
	add.s64 	%rd42, %rd426, %rd25;
	or.b32  	%r2076, %r437, 6144;
	setp.ge.s32 	%p204, %r2076, %r439;
	@%p204 bra 	$L__BB4_332;
	ld.shared.u32 	%r2077, [%r438+24576];
	shl.b64 	%rd427, %rd42, 2;
	add.s64 	%rd428, %rd24, %rd427;
	st.global.u32 	[%rd428+24576], %r2077;
$L__BB4_332:
	bar.warp.sync 	-1;
$L__BB4_333:
	ret;

}


// ===== COMPILED SASS (sm_100) =====

	.target	sm_100

	.elftype	@"ET_EXEC"


//--------------------- .note.nv.tkinfo           --------------------------
	.section	.note.nv.tkinfo,"",@"SHT_NOTE"
	.sectionflags	@"SHF_NOTE_NV_TKINFO"
	.tkinfo
        /*0018*/ 	.word	0x00000002
        /*0030*/ 	.string	""
        /*0030*/ 	.string	"ptxas"
        /*0030*/ 	.string	"Cuda compilation tools, release 13.0, V13.0.88"
        /*0030*/ 	.string	"Build cuda_13.0.r13.0/compiler.36424714_0"
        /*0030*/ 	.string	"-arch sm_100 -m 64 "



//--------------------- .note.nv.cuinfo           --------------------------
	.section	.note.nv.cuinfo,"",@"SHT_NOTE"
	.sectionflags	@"SHF_NOTE_NV_CUINFO"
        /*0018*/ 	.short	0x0002
        /*001a*/ 	.short	0x0064
        /*001c*/ 	.short	0x0082
	.zero		2


//--------------------- .nv.info                  --------------------------
	.section	.nv.info,"",@"SHT_CUDA_INFO"
	.align	4


	//----- nvinfo : EIATTR_REGCOUNT
	.align		4
        /*0000*/ 	.byte	0x04, 0x2f
        /*0002*/ 	.short	(.L_46 - .L_45)
	.align		4
.L_45:
        /*0004*/ 	.word	index@(_ZN3cub18CUB_300001_SM_10006detail11EmptyKernelIvEEvv)
        /*0008*/ 	.word	0x00000004


	//----- nvinfo : EIATTR_FRAME_SIZE
	.align		4
.L_46:
        /*000c*/ 	.byte	0x04, 0x11
        /*000e*/ 	.short	(.L_48 - .L_47)
	.align		4
.L_47:
        /*0010*/ 	.word	index@(_ZN3cub18CUB_300001_SM_10006detail11EmptyKernelIvEEvv)
        /*0014*/ 	.word	0x00000000


	//----- nvinfo : EIATTR_REGCOUNT
	.align		4
.L_48:
        /*0018*/ 	.byte	0x04, 0x2f
        /*001a*/ 	.short	(.L_50 - .L_49)
	.align		4
.L_49:
        /*001c*/ 	.word	index@(_ZN3cub18CUB_300001_SM_10006detail10radix_sort31DeviceRadixSortSingleTileKernelINS1_5radix10policy_hubIiiyE10Policy1000ELNS0_9SortOrderE0EiiyNS1_21identity_decomposer_tEEEvPKT1_PSA_PKT2_PSE_T3_iiT4_)
        /*0020*/ 	.word	0x00000099


	//----- nvinfo : EIATTR_FRAME_SIZE
	.align		4
.L_50:
        /*0024*/ 	.byte	0x04, 0x11
        /*0026*/ 	.short	(.L_52 - .L_51)
	.align		4
.L_51:
        /*0028*/ 	.word	index@(_ZN3cub18CUB_300001_SM_10006detail10radix_sort31DeviceRadixSortSingleTileKernelINS1_5radix10policy_hubIiiyE10Policy1000ELNS0_9SortOrderE0EiiyNS1_21identity_decomposer_tEEEvPKT1_PSA_PKT2_PSE_T3_iiT4_)
        /*002c*/ 	.word	0x00000000


	//----- nvinfo : EIATTR_REGCOUNT
	.align		4
.L_52:
        /*0030*/ 	.byte	0x04, 0x2f
        /*0032*/ 	.short	(.L_54 - .L_53)
	.align		4
.L_53:
        /*0034*/ 	.word	index@(_ZN3cub18CUB_300001_SM_10006detail10radix_sort30DeviceRadixSortHistogramKernelINS1_5radix10policy_hubIiiyE10Policy1000ELNS0_9SortOrderE0EiyNS1_21identity_decomposer_tEEEvPT2_PKT1_SA_iiT3_)
        /*0038*/ 	.word	0x00000020


	//----- nvinfo : EIATTR_FRAME_SIZE
	.align		4
.L_54:
        /*003c*/ 	.byte	0x04, 0x11
        /*003e*/ 	.short	(.L_56 - .L_55)
	.align		4
.L_55:
        /*0040*/ 	.word	index@(_ZN3cub18CUB_300001_SM_10006detail10radix_sort30DeviceRadixSortHistogramKernelINS1_5radix10policy_hubIiiyE10Policy1000ELNS0_9SortOrderE0EiyNS1_21identity_decomposer_tEEEvPT2_PKT1_SA_iiT3_)
        /*0044*/ 	.word	0x00000000


	//----- nvinfo : EIATTR_REGCOUNT
	.align		4
.L_56:
        /*0048*/ 	.byte	0x04, 0x2f
        /*004a*/ 	.short	(.L_58 - .L_57)
	.align		4
.L_57:
        /*004c*/ 	.word	index@(_ZN3cub18CUB_300001_SM_10006detail10radix_sort33DeviceRadixSortExclusiveSumKernelINS1_5radix10policy_hubIiiyE10Policy1000EyEEvPT0_)
        /*0050*/ 	.word	0x00000020


	//----- nvinfo : EIATTR_FRAME_SIZE
	.align		4
.L_58:
        /*0054*/ 	.byte	0x04, 0x11
        /*0056*/ 	.short	(.L_60 - .L_59)
	.align		4
.L_59:
        /*0058*/ 	.word	index@(_ZN3cub18CUB_300001_SM_10006detail10radix_sort33DeviceRadixSortExclusiveSumKernelINS1_5radix10policy_hubIiiyE10Policy1000EyEEvPT0_)
        /*005c*/ 	.word	0x00000000


	//----- nvinfo : EIATTR_REGCOUNT
	.align		4
.L_60:
        /*0060*/ 	.byte	0x04, 0x2f
        /*0062*/ 	.short	(.L_62 - .L_61)
	.align		4
.L_61:
        /*0064*/ 	.word	index@(_ZN3cub18CUB_300001_SM_10006detail10radix_sort29DeviceRadixSortOnesweepKernelINS1_5radix10policy_hubIiiyE10Policy1000ELNS0_9SortOrderE0EiiyiiNS1_21identity_decomposer_tEEEvPT5_SB_PT3_PKSC_PT1_PKSG_PT2_PKSK_T4_iiT6_)
        /*0068*/ 	.word	0x00000049


	//----- nvinfo : EIATTR_FRAME_SIZE
	.align		4
.L_62:
        /*006c*/ 	.byte	0x04, 0x11
        /*006e*/ 	.short	(.L_64 - .L_63)
	.align		4
.L_63:
        /*0070*/ 	.word	index@(_ZN3cub18CUB_300001_SM_10006detail10radix_sort29DeviceRadixSortOnesweepKernelINS1_5radix10policy_hubIiiyE10Policy1000ELNS0_9SortOrderE0EiiyiiNS1_21identity_decomposer_tEEEvPT5_SB_PT3_PKSC_PT1_PKSG_PT2_PKSK_T4_iiT6_)
        /*0074*/ 	.word	0x00000000


	//----- nvinfo : EIATTR_MIN_STACK_SIZE
	.align		4
.L_64:
        /*0078*/ 	.byte	0x04, 0x12
        /*007a*/ 	.short	(.L_66 - .L_65)
	.align		4
.L_65:
        /*007c*/ 	.word	index@(_ZN3cub18CUB_300001_SM_10006detail10radix_sort29DeviceRadixSortOnesweepKernelINS1_5radix10policy_hubIiiyE10Policy1000ELNS0_9SortOrderE0EiiyiiNS1_21identity_decomposer_tEEEvPT5_SB_PT3_PKSC_PT1_PKSG_PT2_PKSK_T4_iiT6_)
        /*0080*/ 	.word	0x00000000


	//----- nvinfo : EIATTR_MIN_STACK_SIZE
	.align		4
.L_66:
        /*0084*/ 	.byte	0x04, 0x12
        /*0086*/ 	.short	(.L_68 - .L_67)
	.align		4
.L_67:
        /*0088*/ 	.word	index@(_ZN3cub18CUB_300001_SM_10006detail10radix_sort33DeviceRadixSortExclusiveSumKernelINS1_5radix10policy_hubIiiyE10Policy1000EyEEvPT0_)
        /*008c*/ 	.word	0x00000000


	//----- nvinfo : EIATTR_MIN_STACK_SIZE
	.align		4
.L_68:
        /*0090*/ 	.byte	0x04, 0x12
        /*0092*/ 	.short	(.L_70 - .L_69)
	.align		4
.L_69:
        /*0094*/ 	.word	index@(_ZN3cub18CUB_300001_SM_10006detail10radix_sort30DeviceRadixSortHistogramKernelINS1_5radix10policy_hubIiiyE10Policy1000ELNS0_9SortOrderE0EiyNS1_21identity_decomposer_tEEEvPT2_PKT1_SA_iiT3_)
        /*0098*/ 	.word	0x00000000


	//----- nvinfo : EIATTR_MIN_STACK_SIZE
	.align		4
.L_70:
        /*009c*/ 	.byte	0x04, 0x12
        /*009e*/ 	.short	(.L_72 - .L_71)
	.align		4
.L_71:
        /*00a0*/ 	.word	index@(_ZN3cub18CUB_300001_SM_10006detail10radix_sort31DeviceRadixSortSingleTileKernelINS1_5radix10policy_hubIiiyE10Policy1000ELNS0_9SortOrderE0EiiyNS1_21identity_decomposer_tEEEvPKT1_PSA_PKT2_PSE_T3_iiT4_)
        /*00a4*/ 	.word	0x00000000


	//----- nvinfo : EIATTR_MIN_STACK_SIZE
	.align		4
.L_72:
        /*00a8*/ 	.byte	0x04, 0x12
        /*00aa*/ 	.short	(.L_74 - .L_73)
	.align		4
.L_73:
        /*00ac*/ 	.word	index@(_ZN3cub18CUB_300001_SM_10006detail11EmptyKernelIvEEvv)
        /*00b0*/ 	.word	0x00000000
.L_74:


//--------------------- .nv.compat                --------------------------
	.section	.nv.compat,"",@"SHT_CUDA_COMPAT_INFO"
	.align	4
        /*0000*/ 	.byte	0x02, 0x09, 0x00, 0x00, 0x02, 0x02, 0x01, 0x00, 0x02, 0x05, 0x05, 0x00, 0x03, 0x07, 0x01, 0x01
        /*0010*/ 	.byte	0x02, 0x03, 0x00, 0x00, 0x02, 0x06, 0x01, 0x00, 0x04, 0x0b, 0x08, 0x00, 0x09, 0x00, 0x00, 0x00
        /*0020*/ 	.byte	0x00, 0x00, 0x00, 0x00


//--------------------- .nv.info._ZN3cub18CUB_300001_SM_10006detail10radix_sort29DeviceRadixSortOnesweepKernelINS1_5radix10policy_hubIiiyE10Policy1000ELNS0_9SortOrderE0EiiyiiNS1_21identity_decomposer_tEEEvPT5_SB_PT3_PKSC_PT1_PKSG_PT2_PKSK_T4_iiT6_ --------------------------
	.section	.nv.info._ZN3cub18CUB_300001_SM_10006detail10radix_sort29DeviceRadixSortOnesweepKernelINS1_5radix10policy_hubIiiyE10Policy1000ELNS0_9SortOrderE0EiiyiiNS1_21identity_decomposer_tEEEvPT5_SB_PT3_PKSC_PT1_PKSG_PT2_PKSK_T4_iiT6_,"",@"SHT_CUDA_INFO"
	.sectionflags	@""
	.align	4


	//----- nvinfo : EIATTR_CUDA_API_VERSION
	.align		4
        /*0000*/ 	.byte	0x04, 0x37
        /*0002*/ 	.short	(.L_76 - .L_75)
.L_75:
        /*0004*/ 	.word	0x00000082


	//----- nvinfo : EIATTR_KPARAM_INFO
	.align		4
.L_76:
        /*0008*/ 	.byte	0x04, 0x17
        /*000a*/ 	.short	(.L_78 - .L_77)
.L_77:
        /*000c*/ 	.word	0x00000000
        /*0010*/ 	.short	0x000b
        /*0012*/ 	.short	0x004c
        /*0014*/ 	.byte	0x00, 0xf0, 0x05, 0x00


	//----- nvinfo : EIATTR_KPARAM_INFO
	.align		4
.L_78:
        /*0018*/ 	.byte	0x04, 0x17
        /*001a*/ 	.short	(.L_80 - .L_79)
.L_79:
        /*001c*/ 	.word	0x00000000
        /*0020*/ 	.short	0x000a
        /*0022*/ 	.short	0x0048
        /*0024*/ 	.byte	0x00, 0xf0, 0x11, 0x00


	//----- nvinfo : EIATTR_KPARAM_INFO
	.align		4
.L_80:
        /*0028*/ 	.byte	0x04, 0x17
        /*002a*/ 	.short	(.L_82 - .L_81)
.L_81:
        /*002c*/ 	.word	0x00000000
        /*0030*/ 	.short	0x0009
        /*0032*/ 	.short	0x0044
        /*0034*/ 	.byte	0x00, 0xf0, 0x11, 0x00


	//----- nvinfo : EIATTR_KPARAM_INFO
	.align		4
.L_82:
        /*0038*/ 	.byte	0x04, 0x17
        /*003a*/ 	.short	(.L_84 - .L_83)
.L_83:
        /*003c*/ 	.word	0x00000000
        /*0040*/ 	.short	0x0008
        /*0042*/ 	.short	0x0040
        /*0044*/ 	.byte	0x00, 0xf0, 0x11, 0x00


	//----- nvinfo : EIATTR_KPARAM_INFO
	.align		4
.L_84:
        /*0048*/ 	.byte	0x04, 0x17
        /*004a*/ 	.short	(.L_86 - .L_85)
.L_85:
        /*004c*/ 	.word	0x00000000
        /*0050*/ 	.short	0x0007
        /*0052*/ 	.short	0x0038
        /*0054*/ 	.byte	0x00, 0xf5, 0x21, 0x00


	//----- nvinfo : EIATTR_KPARAM_INFO
	.align		4
.L_86:
        /*0058*/ 	.byte	0x04, 0x17
        /*005a*/ 	.short	(.L_88 - .L_87)
.L_87:
        /*005c*/ 	.word	0x00000000
        /*0060*/ 	.short	0x0006
        /*0062*/ 	.short	0x0030
        /*0064*/ 	.byte	0x00, 0xf5, 0x21, 0x00


	//----- nvinfo : EIATTR_KPARAM_INFO
	.align		4
.L_88:
        /*0068*/ 	.byte	0x04, 0x17
        /*006a*/ 	.short	(.L_90 - .L_89)
.L_89:
        /*006c*/ 	.word	0x00000000
        /*0070*/ 	.short	0x0005
        /*0072*/ 	.short	0x0028
        /*0074*/ 	.byte	0x00, 0xf5, 0x21, 0x00


	//----- nvinfo : EIATTR_KPARAM_INFO
	.align		4
.L_90:
        /*0078*/ 	.byte	0x04, 0x17
        /*007a*/ 	.short	(.L_92 - .L_91)
.L_91:
        /*007c*/ 	.word	0x00000000
        /*0080*/ 	.short	0x0004
        /*0082*/ 	.short	0x0020
        /*0084*/ 	.byte	0x00, 0xf5, 0x21, 0x00


	//----- nvinfo : EIATTR_KPARAM_INFO
	.align		4
.L_92:
        /*0088*/ 	.byte	0x04, 0x17
        /*008a*/ 	.short	(.L_94 - .L_93)
.L_93:
        /*008c*/ 	.word	0x00000000
        /*0090*/ 	.short	0x0003
        /*0092*/ 	.short	0x0018
        /*0094*/ 	.byte	0x00, 0xf5, 0x21, 0x00


	//----- nvinfo : EIATTR_KPARAM_INFO
	.align		4
.L_94:
        /*0098*/ 	.byte	0x04, 0x17
        /*009a*/ 	.short	(.L_96 - .L_95)
.L_95:
        /*009c*/ 	.word	0x00000000
        /*00a0*/ 	.short	0x0002
        /*00a2*/ 	.short	0x0010
        /*00a4*/ 	.byte	0x00, 0xf5, 0x21, 0x00


	//----- nvinfo : EIATTR_KPARAM_INFO
	.align		4
.L_96:
        /*00a8*/ 	.byte	0x04, 0x17
        /*00aa*/ 	.short	(.L_98 - .L_97)
.L_97:
        /*00ac*/ 	.word	0x00000000
        /*00b0*/ 	.short	0x0001
        /*00b2*/ 	.short	0x0008
        /*00b4*/ 	.byte	0x00, 0xf5, 0x21, 0x00


	//----- nvinfo : EIATTR_KPARAM_INFO
	.align		4
.L_98:
        /*00b8*/ 	.byte	0x04, 0x17
        /*00ba*/ 	.short	(.L_100 - .L_99)
.L_99:
        /*00bc*/ 	.word	0x00000000
        /*00c0*/ 	.short	0x0000
        /*00c2*/ 	.short	0x0000
        /*00c4*/ 	.byte	0x00, 0xf5, 0x21, 0x00


	//----- nvinfo : EIATTR_SPARSE_MMA_MASK
	.align		4
.L_100:
        /*00c8*/ 	.byte	0x03, 0x50
        /*00ca*/ 	.short	0x0000


	//----- nvinfo : EIATTR_MAXREG_COUNT
	.align		4
        /*00cc*/ 	.byte	0x03, 0x1b
        /*00ce*/ 	.short	0x00a8


	//----- nvinfo : EIATTR_NUM_BARRIERS
	.align		4
        /*00d0*/ 	.byte	0x02, 0x4c
        /*00d2*/ 	.byte	0x01
	.zero		1


	//----- nvinfo : EIATTR_MERCURY_ISA_VERSION
	.align		4
        /*00d4*/ 	.byte	0x03, 0x5f
        /*00d6*/ 	.short	0x0101


	//----- nvinfo : EIATTR_COOP_GROUP_MASK_REGIDS
	.align		4
        /*00d8*/ 	.byte	0x04, 0x29
        /*00da*/ 	.short	(.L_102 - .L_101)


	//   ....[0]....
.L_101:
        /*00dc*/ 	.word	0xffffffff


	//   ....[1]....
        /*00e0*/ 	.word	0x05000006


	//   ....[2]....
        /*00e4*/ 	.word	0xffffffff


	//   ....[3]....
        /*00e8*/ 	.word	0xffffffff


	//   ....[4]....
        /*00ec*/ 	.word	0xffffffff


	//   ....[5]....
        /*00f0*/ 	.word	0xffffffff


	//   ....[6]....
        /*00f4*/ 	.word	0xffffffff


	//   ....[7]....
        /*00f8*/ 	.word	0xffffffff


	//   ....[8]....
        /*00fc*/ 	.word	0xffffffff


	//   ....[9]....
        /*0100*/ 	.word	0xffffffff


	//   ....[10]....
        /*0104*/ 	.word	0xffffffff


	//   ....[11]....
        /*0108*/ 	.word	0xffffffff


	//   ....[12]....
        /*010c*/ 	.word	0xffffffff


	//   ....[13]....
        /*0110*/ 	.word	0xffffffff


	//   ....[14]....
        /*0114*/ 	.word	0xffffffff


	//   ....[15]....
        /*0118*/ 	.word	0xffffffff


	//   ....[16]....
        /*011c*/ 	.word	0xffffffff


	//   ....[17]....
        /*0120*/ 	.word	0xffffffff


	//   ....[18]....
        /*0124*/ 	.word	0xffffffff


	//   ....[19]....
        /*0128*/ 	.word	0xffffffff


	//   ....[20]....
        /*012c*/ 	.word	0xffffffff


	//   ....[21]....
        /*0130*/ 	.word	0xffffffff


	//   ....[22]....
        /*0134*/ 	.word	0xffffffff


	//   ....[23]....
        /*0138*/ 	.word	0xffffffff


	//   ....[24]....
        /*013c*/ 	.word	0xffffffff


	//   ....[25]....
        /*0140*/ 	.word	0xffffffff


	//   ....[26]....
        /*0144*/ 	.word	0xffffffff


	//   ....[27]....
        /*0148*/ 	.word	0xffffffff


	//   ....[28]....
        /*014c*/ 	.word	0xffffffff


	//   ....[29]....
        /*0150*/ 	.word	0xffffffff


	//   ....[30]....
        /*0154*/ 	.word	0xffffffff


	//   ....[31]....
        /*0158*/ 	.word	0xffffffff


	//   ....[32]....
        /*015c*/ 	.word	0xffffffff


	//   ....[33]....
        /*0160*/ 	.word	0xffffffff


	//   ....[34]....
        /*0164*/ 	.word	0xffffffff


	//   ....[35]....
        /*0168*/ 	.word	0xffffffff


	//   ....[36]....
        /*016c*/ 	.word	0xffffffff


	//   ....[37]....
        /*0170*/ 	.word	0xffffffff


	//   ....[38]....
        /*0174*/ 	.word	0xffffffff


	//   ....[39]....
        /*0178*/ 	.word	0xffffffff


	//   ....[40]....
        /*017c*/ 	.word	0xffffffff


	//   ....[41]....
        /*0180*/ 	.word	0xffffffff


	//   ....[42]....
        /*0184*/ 	.word	0xffffffff


	//   ....[43]....
        /*0188*/ 	.word	0xffffffff


	//   ....[44]....
        /*018c*/ 	.word	0xffffffff


	//   ....[45]....
        /*0190*/ 	.word	0xffffffff


	//   ....[46]....
        /*0194*/ 	.word	0xffffffff


	//   ....[47]....
        /*0198*/ 	.word	0xffffffff


	//   ....[48]....
        /*019c*/ 	.word	0xffffffff


	//   ....[49]....
        /*01a0*/ 	.word	0xffffffff


	//   ....[50]....
        /*01a4*/ 	.word	0xffffffff


	//   ....[51]....
        /*01a8*/ 	.word	0xffffffff


	//   ....[52]....
        /*01ac*/ 	.word	0xffffffff


	//   ....[53]....
        /*01b0*/ 	.word	0xffffffff


	//   ....[54]....
        /*01b4*/ 	.word	0xffffffff


	//   ....[55]....
        /*01b8*/ 	.word	0xffffffff


	//   ....[56]....
        /*01bc*/ 	.word	0xffffffff


	//   ....[57]....
        /*01c0*/ 	.word	0xffffffff


	//   ....[58]....
        /*01c4*/ 	.word	0xffffffff


	//   ....[59]....
        /*01c8*/ 	.word	0xffffffff


	//   ....[60]....
        /*01cc*/ 	.word	0xffffffff


	//   ....[61]....
        /*01d0*/ 	.word	0xffffffff


	//   ....[62]....
        /*01d4*/ 	.word	0xffffffff


	//   ....[63]....
        /*01d8*/ 	.word	0xffffffff


	//   ....[64]....
        /*01dc*/ 	.word	0xffffffff


	//   ....[65]....
        /*01e0*/ 	.word	0xffffffff


	//   ....[66]....
        /*01e4*/ 	.word	0xffffffff


	//   ....[67]....
        /*01e8*/ 	.word	0xffffffff


	//   ....[68]....
        /*01ec*/ 	.word	0xffffffff


	//   ....[69]....
        /*01f0*/ 	.word	0xffffffff


	//   ....[70]....
        /*01f4*/ 	.word	0xffffffff


	//   ....[71]....
        /*01f8*/ 	.word	0xffffffff


	//   ....[72]....
        /*01fc*/ 	.word	0xffffffff


	//   ....[73]....
        /*0200*/ 	.word	0xffffffff


	//   ....[74]....
        /*0204*/ 	.word	0xffffffff


	//   ....[75]....
        /*0208*/ 	.word	0xffffffff


	//   ....[76]....
        /*020c*/ 	.word	0xffffffff


	//   ....[77]....
        /*0210*/ 	.word	0xffffffff


	//   ....[78]....
        /*0214*/ 	.word	0xffffffff


	//   ....[79]....
        /*0218*/ 	.word	0xffffffff


	//   ....[80]....
        /*021c*/ 	.word	0xffffffff


	//   ....[81]....
        /*0220*/ 	.word	0xffffffff


	//   ....[82]....
        /*0224*/ 	.word	0xffffffff


	//   ....[83]....
        /*0228*/ 	.word	0xffffffff


	//   ....[84]....
        /*022c*/ 	.word	0xffffffff


	//   ....[85]....
        /*0230*/ 	.word	0xffffffff


	//   ....[86]....
        /*0234*/ 	.word	0xffffffff


	//   ....[87]....
        /*0238*/ 	.word	0xffffffff


	//   ....[88]....
        /*023c*/ 	.word	0xffffffff


	//   ....[89]....
        /*0240*/ 	.word	0xffffffff


	//   ....[90]....
        /*0244*/ 	.word	0xffffffff


	//   ....[91]....
        /*0248*/ 	.word	0xffffffff


	//   ....[92]....
        /*024c*/ 	.word	0xffffffff


	//   ....[93]....
        /*0250*/ 	.word	0xffffffff


	//   ....[94]....
        /*0254*/ 	.word	0xffffffff


	//   ....[95]....
        /*0258*/ 	.word	0xffffffff


	//   ....[96]....
        /*025c*/ 	.word	0xffffffff


	//   ....[97]....
        /*0260*/ 	.word	0xffffffff


	//   ....[98]....
        /*0264*/ 	.word	0xffffffff


	//   ....[99]....
        /*0268*/ 	.word	0xffffffff


	//   ....[100]....
        /*026c*/ 	.word	0xffffffff


	//   ....[101]....
        /*0270*/ 	.word	0xffffffff


	//   ....[102]....
        /*0274*/ 	.word	0xffffffff


	//   ....[103]....
        /*0278*/ 	.word	0xffffffff


	//   ....[104]....
        /*027c*/ 	.word	0xffffffff


	//   ....[105]....
        /*0280*/ 	.word	0xffffffff


	//   ....[106]....
        /*0284*/ 	.word	0xffffffff


	//   ....[107]....
        /*0288*/ 	.word	0xffffffff


	//   ....[108]....
        /*028c*/ 	.word	0xffffffff


	//   ....[109]....
        /*0290*/ 	.word	0xffffffff


	//   ....[110]....
        /*0294*/ 	.word	0xffffffff


	//   ....[111]....
        /*0298*/ 	.word	0xffffffff


	//   ....[112]....
        /*029c*/ 	.word	0xffffffff


	//   ....[113]....
        /*02a0*/ 	.word	0xffffffff


	//   ....[114]....
        /*02a4*/ 	.word	0xffffffff


	//   ....[115]....
        /*02a8*/ 	.word	0xffffffff


	//   ....[116]....
        /*02ac*/ 	.word	0xffffffff


	//   ....[117]....
        /*02b0*/ 	.word	0xffffffff


	//   ....[118]....
        /*02b4*/ 	.word	0xffffffff


	//   ....[119]....
        /*02b8*/ 	.word	0xffffffff


	//   ....[120]....
        /*02bc*/ 	.word	0xffffffff


	//   ....[121]....
        /*02c0*/ 	.word	0xffffffff


	//   ....[122]....
        /*02c4*/ 	.word	0xffffffff


	//   ....[123]....
        /*02c8*/ 	.word	0xffffffff


	//   ....[124]....
        /*02cc*/ 	.word	0xffffffff


	//   ....[125]....
        /*02d0*/ 	.word	0xffffffff


	//   ....[126]....
        /*02d4*/ 	.word	0xffffffff


	//   ....[127]....
        /*02d8*/ 	.word	0xffffffff


	//   ....[128]....
        /*02dc*/ 	.word	0xffffffff


	//   ....[129]....
        /*02e0*/ 	.word	0xffffffff


	//   ....[130]....
        /*02e4*/ 	.word	0xffffffff


	//   ....[131]....
        /*02e8*/ 	.word	0xffffffff


	//   ....[132]....
        /*02ec*/ 	.word	0xffffffff


	//   ....[133]....
        /*02f0*/ 	.word	0xffffffff


	//   ....[134]....
        /*02f4*/ 	.word	0xffffffff


	//   ....[135]....
        /*02f8*/ 	.word	0xffffffff


	//   ....[136]....
        /*02fc*/ 	.word	0xffffffff


	//   ....[137]....
        /*0300*/ 	.word	0xffffffff


	//   ....[138]....
        /*0304*/ 	.word	0xffffffff


	//   ....[139]....
        /*0308*/ 	.word	0xffffffff


	//   ....[140]....
        /*030c*/ 	.word	0xffffffff


	//   ....[141]....
        /*0310*/ 	.word	0xffffffff


	//   ....[142]....
        /*0314*/ 	.word	0xffffffff


	//   ....[143]....
        /*0318*/ 	.word	0xffffffff


	//   ....[144]....
        /*031c*/ 	.word	0xffffffff


	//   ....[145]....
        /*0320*/ 	.word	0xffffffff


	//   ....[146]....
        /*0324*/ 	.word	0xffffffff


	//   ....[147]....
        /*0328*/ 	.word	0xffffffff


	//   ....[148]....
        /*032c*/ 	.word	0xffffffff


	//   ....[149]....
        /*0330*/ 	.word	0xffffffff


	//   ....[150]....
        /*0334*/ 	.word	0xffffffff


	//   ....[151]....
        /*0338*/ 	.word	0xffffffff


	//   ....[152]....
        /*033c*/ 	.word	0xffffffff


	//   ....[153]....
        /*0340*/ 	.word	0xffffffff


	//   ....[154]....
        /*0344*/ 	.word	0xffffffff


	//   ....[155]....
        /*0348*/ 	.word	0xffffffff


	//   ....[156]....
        /*034c*/ 	.word	0xffffffff


	//   ....[157]....
        /*0350*/ 	.word	0xffffffff


	//   ....[158]....
        /*0354*/ 	.word	0xffffffff


	//   ....[159]....
        /*0358*/ 	.word	0xffffffff


	//   ....[160]....
        /*035c*/ 	.word	0x05000006


	//   ....[161]....
        /*0360*/ 	.word	0xffffffff


	//   ....[162]....
        /*0364*/ 	.word	0xffffffff


	//   ....[163]....
        /*0368*/ 	.word	0xffffffff


	//   ....[164]....
        /*036c*/ 	.word	0xffffffff


	//   ....[165]....
        /*0370*/ 	.word	0xffffffff


	//   ....[166]....
        /*0374*/ 	.word	0xffffffff


	//   ....[167]....
        /*0378*/ 	.word	0xffffffff


	//   ....[168]....
        /*037c*/ 	.word	0xffffffff


	//   ....[169]....
        /*0380*/ 	.word	0xffffffff


	//   ....[170]....
        /*0384*/ 	.word	0xffffffff


	//   ....[171]....
        /*0388*/ 	.word	0xffffffff


	//   ....[172]....
        /*038c*/ 	.word	0xffffffff


	//   ....[173]....
        /*0390*/ 	.word	0xffffffff


	//   ....[174]....
        /*0394*/ 	.word	0xffffffff


	//   ....[175]....
        /*0398*/ 	.word	0xffffffff


	//   ....[176]....
        /*039c*/ 	.word	0xffffffff


	//   ....[177]....
        /*03a0*/ 	.word	0xffffffff


	//   ....[178]....
        /*03a4*/ 	.word	0xffffffff


	//   ....[179]....
        /*03a8*/ 	.word	0xffffffff


	//   ....[180]....
        /*03ac*/ 	.word	0xffffffff


	//   ....[181]....
        /*03b0*/ 	.word	0xffffffff


	//   ....[182]....
        /*03b4*/ 	.word	0xffffffff


	//   ....[183]....
        /*03b8*/ 	.word	0xffffffff


	//   ....[184]....
        /*03bc*/ 	.word	0xffffffff


	//   ....[185]....
        /*03c0*/ 	.word	0xffffffff


	//   ....[186]....
        /*03c4*/ 	.word	0xffffffff


	//   ....[187]....
        /*03c8*/ 	.word	0xffffffff


	//   ....[188]....
        /*03cc*/ 	.word	0xffffffff


	//   ....[189]....
        /*03d0*/ 	.word	0xffffffff


	//   ....[190]....
        /*03d4*/ 	.word	0xffffffff


	//   ....[191]....
        /*03d8*/ 	.word	0xffffffff


	//   ....[192]....
        /*03dc*/ 	.word	0xffffffff


	//   ....[193]....
        /*03e0*/ 	.word	0xffffffff


	//   ....[194]....
        /*03e4*/ 	.word	0xffffffff


	//   ....[195]....
        /*03e8*/ 	.word	0xffffffff


	//   ....[196]....
        /*03ec*/ 	.word	0xffffffff


	//   ....[197]....
        /*03f0*/ 	.word	0xffffffff


	//   ....[198]....
        /*03f4*/ 	.word	0xffffffff


	//   ....[199]....
        /*03f8*/ 	.word	0xffffffff


	//   ....[200]....
        /*03fc*/ 	.word	0xffffffff


	//   ....[201]....
        /*0400*/ 	.word	0xffffffff


	//   ....[202]....
        /*0404*/ 	.word	0xffffffff


	//   ....[203]....
        /*0408*/ 	.word	0xffffffff


	//   ....[204]....
        /*040c*/ 	.word	0xffffffff


	//   ....[205]....
        /*0410*/ 	.word	0xffffffff


	//   ....[206]....
        /*0414*/ 	.word	0xffffffff


	//   ....[207]....
        /*0418*/ 	.word	0xffffffff


	//   ....[208]....
        /*041c*/ 	.word	0xffffffff


	//   ....[209]....
        /*0420*/ 	.word	0xffffffff


	//   ....[210]....
        /*0424*/ 	.word	0xffffffff


	//   ....[211]....
        /*0428*/ 	.word	0xffffffff


	//   ....[212]....
        /*042c*/ 	.word	0xffffffff


	//   ....[213]....
        /*0430*/ 	.word	0xffffffff


	//   ....[214]....
        /*0434*/ 	.word	0xffffffff


	//   ....[215]....
        /*0438*/ 	.word	0xffffffff


	//   ....[216]....
        /*043c*/ 	.word	0xffffffff


	//   ....[217]....
        /*0440*/ 	.word	0xffffffff


	//   ....[218]....
        /*0444*/ 	.word	0xffffffff


	//   ....[219]....
        /*0448*/ 	.word	0xffffffff


	//   ....[220]....
        /*044c*/ 	.word	0xffffffff


	//   ....[221]....
        /*0450*/ 	.word	0xffffffff


	//   ....[222]....
        /*0454*/ 	.word	0xffffffff


	//   ....[223]....
        /*0458*/ 	.word	0xffffffff


	//   ....[224]....
        /*045c*/ 	.word	0xffffffff


	//   ....[225]....
        /*0460*/ 	.word	0xffffffff


	//   ....[226]....
        /*0464*/ 	.word	0xffffffff


	//   ....[227]....
        /*0468*/ 	.word	0xffffffff


	//   ....[228]....
        /*046c*/ 	.word	0xffffffff


	//   ....[229]....
        /*0470*/ 	.word	0x0500002f


	//   ....[230]....
        /*0474*/ 	.word	0x0500002f


	//   ....[231]....
        /*0478*/ 	.word	0x0500002f


	//   ....[232]....
        /*047c*/ 	.word	0x0500002f


	//   ....[233]....
        /*0480*/ 	.word	0x0500002f


	//----- nvinfo : EIATTR_COOP_GROUP_INSTR_OFFSETS
	.align		4
.L_102:
        /*0484*/ 	.byte	0x04, 0x28
        /*0486*/ 	.short	(.L_104 - .L_103)


	//   ....[0]....
.L_103:
        /*0488*/ 	.word	0x00000e40


	//   ....[1]....
        /*048c*/ 	.word	0x00001890


	//   ....[2]....
        /*0490*/ 	.word	0x00002ad0


	//   ....[3]....
        /*0494*/ 	.word	0x00002af0


	//   ....[4]....
        /*0498*/ 	.word	0x00002b10


	//   ....[5]....
        /*049c*/ 	.word	0x00002b30


	//   ....[6]....
        /*04a0*/ 	.word	0x00002b50


	//   ....[7]....
        /*04a4*/ 	.word	0x00003000


	//   ....[8]....
        /*04a8*/ 	.word	0x00003010


	//   ....[9]....
        /*04ac*/ 	.word	0x00003030


	//   ....[10]....
        /*04b0*/ 	.word	0x00003050


	//   ....[11]....
        /*04b4*/ 	.word	0x000030a0


	//   ....[12]....
        /*04b8*/ 	.word	0x000030d0


	//   ....[13]....
        /*04bc*/ 	.word	0x00003120


	//   ....[14]....
        /*04c0*/ 	.word	0x00003160


	//   ....[15]....
        /*04c4*/ 	.word	0x00003250


	//   ....[16]....
        /*04c8*/ 	.word	0x00003280


	//   ....[17]....
        /*04cc*/ 	.word	0x00003290


	//   ....[18]....
        /*04d0*/ 	.word	0x000032b0


	//   ....[19]....
        /*04d4*/ 	.word	0x000032f0


	//   ....[20]....
        /*04d8*/ 	.word	0x00003320


	//   ....[21]....
        /*04dc*/ 	.word	0x00003360


	//   ....[22]....
        /*04e0*/ 	.word	0x00003380


	//   ....[23]....
        /*04e4*/ 	.word	0x000033a0


	//   ....[24]....
        /*04e8*/ 	.word	0x00003490


	//   ....[25]....
        /*04ec*/ 	.word	0x000034c0


	//   ....[26]....
        /*04f0*/ 	.word	0x000034d0


	//   ....[27]....
        /*04f4*/ 	.word	0x000034f0


	//   ....[28]....
        /*04f8*/ 	.word	0x00003530


	//   ....[29]....
        /*04fc*/ 	.word	0x00003560


	//   ....[30]....
        /*0500*/ 	.word	0x000035a0


	//   ....[31]....
        /*0504*/ 	.word	0x000035c0


	//   ....[32]....
        /*0508*/ 	.word	0x000035e0


	//   ....[33]....
        /*050c*/ 	.word	0x000036d0


	//   ....[34]....
        /*0510*/ 	.word	0x00003700


	//   ....[35]....
        /*0514*/ 	.word	0x00003710


	//   ....[36]....
        /*0518*/ 	.word	0x00003730


	//   ....[37]....
        /*051c*/ 	.word	0x00003770


	//   ....[38]....
        /*0520*/ 	.word	0x000037a0


	//   ....[39]....
        /*0524*/ 	.word	0x000037e0


	//   ....[40]....
        /*0528*/ 	.word	0x00003800


	//   ....[41]....
        /*052c*/ 	.word	0x00003820


	//   ....[42]....
        /*0530*/ 	.word	0x00003930


	//   ....[43]....
        /*0534*/ 	.word	0x00003960


	//   ....[44]....
        /*0538*/ 	.word	0x00003970


	//   ....[45]....
        /*053c*/ 	.word	0x00003990


	//   ....[46]....
        /*0540*/ 	.word	0x000039d0


	//   ....[47]....
        /*0544*/ 	.word	0x00003a00


	//   ....[48]....
        /*0548*/ 	.word	0x00003a40


	//   ....[49]....
        /*054c*/ 	.word	0x00003a60


	//   ....[50]....
        /*0550*/ 	.word	0x00003a80


	//   ....[51]....
        /*0554*/ 	.word	0x00003b90


	//   ....[52]....
        /*0558*/ 	.word	0x00003bc0


	//   ....[53]....
        /*055c*/ 	.word	0x00003bd0


	//   ....[54]....
        /*0560*/ 	.word	0x00003bf0


	//   ....[55]....
        /*0564*/ 	.word	0x00003c30


	//   ....[56]....
        /*0568*/ 	.word	0x00003c60


	//   ....[57]....
        /*056c*/ 	.word	0x00003ca0


	//   ....[58]....
        /*0570*/ 	.word	0x00003cc0


	//   ....[59]....
        /*0574*/ 	.word	0x00003ce0


	//   ....[60]....
        /*0578*/ 	.word	0x00003df0


	//   ....[61]....
        /*057c*/ 	.word	0x00003e20


	//   ....[62]....
        /*0580*/ 	.word	0x00003e30


	//   ....[63]....
        /*0584*/ 	.word	0x00003e50


	//   ....[64]....
        /*0588*/ 	.word	0x00003e90


	//   ....[65]....
        /*058c*/ 	.word	0x00003ec0


	//   ....[66]....
        /*0590*/ 	.word	0x00003f00


	//   ....[67]....
        /*0594*/ 	.word	0x00003f20


	//   ....[68]....
        /*0598*/ 	.word	0x00003f40


	//   ....[69]....
        /*059c*/ 	.word	0x00004050


	//   ....[70]....
        /*05a0*/ 	.word	0x00004080


	//   ....[71]....
        /*05a4*/ 	.word	0x00004090


	//   ....[72]....
        /*05a8*/ 	.word	0x000040b0


	//   ....[73]....
        /*05ac*/ 	.word	0x000040f0


	//   ....[74]....
        /*05b0*/ 	.word	0x00004120


	//   ....[75]....
        /*05b4*/ 	.word	0x00004160


	//   ....[76]....
        /*05b8*/ 	.word	0x00004180


	//   ....[77]....
        /*05bc*/ 	.word	0x000041a0


	//   ....[78]....
        /*05c0*/ 	.word	0x000042b0


	//   ....[79]....
        /*05c4*/ 	.word	0x00004300


	//   ....[80]....
        /*05c8*/ 	.word	0x00004310


	//   ....[81]....
        /*05cc*/ 	.word	0x00004330


	//   ....[82]....
        /*05d0*/ 	.word	0x00004370


	//   ....[83]....
        /*05d4*/ 	.word	0x000043a0


	//   ....[84]....
        /*05d8*/ 	.word	0x000043e0


	//   ....[85]....
        /*05dc*/ 	.word	0x00004400


	//   ....[86]....
        /*05e0*/ 	.word	0x00004420


	//   ....[87]....
        /*05e4*/ 	.word	0x00004510


	//   ....[88]....
        /*05e8*/ 	.word	0x00004560


	//   ....[89]....
        /*05ec*/ 	.word	0x00004570


	//   ....[90]....
        /*05f0*/ 	.word	0x000045a0


	//   ....[91]....
        /*05f4*/ 	.word	0x000045c0


	//   ....[92]....
        /*05f8*/ 	.word	0x00004610


	//   ....[93]....
        /*05fc*/ 	.word	0x00004630


	//   ....[94]....
        /*0600*/ 	.word	0x00004670


	//   ....[95]....
        /*0604*/ 	.word	0x00004690


	//   ....[96]....
        /*0608*/ 	.word	0x00004770


	//   ....[97]....
        /*060c*/ 	.word	0x000047c0


	//   ....[98]....
        /*0610*/ 	.word	0x000047d0


	//   ....[99]....
        /*0614*/ 	.word	0x00004820


	//   ....[100]....
        /*0618*/ 	.word	0x00004850


	//   ....[101]....
        /*061c*/ 	.word	0x00004880


	//   ....[102]....
        /*0620*/ 	.word	0x000048b0


	//   ....[103]....
        /*0624*/ 	.word	0x000048e0


	//   ....[104]....
        /*0628*/ 	.word	0x00004910


	//   ....[105]....
        /*062c*/ 	.word	0x000049d0


	//   ....[106]....
        /*0630*/ 	.word	0x00004a20


	//   ....[107]....
        /*0634*/ 	.word	0x00004a30


	//   ....[108]....
        /*0638*/ 	.word	0x00004a80


	//   ....[109]....
        /*063c*/ 	.word	0x00004ab0


	//   ....[110]....
        /*0640*/ 	.word	0x00004ae0


	//   ....[111]....
        /*0644*/ 	.word	0x00004b10


	//   ....[112]....
        /*0648*/ 	.word	0x00004b40


	//   ....[113]....
        /*064c*/ 	.word	0x00004b70


	//   ....[114]....
        /*0650*/ 	.word	0x00004c60


	//   ....[115]....
        /*0654*/ 	.word	0x00004c80


	//   ....[116]....
        /*0658*/ 	.word	0x00004c90


	//   ....[117]....
        /*065c*/ 	.word	0x00004ce0


	//   ....[118]....
        /*0660*/ 	.word	0x00004d10


	//   ....[119]....
        /*0664*/ 	.word	0x00004d40


	//   ....[120]....
        /*0668*/ 	.word	0x00004d70


	//   ....[121]....
        /*066c*/ 	.word	0x00004da0


	//   ....[122]....
        /*0670*/ 	.word	0x00004dd0


	//   ....[123]....
        /*0674*/ 	.word	0x00004ec0


	//   ....[124]....
        /*0678*/ 	.word	0x00004f00


	//   ....[125]....
        /*067c*/ 	.word	0x00004f10


	//   ....[126]....
        /*0680*/ 	.word	0x00004f60


	//   ....[127]....
        /*0684*/ 	.word	0x00004f90


	//   ....[128]....
        /*0688*/ 	.word	0x00004fc0


	//   ....[129]....
        /*068c*/ 	.word	0x00004ff0


	//   ....[130]....
        /*0690*/ 	.word	0x00005020


	//   ....[131]....
        /*0694*/ 	.word	0x00005050


	//   ....[132]....
        /*0698*/ 	.word	0x00005140


	//   ....[133]....
        /*069c*/ 	.word	0x00005170


	//   ....[134]....
        /*06a0*/ 	.word	0x00005180


	//   ....[135]....
        /*06a4*/ 	.word	0x000051d0


	//   ....[136]....
        /*06a8*/ 	.word	0x00005200


	//   ....[137]....
        /*06ac*/ 	.word	0x00005230


	//   ....[138]....
        /*06b0*/ 	.word	0x00005260


	//   ....[139]....
        /*06b4*/ 	.word	0x00005290


	//   ....[140]....
        /*06b8*/ 	.word	0x000052c0


	//   ....[141]....
        /*06bc*/ 	.word	0x000053e0


	//   ....[142]....
        /*06c0*/ 	.word	0x000053f0


	//   ....[143]....
        /*06c4*/ 	.word	0x00005440


	//   ....[144]....
        /*06c8*/ 	.word	0x00005470


	//   ....[145]....
        /*06cc*/ 	.word	0x000054a0


	//   ....[146]....
        /*06d0*/ 	.word	0x000054d0


	//   ....[147]....
        /*06d4*/ 	.word	0x00005500


	//   ....[148]....
        /*06d8*/ 	.word	0x00005530


	//   ....[149]....
        /*06dc*/ 	.word	0x00005560


	//   ....[150]....
        /*06e0*/ 	.word	0x00005600


	//   ....[151]....
        /*06e4*/ 	.word	0x00005620


	//   ....[152]....
        /*06e8*/ 	.word	0x00005630


	//   ....[153]....
        /*06ec*/ 	.word	0x00005680


	//   ....[154]....
        /*06f0*/ 	.word	0x000056b0


	//   ....[155]....
        /*06f4*/ 	.word	0x000056e0


	//   ....[156]....
        /*06f8*/ 	.word	0x00005710


	//   ....[157]....
        /*06fc*/ 	.word	0x00005740


	//   ....[158]....
        /*0700*/ 	.word	0x00005770


	//   ....[159]....
        /*0704*/ 	.word	0x000058a0


	//   ....[160]....
        /*0708*/ 	.word	0x00005d40


	//   ....[161]....
        /*070c*/ 	.word	0x00006070


	//   ....[162]....
        /*0710*/ 	.word	0x00006130


	//   ....[163]....
        /*0714*/ 	.word	0x000061f0


	//   ....[164]....
        /*0718*/ 	.word	0x000062b0


	//   ....[165]....
        /*071c*/ 	.word	0x00006370


	//   ....[166]....
        /*0720*/ 	.word	0x00006430


	//   ....[167]....
        /*0724*/ 	.word	0x000064f0


	//   ....[168]....
        /*0728*/ 	.word	0x000065b0


	//   ....[169]....
        /*072c*/ 	.word	0x00006670


	//   ....[170]....
        /*0730*/ 	.word	0x00006730


	//   ....[171]....
        /*0734*/ 	.word	0x000067f0


	//   ....[172]....
        /*0738*/ 	.word	0x000068b0


	//   ....[173]....
        /*073c*/ 	.word	0x00006970


	//   ....[174]....
        /*0740*/ 	.word	0x00006a30


	//   ....[175]....
        /*0744*/ 	.word	0x00006af0


	//   ....[176]....
        /*0748*/ 	.word	0x00006bb0


	//   ....[177]....
        /*074c*/ 	.word	0x00006c70


	//   ....[178]....
        /*0750*/ 	.word	0x00006e60


	//   ....[179]....
        /*0754*/ 	.word	0x00006f90


	//   ....[180]....
        /*0758*/ 	.word	0x000070c0


	//   ....[181]....
        /*075c*/ 	.word	0x000071f0


	//   ....[182]....
        /*0760*/ 	.word	0x00007320


	//   ....[183]....
        /*0764*/ 	.word	0x00007450


	//   ....[184]....
        /*0768*/ 	.word	0x00007580


	//   ....[185]....
        /*076c*/ 	.word	0x000076b0


	//   ....[186]....
        /*0770*/ 	.word	0x000077e0


	//   ....[187]....
        /*0774*/ 	.word	0x00007910


	//   ....[188]....
        /*0778*/ 	.word	0x00007a40


	//   ....[189]....
        /*077c*/ 	.word	0x00007b60


	//   ....[190]....
        /*0780*/ 	.word	0x00007c70


	//   ....[191]....
        /*0784*/ 	.word	0x00007d80


	//   ....[192]....
        /*0788*/ 	.word	0x00007e90


	//   ....[193]....
        /*078c*/ 	.word	0x00007fa0


	//   ....[194]....
        /*0790*/ 	.word	0x000080b0


	//   ....[195]....
        /*0794*/ 	.word	0x00008eb0


	//   ....[196]....
        /*0798*/ 	.word	0x00008f40


	//   ....[197]....
        /*079c*/ 	.word	0x00008fc0


	//   ....[198]....
        /*07a0*/ 	.word	0x00009050


	//   ....[199]....
        /*07a4*/ 	.word	0x000090d0


	//   ....[200]....
        /*07a8*/ 	.word	0x00009160


	//   ....[201]....
        /*07ac*/ 	.word	0x000091e0


	//   ....[202]....
        /*07b0*/ 	.word	0x00009270


	//   ....[203]....
        /*07b4*/ 	.word	0x000092f0


	//   ....[204]....
        /*07b8*/ 	.word	0x00009380


	//   ....[205]....
        /*07bc*/ 	.word	0x00009400


	//   ....[206]....
        /*07c0*/ 	.word	0x00009490


	//   ....[207]....
        /*07c4*/ 	.word	0x00009510


	//   ....[208]....
        /*07c8*/ 	.word	0x000095a0


	//   ....[209]....
        /*07cc*/ 	.word	0x00009620


	//   ....[210]....
        /*07d0*/ 	.word	0x000096b0


	//   ....[211]....
        /*07d4*/ 	.word	0x00009730


	//   ....[212]....
        /*07d8*/ 	.word	0x00009890


	//   ....[213]....
        /*07dc*/ 	.word	0x00009960


	//   ....[214]....
        /*07e0*/ 	.word	0x00009a10


	//   ....[215]....
        /*07e4*/ 	.word	0x00009ad0


	//   ....[216]....
        /*07e8*/ 	.word	0x00009b80


	//   ....[217]....
        /*07ec*/ 	.word	0x00009c40


	//   ....[218]....
        /*07f0*/ 	.word	0x00009cf0


	//   ....[219]....
        /*07f4*/ 	.word	0x00009db0


	//   ....[220]....
        /*07f8*/ 	.word	0x00009e60


	//   ....[221]....
        /*07fc*/ 	.word	0x00009f20


	//   ....[222]....
        /*0800*/ 	.word	0x00009fd0


	//   ....[223]....
        /*0804*/ 	.word	0x0000a090


	//   ....[224]....
        /*0808*/ 	.word	0x0000a140


	//   ....[225]....
        /*080c*/ 	.word	0x0000a200


	//   ....[226]....
        /*0810*/ 	.word	0x0000a2a0


	//   ....[227]....
        /*0814*/ 	.word	0x0000a360


	//   ....[228]....
        /*0818*/ 	.word	0x0000a400


	//   ....[229]....
        /*081c*/ 	.word	0x0000a470


	//   ....[230]....
        /*0820*/ 	.word	0x0000a4e0


	//   ....[231]....
        /*0824*/ 	.word	0x0000a550


	//   ....[232]....
        /*0828*/ 	.word	0x0000a5c0


	//   ....[233]....
        /*082c*/ 	.word	0x0000a630


	//----- nvinfo : EIATTR_VRC_CTA_INIT_COUNT
	.align		4
.L_104:
        /*0830*/ 	.byte	0x02, 0x4a
	.zero		1
	.zero		1


	//----- nvinfo : EIATTR_EXIT_INSTR_OFFSETS
	.align		4
        /*0834*/ 	.byte	0x04, 0x1c
        /*0836*/ 	.short	(.L_106 - .L_105)


	//   ....[0]....
.L_105:
        /*0838*/ 	.word	0x00002570


	//   ....[1]....
        /*083c*/ 	.word	0x000028d0


	//   ....[2]....
        /*0840*/ 	.word	0x000028f0


	//   ....[3]....
        /*0844*/ 	.word	0x00009740


	//   ....[4]....
        /*0848*/ 	.word	0x0000a410


	//----- nvinfo : EIATTR_MAX_THREADS
	.align		4
.L_106:
        /*084c*/ 	.byte	0x04, 0x05
        /*084e*/ 	.short	(.L_108 - .L_107)
.L_107:
        /*0850*/ 	.word	0x00000180
        /*0854*/ 	.word	0x00000001
        /*0858*/ 	.word	0x00000001


	//----- nvinfo : EIATTR_CRS_STACK_SIZE
	.align		4
.L_108:
        /*085c*/ 	.byte	0x04, 0x1e
        /*085e*/ 	.short	(.L_110 - .L_109)
.L_109:
        /*0860*/ 	.word	0x00000000


	//----- nvinfo : EIATTR_CBANK_PARAM_SIZE
	.align		4
.L_110:
        /*0864*/ 	.byte	0x03, 0x19
        /*0866*/ 	.short	0x004d


	//----- nvinfo : EIATTR_PARAM_CBANK
	.align		4
        /*0868*/ 	.byte	0x04, 0x0a
        /*086a*/ 	.short	(.L_112 - .L_111)
	.align		4
.L_111:
        /*086c*/ 	.word	index@(.nv.constant0._ZN3cub18CUB_300001_SM_10006detail10radix_sort29DeviceRadixSortOnesweepKernelINS1_5radix10policy_hubIiiyE10Policy1000ELNS0_9SortOrderE0EiiyiiNS1_21identity_decomposer_tEEEvPT5_SB_PT3_PKSC_PT1_PKSG_PT2_PKSK_T4_iiT6_)
        /*0870*/ 	.short	0x0380
        /*0872*/ 	.short	0x004d


	//----- nvinfo : EIATTR_SW_WAR
	.align		4
.L_112:
        /*0874*/ 	.byte	0x04, 0x36
        /*0876*/ 	.short	(.L_114 - .L_113)
.L_113:
        /*0878*/ 	.word	0x00000008
.L_114:


//--------------------- .nv.info._ZN3cub18CUB_300001_SM_10006detail10radix_sort33DeviceRadixSortExclusiveSumKernelINS1_5radix10policy_hubIiiyE10Policy1000EyEEvPT0_ --------------------------
	.section	.nv.info._ZN3cub18CUB_300001_SM_10006detail10radix_sort33DeviceRadixSortExclusiveSumKernelINS1_5radix10policy_hubIiiyE10Policy1000EyEEvPT0_,"",@"SHT_CUDA_INFO"
	.sectionflags	@""
	.align	4


	//----- nvinfo : EIATTR_CUDA_API_VERSION
	.align		4
        /*0000*/ 	.byte	0x04, 0x37
        /*0002*/ 	.short	(.L_116 - .L_115)
.L_115:
        /*0004*/ 	.word	0x00000082


	//----- nvinfo : EIATTR_KPARAM_INFO
	.align		4
.L_116:
        /*0008*/ 	.byte	0x04, 0x17
        /*000a*/ 	.short	(.L_118 - .L_117)
.L_117:
        /*000c*/ 	.word	0x00000000
        /*0010*/ 	.short	0x0000
        /*0012*/ 	.short	0x0000
        /*0014*/ 	.byte	0x00, 0xf5, 0x21, 0x00


	//----- nvinfo : EIATTR_SPARSE_MMA_MASK
	.align		4
.L_118:
        /*0018*/ 	.byte	0x03, 0x50
        /*001a*/ 	.short	0x0000


	//----- nvinfo : EIATTR_MAXREG_COUNT
	.align		4
        /*001c*/ 	.byte	0x03, 0x1b
        /*001e*/ 	.short	0x00ff


	//----- nvinfo : EIATTR_NUM_BARRIERS
	.align		4
        /*0020*/ 	.byte	0x02, 0x4c
        /*0022*/ 	.byte	0x01
	.zero		1


	//----- nvinfo : EIATTR_MERCURY_ISA_VERSION
	.align		4
        /*0024*/ 	.byte	0x03, 0x5f
        /*0026*/ 	.short	0x0101


	//----- nvinfo : EIATTR_COOP_GROUP_MASK_REGIDS
	.align		4
        /*0028*/ 	.byte	0x04, 0x29
        /*002a*/ 	.short	(.L_120 - .L_119)


	//   ....[0]....
.L_119:
        /*002c*/ 	.word	0xffffffff


	//   ....[1]....
        /*0030*/ 	.word	0xffffffff


	//   ....[2]....
        /*0034*/ 	.word	0xffffffff


	//   ....[3]....
        /*0038*/ 	.word	0xffffffff


	//   ....[4]....
        /*003c*/ 	.word	0xffffffff


	//   ....[5]....
        /*0040*/ 	.word	0xffffffff


	//   ....[6]....
        /*0044*/ 	.word	0xffffffff


	//   ....[7]....
        /*0048*/ 	.word	0xffffffff


	//   ....[8]....
        /*004c*/ 	.word	0xffffffff


	//   ....[9]....
        /*0050*/ 	.word	0xffffffff


	//   ....[10]....
        /*0054*/ 	.word	0x05000015


	//   ....[11]....
        /*0058*/ 	.word	0x05000015


	//   ....[12]....
        /*005c*/ 	.word	0x05000015


	//   ....[13]....
        /*0060*/ 	.word	0x05000015


	//   ....[14]....
        /*0064*/ 	.word	0x05000015


	//   ....[15]....
        /*0068*/ 	.word	0x05000015


	//   ....[16]....
        /*006c*/ 	.word	0x05000015


	//   ....[17]....
        /*0070*/ 	.word	0x05000015


	//   ....[18]....
        /*0074*/ 	.word	0x05000015


	//   ....[19]....
        /*0078*/ 	.word	0x05000015


	//----- nvinfo : EIATTR_COOP_GROUP_INSTR_OFFSETS
	.align		4
.L_120:
        /*007c*/ 	.byte	0x04, 0x28
        /*007e*/ 	.short	(.L_122 - .L_121)


	//   ....[0]....
.L_121:
        /*0080*/ 	.word	0x00000250


	//   ....[1]....
        /*0084*/ 	.word	0x00000260


	//   ....[2]....
        /*0088*/ 	.word	0x000002a0


	//   ....[3]....
        /*008c*/ 	.word	0x000002c0


	//   ....[4]....
        /*0090*/ 	.word	0x00000310


	//   ....[5]....
        /*0094*/ 	.word	0x00000320


	//   ....[6]....
        /*0098*/ 	.word	0x00000360


	//   ....[7]....
        /*009c*/ 	.word	0x00000380


	//   ....[8]....
        /*00a0*/ 	.word	0x000003d0


	//   ....[9]....
        /*00a4*/ 	.word	0x000003e0


	//   ....[10]....
        /*00a8*/ 	.word	0x00000660


	//   ....[11]....
        /*00ac*/ 	.word	0x000006b0


	//   ....[12]....
        /*00b0*/ 	.word	0x00000740


	//   ....[13]....
        /*00b4*/ 	.word	0x00000790


	//   ....[14]....
        /*00b8*/ 	.word	0x00000820


	//   ....[15]....
        /*00bc*/ 	.word	0x00000870


	//   ....[16]....
        /*00c0*/ 	.word	0x00000900


	//   ....[17]....
        /*00c4*/ 	.word	0x00000950


	//   ....[18]....
        /*00c8*/ 	.word	0x000009e0


	//   ....[19]....
        /*00cc*/ 	.word	0x00000a30


	//----- nvinfo : EIATTR_VRC_CTA_INIT_COUNT
	.align		4
.L_122:
        /*00d0*/ 	.byte	0x02, 0x4a
	.zero		1
	.zero		1


	//----- nvinfo : EIATTR_EXIT_INSTR_OFFSETS
	.align		4
        /*00d4*/ 	.byte	0x04, 0x1c
        /*00d6*/ 	.short	(.L_124 - .L_123)


	//   ....[0]....
.L_123:
        /*00d8*/ 	.word	0x000005d0


	//   ....[1]....
        /*00dc*/ 	.word	0x00000600


	//----- nvinfo : EIATTR_CRS_STACK_SIZE
	.align		4
.L_124:
        /*00e0*/ 	.byte	0x04, 0x1e
        /*00e2*/ 	.short	(.L_126 - .L_125)
.L_125:
        /*00e4*/ 	.word	0x00000000


	//----- nvinfo : EIATTR_CBANK_PARAM_SIZE
	.align		4
.L_126:
        /*00e8*/ 	.byte	0x03, 0x19
        /*00ea*/ 	.short	0x0008


	//----- nvinfo : EIATTR_PARAM_CBANK
	.align		4
        /*00ec*/ 	.byte	0x04, 0x0a
        /*00ee*/ 	.short	(.L_128 - .L_127)
	.align		4
.L_127:
        /*00f0*/ 	.word	index@(.nv.constant0._ZN3cub18CUB_300001_SM_10006detail10radix_sort33DeviceRadixSortExclusiveSumKernelINS1_5radix10policy_hubIiiyE10Policy1000EyEEvPT0_)
        /*00f4*/ 	.short	0x0380
        /*00f6*/ 	.short	0x0008


	//----- nvinfo : EIATTR_SW_WAR
	.align		4
.L_128:
        /*00f8*/ 	.byte	0x04, 0x36
        /*00fa*/ 	.short	(.L_130 - .L_129)
.L_129:
        /*00fc*/ 	.word	0x00000008
.L_130:


//--------------------- .nv.info._ZN3cub18CUB_300001_SM_10006detail10radix_sort30DeviceRadixSortHistogramKernelINS1_5radix10policy_hubIiiyE10Policy1000ELNS0_9SortOrderE0EiyNS1_21identity_decomposer_tEEEvPT2_PKT1_SA_iiT3_ --------------------------
	.section	.nv.info._ZN3cub18CUB_300001_SM_10006detail10radix_sort30DeviceRadixSortHistogramKernelINS1_5radix10policy_hubIiiyE10Policy1000ELNS0_9SortOrderE0EiyNS1_21identity_decomposer_tEEEvPT2_PKT1_SA_iiT3_,"",@"SHT_CUDA_INFO"
	.sectionflags	@""
	.align	4


	//----- nvinfo : EIATTR_CUDA_API_VERSION
	.align		4
        /*0000*/ 	.byte	0x04, 0x37
        /*0002*/ 	.short	(.L_132 - .L_131)
.L_131:
        /*0004*/ 	.word	0x00000082


	//----- nvinfo : EIATTR_KPARAM_INFO
	.align		4
.L_132:
        /*0008*/ 	.byte	0x04, 0x17
        /*000a*/ 	.short	(.L_134 - .L_133)
.L_133:
        /*000c*/ 	.word	0x00000000
        /*0010*/ 	.short	0x0005
        /*0012*/ 	.short	0x0020
        /*0014*/ 	.byte	0x00, 0xf0, 0x05, 0x00


	//----- nvinfo : EIATTR_KPARAM_INFO
	.align		4
.L_134:
        /*0018*/ 	.byte	0x04, 0x17
        /*001a*/ 	.short	(.L_136 - .L_135)
.L_135:
        /*001c*/ 	.word	0x00000000
        /*0020*/ 	.short	0x0004
        /*0022*/ 	.short	0x001c
        /*0024*/ 	.byte	0x00, 0xf0, 0x11, 0x00


	//----- nvinfo : EIATTR_KPARAM_INFO
	.align		4
.L_136:
        /*0028*/ 	.byte	0x04, 0x17
        /*002a*/ 	.short	(.L_138 - .L_137)
.L_137:
        /*002c*/ 	.word	0x00000000
        /*0030*/ 	.short	0x0003
        /*0032*/ 	.short	0x0018
        /*0034*/ 	.byte	0x00, 0xf0, 0x11, 0x00


	//----- nvinfo : EIATTR_KPARAM_INFO
	.align		4
.L_138:
        /*0038*/ 	.byte	0x04, 0x17
        /*003a*/ 	.short	(.L_140 - .L_139)
.L_139:
        /*003c*/ 	.word	0x00000000
        /*0040*/ 	.short	0x0002
        /*0042*/ 	.short	0x0010
        /*0044*/ 	.byte	0x00, 0xf0, 0x21, 0x00


	//----- nvinfo : EIATTR_KPARAM_INFO
	.align		4
.L_140:
        /*0048*/ 	.byte	0x04, 0x17
        /*004a*/ 	.short	(.L_142 - .L_141)
.L_141:
        /*004c*/ 	.word	0x00000000
        /*0050*/ 	.short	0x0001
        /*0052*/ 	.short	0x0008
        /*0054*/ 	.byte	0x00, 0xf5, 0x21, 0x00


	//----- nvinfo : EIATTR_KPARAM_INFO
	.align		4
.L_142:
        /*0058*/ 	.byte	0x04, 0x17
        /*005a*/ 	.short	(.L_144 - .L_143)
.L_143:
        /*005c*/ 	.word	0x00000000
        /*0060*/ 	.short	0x0000
        /*0062*/ 	.short	0x0000
        /*0064*/ 	.byte	0x00, 0xf5, 0x21, 0x00


	//----- nvinfo : EIATTR_SPARSE_MMA_MASK
	.align		4
.L_144:
        /*0068*/ 	.byte	0x03, 0x50
        /*006a*/ 	.short	0x0000


	//----- nvinfo : EIATTR_MAXREG_COUNT
	.align		4
        /*006c*/ 	.byte	0x03, 0x1b
        /*006e*/ 	.short	0x00ff


	//----- nvinfo : EIATTR_NUM_BARRIERS
	.align		4
        /*0070*/ 	.byte	0x02, 0x4c
        /*0072*/ 	.byte	0x01
	.zero		1


	//----- nvinfo : EIATTR_MERCURY_ISA_VERSION
	.align		4
        /*0074*/ 	.byte	0x03, 0x5f
        /*0076*/ 	.short	0x0101


	//----- nvinfo : EIATTR_VRC_CTA_INIT_COUNT
	.align		4
        /*0078*/ 	.byte	0x02, 0x4a
	.zero		1
	.zero		1


	//----- nvinfo : EIATTR_EXIT_INSTR_OFFSETS
	.align		4
        /*007c*/ 	.byte	0x04, 0x1c
        /*007e*/ 	.short	(.L_146 - .L_145)


	//   ....[0]....
.L_145:
        /*0080*/ 	.word	0x00000040


	//   ....[1]....
        /*0084*/ 	.word	0x00002ee0


	//----- nvinfo : EIATTR_MAX_THREADS
	.align		4
.L_146:
        /*0088*/ 	.byte	0x04, 0x05
        /*008a*/ 	.short	(.L_148 - .L_147)
.L_147:
        /*008c*/ 	.word	0x00000080
        /*0090*/ 	.word	0x00000001
        /*0094*/ 	.word	0x00000001


	//----- nvinfo : EIATTR_CRS_STACK_SIZE
	.align		4
.L_148:
        /*0098*/ 	.byte	0x04, 0x1e
        /*009a*/ 	.short	(.L_150 - .L_149)
.L_149:
        /*009c*/ 	.word	0x00000000


	//----- nvinfo : EIATTR_CBANK_PARAM_SIZE
	.align		4
.L_150:
        /*00a0*/ 	.byte	0x03, 0x19
        /*00a2*/ 	.short	0x0021


	//----- nvinfo : EIATTR_PARAM_CBANK
	.align		4
        /*00a4*/ 	.byte	0x04, 0x0a
        /*00a6*/ 	.short	(.L_152 - .L_151)
	.align		4
.L_151:
        /*00a8*/ 	.word	index@(.nv.constant0._ZN3cub18CUB_300001_SM_10006detail10radix_sort30DeviceRadixSortHistogramKernelINS1_5radix10policy_hubIiiyE10Policy1000ELNS0_9SortOrderE0EiyNS1_21identity_decomposer_tEEEvPT2_PKT1_SA_iiT3_)
        /*00ac*/ 	.short	0x0380
        /*00ae*/ 	.short	0x0021


	//----- nvinfo : EIATTR_SW_WAR
	.align		4
.L_152:
        /*00b0*/ 	.byte	0x04, 0x36
        /*00b2*/ 	.short	(.L_154 - .L_153)
.L_153:
        /*00b4*/ 	.word	0x00000008
.L_154:


//--------------------- .nv.info._ZN3cub18CUB_300001_SM_10006detail10radix_sort31DeviceRadixSortSingleTileKernelINS1_5radix10policy_hubIiiyE10Policy1000ELNS0_9SortOrderE0EiiyNS1_21identity_decomposer_tEEEvPKT1_PSA_PKT2_PSE_T3_iiT4_ --------------------------
	.section	.nv.info._ZN3cub18CUB_300001_SM_10006detail10radix_sort31DeviceRadixSortSingleTileKernelINS1_5radix10policy_hubIiiyE10Policy1000ELNS0_9SortOrderE0EiiyNS1_21identity_decomposer_tEEEvPKT1_PSA_PKT2_PSE_T3_iiT4_,"",@"SHT_CUDA_INFO"
	.sectionflags	@""
	.align	4


	//----- nvinfo : EIATTR_CUDA_API_VERSION
	.align		4
        /*0000*/ 	.byte	0x04, 0x37
        /*0002*/ 	.short	(.L_156 - .L_155)
.L_155:
        /*0004*/ 	.word	0x00000082


	//----- nvinfo : EIATTR_KPARAM_INFO
	.align		4
.L_156:
        /*0008*/ 	.byte	0x04, 0x17
        /*000a*/ 	.short	(.L_158 - .L_157)
.L_157:
        /*000c*/ 	.word	0x00000000
        /*0010*/ 	.short	0x0007
        /*0012*/ 	.short	0x0030
        /*0014*/ 	.byte	0x00, 0xf0, 0x05, 0x00


	//----- nvinfo : EIATTR_KPARAM_INFO
	.align		4
.L_158:
        /*0018*/ 	.byte	0x04, 0x17
        /*001a*/ 	.short	(.L_160 - .L_159)
.L_159:
        /*001c*/ 	.word	0x00000000
        /*0020*/ 	.short	0x0006
        /*0022*/ 	.short	0x002c
        /*0024*/ 	.byte	0x00, 0xf0, 0x11, 0x00


	//----- nvinfo : EIATTR_KPARAM_INFO
	.align		4
.L_160:
        /*0028*/ 	.byte	0x04, 0x17
        /*002a*/ 	.short	(.L_162 - .L_161)
.L_161:
        /*002c*/ 	.word	0x00000000
        /*0030*/ 	.short	0x0005
        /*0032*/ 	.short	0x0028
        /*0034*/ 	.byte	0x00, 0xf0, 0x11, 0x00


	//----- nvinfo : EIATTR_KPARAM_INFO
	.align		4
.L_162:
        /*0038*/ 	.byte	0x04, 0x17
        /*003a*/ 	.short	(.L_164 - .L_163)
.L_163:
        /*003c*/ 	.word	0x00000000
        /*0040*/ 	.short	0x0004
        /*0042*/ 	.short	0x0020
        /*0044*/ 	.byte	0x00, 0xf0, 0x21, 0x00


	//----- nvinfo : EIATTR_KPARAM_INFO
	.align		4
.L_164:
        /*0048*/ 	.byte	0x04, 0x17
        /*004a*/ 	.short	(.L_166 - .L_165)
.L_165:
        /*004c*/ 	.word	0x00000000
        /*0050*/ 	.short	0x0003
        /*0052*/ 	.short	0x0018
        /*0054*/ 	.byte	0x00, 0xf5, 0x21, 0x00


	//----- nvinfo : EIATTR_KPARAM_INFO
	.align		4
.L_166:
        /*0058*/ 	.byte	0x04, 0x17
        /*005a*/ 	.short	(.L_168 - .L_167)
.L_167:
        /*005c*/ 	.word	0x00000000
        /*0060*/ 	.short	0x0002
        /*0062*/ 	.short	0x0010
        /*0064*/ 	.byte	0x00, 0xf5, 0x21, 0x00


	//----- nvinfo : EIATTR_KPARAM_INFO
	.align		4
.L_168:
        /*0068*/ 	.byte	0x04, 0x17
        /*006a*/ 	.short	(.L_170 - .L_169)
.L_169:
        /*006c*/ 	.word	0x00000000
        /*0070*/ 	.short	0x0001
        /*0072*/ 	.short	0x0008
        /*0074*/ 	.byte	0x00, 0xf5, 0x21, 0x00


	//----- nvinfo : EIATTR_KPARAM_INFO
	.align		4
.L_170:
        /*0078*/ 	.byte	0x04, 0x17
        /*007a*/ 	.short	(.L_172 - .L_171)
.L_171:
        /*007c*/ 	.word	0x00000000
        /*0080*/ 	.short	0x0000
        /*0082*/ 	.short	0x0000
        /*0084*/ 	.byte	0x00, 0xf5, 0x21, 0x00


	//----- nvinfo : EIATTR_SPARSE_MMA_MASK
	.align		4
.L_172:
        /*0088*/ 	.byte	0x03, 0x50
        /*008a*/ 	.short	0x0000


	//----- nvinfo : EIATTR_MAXREG_COUNT
	.align		4
        /*008c*/ 	.byte	0x03, 0x1b
        /*008e*/ 	.short	0x00ff


	//----- nvinfo : EIATTR_NUM_BARRIERS
	.align		4
        /*0090*/ 	.byte	0x02, 0x4c
        /*0092*/ 	.byte	0x01
	.zero		1


	//----- nvinfo : EIATTR_MERCURY_ISA_VERSION
	.align		4
        /*0094*/ 	.byte	0x03, 0x5f
        /*0096*/ 	.short	0x0101


	//----- nvinfo : EIATTR_COOP_GROUP_MASK_REGIDS
	.align		4
        /*0098*/ 	.byte	0x04, 0x29
        /*009a*/ 	.short	(.L_174 - .L_173)


	//   ....[0]....
.L_173:
        /*009c*/ 	.word	0xffffffff


	//   ....[1]....
        /*00a0*/ 	.word	0xffffffff


	//   ....[2]....
        /*00a4*/ 	.word	0xffffffff


	//   ....[3]....
        /*00a8*/ 	.word	0xffffffff


	//   ....[4]....
        /*00ac*/ 	.word	0xffffffff


	//----- nvinfo : EIATTR_COOP_GROUP_INSTR_OFFSETS
	.align		4
.L_174:
        /*00b0*/ 	.byte	0x04, 0x28
        /*00b2*/ 	.short	(.L_176 - .L_175)


	//   ....[0]....
.L_175:
        /*00b4*/ 	.word	0x00001e20


	//   ....[1]....
        /*00b8*/ 	.word	0x00001e40


	//   ....[2]....
        /*00bc*/ 	.word	0x00001e60


	//   ....[3]....
        /*00c0*/ 	.word	0x00001e80


	//   ....[4]....
        /*00c4*/ 	.word	0x00001ea0


	//----- nvinfo : EIATTR_VRC_CTA_INIT_COUNT
	.align		4
.L_176:
        /*00c8*/ 	.byte	0x02, 0x4a
	.zero		1
	.zero		1


	//----- nvinfo : EIATTR_EXIT_INSTR_OFFSETS
	.align		4
        /*00cc*/ 	.byte	0x04, 0x1c
        /*00ce*/ 	.short	(.L_178 - .L_177)


	//   ....[0]....
.L_177:
        /*00d0*/ 	.word	0x00003bf0


	//   ....[1]....
        /*00d4*/ 	.word	0x00003c40


	//----- nvinfo : EIATTR_MAX_THREADS
	.align		4
.L_178:
        /*00d8*/ 	.byte	0x04, 0x05
        /*00da*/ 	.short	(.L_180 - .L_179)
.L_179:
        /*00dc*/ 	.word	0x00000100
        /*00e0*/ 	.word	0x00000001
        /*00e4*/ 	.word	0x00000001


	//----- nvinfo : EIATTR_CBANK_PARAM_SIZE
	.align		4
.L_180:
        /*00e8*/ 	.byte	0x03, 0x19
        /*00ea*/ 	.short	0x0031


	//----- nvinfo : EIATTR_PARAM_CBANK
	.align		4
        /*00ec*/ 	.byte	0x04, 0x0a
        /*00ee*/ 	.short	(.L_182 - .L_181)
	.align		4
.L_181:
        /*00f0*/ 	.word	index@(.nv.constant0._ZN3cub18CUB_300001_SM_10006detail10radix_sort31DeviceRadixSortSingleTileKernelINS1_5radix10policy_hubIiiyE10Policy1000ELNS0_9SortOrderE0EiiyNS1_21identity_decomposer_tEEEvPKT1_PSA_PKT2_PSE_T3_iiT4_)
        /*00f4*/ 	.short	0x0380
        /*00f6*/ 	.short	0x0031


	//----- nvinfo : EIATTR_SW_WAR
	.align		4
.L_182:
        /*00f8*/ 	.byte	0x04, 0x36
        /*00fa*/ 	.short	(.L_184 - .L_183)
.L_183:
        /*00fc*/ 	.word	0x00000008
.L_184:


//--------------------- .nv.info._ZN3cub18CUB_300001_SM_10006detail11EmptyKernelIvEEvv --------------------------
	.section	.nv.info._ZN3cub18CUB_300001_SM_10006detail11EmptyKernelIvEEvv,"",@"SHT_CUDA_INFO"
	.sectionflags	@""
	.align	4


	//----- nvinfo : EIATTR_CUDA_API_VERSION
	.align		4
        /*0000*/ 	.byte	0x04, 0x37
        /*0002*/ 	.short	(.L_186 - .L_185)
.L_185:
        /*0004*/ 	.word	0x00000082


	//----- nvinfo : EIATTR_SPARSE_MMA_MASK
	.align		4
.L_186:
        /*0008*/ 	.byte	0x03, 0x50
        /*000a*/ 	.short	0x0000


	//----- nvinfo : EIATTR_MAXREG_COUNT
	.align		4
        /*000c*/ 	.byte	0x03, 0x1b
        /*000e*/ 	.short	0x00ff


	//----- nvinfo : EIATTR_MERCURY_ISA_VERSION
	.align		4
        /*0010*/ 	.byte	0x03, 0x5f
        /*0012*/ 	.short	0x0101


	//----- nvinfo : EIATTR_VRC_CTA_INIT_COUNT
	.align		4
        /*0014*/ 	.byte	0x02, 0x4a
	.zero		1
	.zero		1


	//----- nvinfo : EIATTR_EXIT_INSTR_OFFSETS
	.align		4
        /*0018*/ 	.byte	0x04, 0x1c
        /*001a*/ 	.short	(.L_188 - .L_187)


	//   ....[0]....
.L_187:
        /*001c*/ 	.word	0x00000010


	//----- nvinfo : EIATTR_SW_WAR
	.align		4
.L_188:
        /*0020*/ 	.byte	0x04, 0x36
        /*0022*/ 	.short	(.L_190 - .L_189)
.L_189:
        /*0024*/ 	.word	0x00000008
.L_190:


//--------------------- .nv.callgraph             --------------------------
	.section	.nv.callgraph,"",@"SHT_CUDA_CALLGRAPH"
	.align	4
	.sectionentsize	8
	.align		4
        /*0000*/ 	.word	0x00000000
	.align		4
        /*0004*/ 	.word	0xffffffff
	.align		4
        /*0008*/ 	.word	0x00000000
	.align		4
        /*000c*/ 	.word	0xfffffffe
	.align		4
        /*0010*/ 	.word	0x00000000
	.align		4
        /*0014*/ 	.word	0xfffffffd
	.align		4
        /*0018*/ 	.word	0x00000000
	.align		4
        /*001c*/ 	.word	0xfffffffc


//--------------------- .nv.constant4             --------------------------
	.section	.nv.constant4,"a",@progbits
	.align	8
	.align		8
.nv.constant4:
        /*0000*/ 	.dword	_ZN34_INTERNAL_87a4e555_4_k_cu_0ccc9cfe4cuda3std3__45__cpo5beginE
	.align		8
        /*0008*/ 	.dword	_ZN34_INTERNAL_87a4e555_4_k_cu_0ccc9cfe4cuda3std3__45__cpo3endE
	.align		8
        /*0010*/ 	.dword	_ZN34_INTERNAL_87a4e555_4_k_cu_0ccc9cfe4cuda3std3__45__cpo6cbeginE
	.align		8
        /*0018*/ 	.dword	_ZN34_INTERNAL_87a4e555_4_k_cu_0ccc9cfe4cuda3std3__45__cpo4cendE
	.align		8
        /*0020*/ 	.dword	_ZN34_INTERNAL_87a4e555_4_k_cu_0ccc9cfe4cuda3std3__45__cpo6rbeginE
	.align		8
        /*0028*/ 	.dword	_ZN34_INTERNAL_87a4e555_4_k_cu_0ccc9cfe4cuda3std3__45__cpo4rendE
	.align		8
        /*0030*/ 	.dword	_ZN34_INTERNAL_87a4e555_4_k_cu_0ccc9cfe4cuda3std3__45__cpo7crbeginE
	.align		8
        /*0038*/ 	.dword	_ZN34_INTERNAL_87a4e555_4_k_cu_0ccc9cfe4cuda3std3__45__cpo5crendE
	.align		8
        /*0040*/ 	.dword	_ZN34_INTERNAL_87a4e555_4_k_cu_0ccc9cfe4cuda3std3__436_GLOBAL__N__87a4e555_4_k_cu_0ccc9cfe6ignoreE
	.align		8
        /*0048*/ 	.dword	_ZN34_INTERNAL_87a4e555_4_k_cu_0ccc9cfe4cuda3std3__419piecewise_constructE
	.align		8
        /*0050*/ 	.dword	_ZN34_INTERNAL_87a4e555_4_k_cu_0ccc9cfe4cuda3std3__48in_placeE
	.align		8
        /*0058*/ 	.dword	_ZN34_INTERNAL_87a4e555_4_k_cu_0ccc9cfe4cuda3std3__420unreachable_sentinelE
	.align		8
        /*0060*/ 	.dword	_ZN34_INTERNAL_87a4e555_4_k_cu_0ccc9cfe4cuda3std3__47nulloptE
	.align		8
        /*0068*/ 	.dword	_ZN34_INTERNAL_87a4e555_4_k_cu_0ccc9cfe4cuda3std3__48unexpectE
	.align		8
        /*0070*/ 	.dword	_ZN34_INTERNAL_87a4e555_4_k_cu_0ccc9cfe4cuda3std6ranges3__45__cpo4swapE
	.align		8
        /*0078*/ 	.dword	_ZN34_INTERNAL_87a4e555_4_k_cu_0ccc9cfe4cuda3std6ranges3__45__cpo9iter_moveE
	.align		8
        /*0080*/ 	.dword	_ZN34_INTERNAL_87a4e555_4_k_cu_0ccc9cfe4cuda3std6ranges3__45__cpo5beginE
	.align		8
        /*0088*/ 	.dword	_ZN34_INTERNAL_87a4e555_4_k_cu_0ccc9cfe4cuda3std6ranges3__45__cpo3endE
	.align		8
        /*0090*/ 	.dword	_ZN34_INTERNAL_87a4e555_4_k_cu_0ccc9cfe4cuda3std6ranges3__45__cpo6cbeginE
	.align		8
        /*0098*/ 	.dword	_ZN34_INTERNAL_87a4e555_4_k_cu_0ccc9cfe4cuda3std6ranges3__45__cpo4cendE
	.align		8
        /*00a0*/ 	.dword	_ZN34_INTERNAL_87a4e555_4_k_cu_0ccc9cfe4cuda3std6ranges3__45__cpo7advanceE
	.align		8
        /*00a8*/ 	.dword	_ZN34_INTERNAL_87a4e555_4_k_cu_0ccc9cfe4cuda3std6ranges3__45__cpo9iter_swapE
	.align		8
        /*00b0*/ 	.dword	_ZN34_INTERNAL_87a4e555_4_k_cu_0ccc9cfe4cuda3std6ranges3__45__cpo4nextE
	.align		8
        /*00b8*/ 	.dword	_ZN34_INTERNAL_87a4e555_4_k_cu_0ccc9cfe4cuda3std6ranges3__45__cpo4prevE
	.align		8
        /*00c0*/ 	.dword	_ZN34_INTERNAL_87a4e555_4_k_cu_0ccc9cfe4cuda3std6ranges3__45__cpo4dataE
	.align		8
        /*00c8*/ 	.dword	_ZN34_INTERNAL_87a4e555_4_k_cu_0ccc9cfe4cuda3std6ranges3__45__cpo5cdataE
	.align		8
        /*00d0*/ 	.dword	_ZN34_INTERNAL_87a4e555_4_k_cu_0ccc9cfe4cuda3std6ranges3__45__cpo4sizeE
	.align		8
        /*00d8*/ 	.dword	_ZN34_INTERNAL_87a4e555_4_k_cu_0ccc9cfe4cuda3std6ranges3__45__cpo5ssizeE
	.align		8
        /*00e0*/ 	.dword	_ZN34_INTERNAL_87a4e555_4_k_cu_0ccc9cfe4cuda3std6ranges3__45__cpo8distanceE
	.align		8
        /*00e8*/ 	.dword	_ZN34_INTERNAL_87a4e555_4_k_cu_0ccc9cfe6thrust24THRUST_300001_SM_1000_NS8cuda_cub3parE
	.align		8
        /*00f0*/ 	.dword	_ZN34_INTERNAL_87a4e555_4_k_cu_0ccc9cfe6thrust24THRUST_300001_SM_1000_NS8cuda_cub10par_nosyncE
	.align		8
        /*00f8*/ 	.dword	_ZN34_INTERNAL_87a4e555_4_k_cu_0ccc9cfe6thrust24THRUST_300001_SM_1000_NS6system6detail10sequential3seqE
	.align		8
        /*0100*/ 	.dword	_ZN34_INTERNAL_87a4e555_4_k_cu_0ccc9cfe6thrust24THRUST_300001_SM_1000_NS6system3cpp3parE
	.align		8
        /*0108*/ 	.dword	_ZN34_INTERNAL_87a4e555_4_k_cu_0ccc9cfe6thrust24THRUST_300001_SM_1000_NS12placeholders2_1E
	.align		8
        /*0110*/ 	.dword	_ZN34_INTERNAL_87a4e555_4_k_cu_0ccc9cfe6thrust24THRUST_300001_SM_1000_NS12placeholders2_2E
	.align		8
        /*0118*/ 	.dword	_ZN34_INTERNAL_87a4e555_4_k_cu_0ccc9cfe6thrust24THRUST_300001_SM_1000_NS12placeholders2_3E
	.align		8
        /*0120*/ 	.dword	_ZN34_INTERNAL_87a4e555_4_k_cu_0ccc9cfe6thrust24THRUST_300001_SM_1000_NS12placeholders2_4E
	.align		8
        /*0128*/ 	.dword	_ZN34_INTERNAL_87a4e555_4_k_cu_0ccc9cfe6thrust24THRUST_300001_SM_1000_NS12placeholders2_5E
	.align		8
        /*0130*/ 	.dword	_ZN34_INTERNAL_87a4e555_4_k_cu_0ccc9cfe6thrust24THRUST_300001_SM_1000_NS12placeholders2_6E
	.align		8
        /*0138*/ 	.dword	_ZN34_INTERNAL_87a4e555_4_k_cu_0ccc9cfe6thrust24THRUST_300001_SM_1000_NS12placeholders2_7E
	.align		8
        /*0140*/ 	.dword	_ZN34_INTERNAL_87a4e555_4_k_cu_0ccc9cfe6thrust24THRUST_300001_SM_1000_NS12placeholders2_8E
	.align		8
        /*0148*/ 	.dword	_ZN34_INTERNAL_87a4e555_4_k_cu_0ccc9cfe6thrust24THRUST_300001_SM_1000_NS12placeholders2_9E
	.align		8
        /*0150*/ 	.dword	_ZN34_INTERNAL_87a4e555_4_k_cu_0ccc9cfe6thrust24THRUST_300001_SM_1000_NS12placeholders3_10E
	.align		8
        /*0158*/ 	.dword	_ZN34_INTERNAL_87a4e555_4_k_cu_0ccc9cfe6thrust24THRUST_300001_SM_1000_NS3seqE
	.align		8
        /*0160*/ 	.dword	_ZN34_INTERNAL_87a4e555_4_k_cu_0ccc9cfe6thrust24THRUST_300001_SM_1000_NS6deviceE


//--------------------- .text._ZN3cub18CUB_300001_SM_10006detail10radix_sort29DeviceRadixSortOnesweepKernelINS1_5radix10policy_hubIiiyE10Policy1000ELNS0_9SortOrderE0EiiyiiNS1_21identity_decomposer_tEEEvPT5_SB_PT3_PKSC_PT1_PKSG_PT2_PKSK_T4_iiT6_ --------------------------
	.section	.text._ZN3cub18CUB_300001_SM_10006detail10radix_sort29DeviceRadixSortOnesweepKernelINS1_5radix10policy_hubIiiyE10Policy1000ELNS0_9SortOrderE0EiiyiiNS1_21identity_decomposer_tEEEvPT5_SB_PT3_PKSC_PT1_PKSG_PT2_PKSK_T4_iiT6_,"ax",@progbits
	.align	128
        .global         _ZN3cub18CUB_300001_SM_10006detail10radix_sort29DeviceRadixSortOnesweepKernelINS1_5radix10policy_hubIiiyE10Policy1000ELNS0_9SortOrderE0EiiyiiNS1_21identity_decomposer_tEEEvPT5_SB_PT3_PKSC_PT1_PKSG_PT2_PKSK_T4_iiT6_
        .type           _ZN3cub18CUB_300001_SM_10006detail10radix_sort29DeviceRadixSortOnesweepKernelINS1_5radix10policy_hubIiiyE10Policy1000ELNS0_9SortOrderE0EiiyiiNS1_21identity_decomposer_tEEEvPT5_SB_PT3_PKSC_PT1_PKSG_PT2_PKSK_T4_iiT6_,@function
        .size           _ZN3cub18CUB_300001_SM_10006detail10radix_sort29DeviceRadixSortOnesweepKernelINS1_5radix10policy_hubIiiyE10Policy1000ELNS0_9SortOrderE0EiiyiiNS1_21identity_decomposer_tEEEvPT5_SB_PT3_PKSC_PT1_PKSG_PT2_PKSK_T4_iiT6_,(.L_x_225 - _ZN3cub18CUB_300001_SM_10006detail10radix_sort29DeviceRadixSortOnesweepKernelINS1_5radix10policy_hubIiiyE10Policy1000ELNS0_9SortOrderE0EiiyiiNS1_21identity_decomposer_tEEEvPT5_SB_PT3_PKSC_PT1_PKSG_PT2_PKSK_T4_iiT6_)
        .other          _ZN3cub18CUB_300001_SM_10006detail10radix_sort29DeviceRadixSortOnesweepKernelINS1_5radix10policy_hubIiiyE10Policy1000ELNS0_9SortOrderE0EiiyiiNS1_21identity_decomposer_tEEEvPT5_SB_PT3_PKSC_PT1_PKSG_PT2_PKSK_T4_iiT6_,@"STO_CUDA_ENTRY STV_DEFAULT"
_ZN3cub18CUB_300001_SM_10006detail10radix_sort29DeviceRadixSortOnesweepKernelINS1_5radix10policy_hubIiiyE10Policy1000ELNS0_9SortOrderE0EiiyiiNS1_21identity_decomposer_tEEEvPT5_SB_PT3_PKSC_PT1_PKSG_PT2_PKSK_T4_iiT6_:
.text._ZN3cub18CUB_300001_SM_10006detail10radix_sort29DeviceRadixSortOnesweepKernelINS1_5radix10policy_hubIiiyE10Policy1000ELNS0_9SortOrderE0EiiyiiNS1_21identity_decomposer_tEEEvPT5_SB_PT3_PKSC_PT1_PKSG_PT2_PKSK_T4_iiT6_:
[----:B------:R-:W-:Y:S01]  /*0000*/  LDC R1, c[0x0][0x37c] ;  /* 0x0000df00ff017b82 */ /* 0x000fe20000000800 */
[----:B------:R-:W0:Y:S01]  /*0010*/  S2R R3, SR_TID.X ;  /* 0x0000000000037919 */ /* 0x000e220000002100 */
[----:B------:R-:W-:Y:S01]  /*0020*/  MOV R7, 0x400 ;  /* 0x0000040000077802 */ /* 0x000fe20000000f00 */
[----:B------:R-:W1:Y:S01]  /*0030*/  LDCU.64 UR6, c[0x0][0x358] ;  /* 0x00006b00ff0677ac */ /* 0x000e620008000a00 */
[----:B------:R-:W-:Y:S01]  /*0040*/  BSSY.RECONVERGENT B0, `(.L_x_0) ;  /* 0x000000c000007945 */ /* 0x000fe20003800200 */
[----:B------:R-:W2:Y:S01]  /*0050*/  S2R R0, SR_CgaCtaId ;  /* 0x0000000000007919 */ /* 0x000ea20000008800 */
[----:B0-----:R-:W-:Y:S02]  /*0060*/  ISETP.NE.AND P0, PT, R3, RZ, PT ;  /* 0x000000ff0300720c */ /* 0x001fe40003f05270 */
[----:B--2---:R-:W-:-:S11]  /*0070*/  LEA R7, R0, R7, 0x18 ;  /* 0x0000000700077211 */ /* 0x004fd600078ec0ff */
[----:B-1----:R-:W-:Y:S05]  /*0080*/  @P0 BRA `(.L_x_1) ;  /* 0x00000000001c0947 */ /* 0x002fea0003800000 */
[----:B------:R-:W0:Y:S01]  /*0090*/  LDC.64 R4, c[0x0][0x388] ;  /* 0x0000e200ff047b82 */ /* 0x000e220000000a00 */
[----:B------:R-:W-:-:S05]  /*00a0*/  IMAD.MOV.U32 R9, RZ, RZ, 0x1 ;  /* 0x00000001ff097424 */ /* 0x000fca00078e00ff */
[----:B0-----:R-:W2:Y:S02]  /*00b0*/  ATOMG.E.ADD.STRONG.GPU PT, R4, desc[UR6][R4.64], R9 ;  /* 0x80000009040479a8 */ /* 0x001ea400081ef106 */
[----:B------:R-:W0:Y:S01]  /*00c0*/  S2UR UR5, SR_CgaCtaId ;  /* 0x00000000000579c3 */ /* 0x000e220000008800 */
[----:B------:R-:W-:Y:S02]  /*00d0*/  UMOV UR4, 0x400 ;  /* 0x0000040000047882 */ /* 0x000fe40000000000 */
[----:B0-----:R-:W-:-:S09]  /*00e0*/  ULEA UR4, UR5, UR4, 0x18 ;  /* 0x0000000405047291 */ /* 0x001fd2000f8ec0ff */
[----:B--2---:R0:W-:Y:S03]  /*00f0*/  STS [UR4+0x6600], R4 ;  /* 0x00660004ff007988 */ /* 0x0041e60008000804 */
.L_x_1:
[----:B------:R-:W-:Y:S05]  /*0100*/  BSYNC.RECONVERGENT B0 ;  /* 0x0000000000007941 */ /* 0x000fea0003800200 */
.L_x_0:
[----:B------:R-:W-:Y:S06]  /*0110*/  BAR.SYNC.DEFER_BLOCKING 0x0 ;  /* 0x0000000000007b1d */ /* 0x000fec0000010000 */
[----:B------:R-:W1:Y:S01]  /*0120*/  LDCU UR4, c[0x0][0x3c0] ;  /* 0x00007800ff0477ac */ /* 0x000e620008000800 */
[----:B------:R-:W2:Y:S01]  /*0130*/  S2R R24, SR_LANEID ;  /* 0x0000000000187919 */ /* 0x000ea20000000000 */
[----:B------:R-:W3:Y:S02]  /*0140*/  LDS R42, [R7+0x6600] ;  /* 0x00660000072a7984 */ /* 0x000ee40000000800 */
[----:B---3--:R-:W-:-:S04]  /*0150*/  IMAD R0, R42, 0x1980, RZ ;  /* 0x000019802a007824 */ /* 0x008fc800078e02ff */
[----:B------:R-:W-:Y:S01]  /*0160*/  VIADD R47, R0, 0x1980 ;  /* 0x00001980002f7836 */ /* 0x000fe20000000000 */
[----:B------:R-:W-:-:S04]  /*0170*/  SHF.R.S32.HI R9, RZ, 0x1f, R0 ;  /* 0x0000001fff097819 */ /* 0x000fc80000011400 */
[----:B-1----:R-:W-:-:S13]  /*0180*/  ISETP.GT.AND P0, PT, R47, UR4, PT ;  /* 0x000000042f007c0c */ /* 0x002fda000bf04270 */
[----:B--2---:R-:W-:Y:S05]  /*0190*/  @P0 BRA `(.L_x_2) ;  /* 0x0000000000680947 */ /* 0x004fea0003800000 */
[----:B------:R-:W1:Y:S01]  /*01a0*/  LDCU.64 UR4, c[0x0][0x3a8] ;  /* 0x00007500ff0477ac */ /* 0x000e620008000a00 */
[C---:B0-----:R-:W-:Y:S02]  /*01b0*/  LOP3.LUT R4, R3.reuse, 0x1f, RZ, 0xc0, !PT ;  /* 0x0000001f03047812 */ /* 0x041fe400078ec0ff */
[----:B------:R-:W-:-:S05]  /*01c0*/  LOP3.LUT R41, R3, 0x3e0, RZ, 0xc0, !PT ;  /* 0x000003e003297812 */ /* 0x000fca00078ec0ff */
[----:B------:R-:W-:-:S05]  /*01d0*/  IMAD R5, R41, 0x11, R4 ;  /* 0x0000001129057824 */ /* 0x000fca00078e0204 */
[----:B------:R-:W-:-:S05]  /*01e0*/  IADD3 R5, P0, PT, R0, R5, RZ ;  /* 0x0000000500057210 */ /* 0x000fca0007f1e0ff */
[----:B------:R-:W-:Y:S01]  /*01f0*/  IMAD.X R0, RZ, RZ, R9, P0 ;  /* 0x000000ffff007224 */ /* 0x000fe200000e0609 */
[----:B-1----:R-:W-:-:S04]  /*0200*/  LEA R8, P0, R5, UR4, 0x2 ;  /* 0x0000000405087c11 */ /* 0x002fc8000f8010ff */
[----:B------:R-:W-:-:S05]  /*0210*/  LEA.HI.X R9, R5, UR5, R0, 0x2, P0 ;  /* 0x0000000505097c11 */ /* 0x000fca00080f1400 */
[----:B------:R0:W5:Y:S04]  /*0220*/  LDG.E R28, desc[UR6][R8.64] ;  /* 0x00000006081c7981 */ /* 0x000168000c1e1900 */
        /* <DEDUP_REMOVED lines=15> */
[----:B------:R0:W5:Y:S01]  /*0320*/  LDG.E R46, desc[UR6][R8.64+0x800] ;  /* 0x00080006082e7981 */ /* 0x000162000c1e1900 */
[----:B------:R-:W-:Y:S05]  /*0330*/  BRA `(.L_x_3) ;  /* 0x0000000400307947 */ /* 0x000fea0003800000 */
.L_x_2:
[----:B------:R-:W1:Y:S01]  /*0340*/  LDCU.64 UR8, c[0x0][0x3a8] ;  /* 0x00007500ff0877ac */ /* 0x000e620008000a00 */
[C---:B0-----:R-:W-:Y:S01]  /*0350*/  LOP3.LUT R4, R3.reuse, 0x1f, RZ, 0xc0, !PT ;  /* 0x0000001f03047812 */ /* 0x041fe200078ec0ff */
[----:B------:R-:W-:Y:S01]  /*0360*/  IMAD.MOV.U32 R28, RZ, RZ, 0x7fffffff ;  /* 0x7fffffffff1c7424 */ /* 0x000fe200078e00ff */
[----:B------:R-:W-:Y:S02]  /*0370*/  LOP3.LUT R41, R3, 0x3e0, RZ, 0xc0, !PT ;  /* 0x000003e003297812 */ /* 0x000fe400078ec0ff */
[----:B------:R-:W-:-:S03]  /*0380*/  IADD3 R5, PT, PT, -R0, UR4, RZ ;  /* 0x0000000400057c10 */ /* 0x000fc6000fffe1ff */
[----:B------:R-:W-:-:S04]  /*0390*/  IMAD R10, R41, 0x11, R4 ;  /* 0x00000011290a7824 */ /* 0x000fc800078e0204 */
[----:B------:R-:W-:Y:S01]  /*03a0*/  VIADD R8, R10, 0x40 ;  /* 0x000000400a087836 */ /* 0x000fe20000000000 */
[----:B------:R-:W-:Y:S01]  /*03b0*/  IADD3 R11, P0, PT, R0, R10, RZ ;  /* 0x0000000a000b7210 */ /* 0x000fe20007f1e0ff */
[C---:B------:R-:W-:Y:S01]  /*03c0*/  VIADD R0, R10.reuse, 0x60 ;  /* 0x000000600a007836 */ /* 0x040fe20000000000 */
[CC--:B------:R-:W-:Y:S01]  /*03d0*/  ISETP.GE.AND P2, PT, R10.reuse, R5.reuse, PT ;  /* 0x000000050a00720c */ /* 0x0c0fe20003f46270 */
[----:B------:R-:W-:Y:S01]  /*03e0*/  VIADD R6, R10, 0x20 ;  /* 0x000000200a067836 */ /* 0x000fe20000000000 */
[-C--:B------:R-:W-:Y:S01]  /*03f0*/  ISETP.GE.AND P4, PT, R8, R5.reuse, PT ;  /* 0x000000050800720c */ /* 0x080fe20003f86270 */
[----:B------:R-:W-:Y:S01]  /*0400*/  IMAD.X R12, RZ, RZ, R9, P0 ;  /* 0x000000ffff0c7224 */ /* 0x000fe200000e0609 */
[-C--:B------:R-:W-:Y:S01]  /*0410*/  ISETP.GE.AND P5, PT, R0, R5.reuse, PT ;  /* 0x000000050000720c */ /* 0x080fe20003fa6270 */
[----:B------:R-:W-:Y:S01]  /*0420*/  VIADD R0, R10, 0xa0 ;  /* 0x000000a00a007836 */ /* 0x000fe20000000000 */
[C---:B-1----:R-:W-:Y:S02]  /*0430*/  LEA R8, P0, R11.reuse, UR8, 0x2 ;  /* 0x000000080b087c11 */ /* 0x042fe4000f8010ff */
[----:B------:R-:W-:Y:S01]  /*0440*/  ISETP.GE.AND P3, PT, R6, R5, PT ;  /* 0x000000050600720c */ /* 0x000fe20003f66270 */
[----:B------:R-:W-:Y:S01]  /*0450*/  VIADD R6, R10, 0x80 ;  /* 0x000000800a067836 */ /* 0x000fe20000000000 */
[----:B------:R-:W-:-:S02]  /*0460*/  LEA.HI.X R9, R11, UR9, R12, 0x2, P0 ;  /* 0x000000090b097c11 */ /* 0x000fc400080f140c */
[-C--:B------:R-:W-:Y:S01]  /*0470*/  ISETP.GE.AND P0, PT, R0, R5.reuse, PT ;  /* 0x000000050000720c */ /* 0x080fe20003f06270 */
[----:B------:R-:W-:Y:S01]  /*0480*/  VIADD R0, R10, 0xe0 ;  /* 0x000000e00a007836 */ /* 0x000fe20000000000 */
[-C--:B------:R-:W-:Y:S01]  /*0490*/  ISETP.GE.AND P6, PT, R6, R5.reuse, PT ;  /* 0x000000050600720c */ /* 0x080fe20003fc6270 */
[----:B------:R1:W5:Y:S01]  /*04a0*/  @!P2 LDG.E R28, desc[UR6][R8.64] ;  /* 0x00000006081ca981 */ /* 0x000362000c1e1900 */
[----:B------:R-:W-:Y:S02]  /*04b0*/  IMAD.MOV.U32 R29, RZ, RZ, 0x7fffffff ;  /* 0x7fffffffff1d7424 */ /* 0x000fe400078e00ff */
[-C--:B------:R-:W-:Y:S01]  /*04c0*/  ISETP.GE.AND P2, PT, R0, R5.reuse, PT ;  /* 0x000000050000720c */ /* 0x080fe20003f46270 */
[C---:B------:R-:W-:Y:S02]  /*04d0*/  VIADD R0, R10.reuse, 0x100 ;  /* 0x000001000a007836 */ /* 0x040fe40000000000 */
[----:B------:R-:W-:Y:S01]  /*04e0*/  VIADD R6, R10, 0xc0 ;  /* 0x000000c00a067836 */ /* 0x000fe20000000000 */
[----:B------:R1:W5:Y:S01]  /*04f0*/  @!P3 LDG.E R29, desc[UR6][R8.64+0x80] ;  /* 0x00008006081db981 */ /* 0x000362000c1e1900 */
[----:B------:R-:W-:Y:S01]  /*0500*/  IMAD.MOV.U32 R31, RZ, RZ, 0x7fffffff ;  /* 0x7fffffffff1f7424 */ /* 0x000fe200078e00ff */
[-C--:B------:R-:W-:Y:S01]  /*0510*/  ISETP.GE.AND P3, PT, R0, R5.reuse, PT ;  /* 0x000000050000720c */ /* 0x080fe20003f66270 */
[----:B------:R-:W-:Y:S01]  /*0520*/  VIADD R0, R10, 0x140 ;  /* 0x000001400a007836 */ /* 0x000fe20000000000 */
[----:B------:R-:W-:Y:S01]  /*0530*/  ISETP.GE.AND P1, PT, R6, R5, PT ;  /* 0x000000050600720c */ /* 0x000fe20003f26270 */
[----:B------:R-:W-:-:S02]  /*0540*/  IMAD.MOV.U32 R32, RZ, RZ, 0x7fffffff ;  /* 0x7fffffffff207424 */ /* 0x000fc400078e00ff */
[----:B------:R1:W5:Y:S01]  /*0550*/  @!P5 LDG.E R31, desc[UR6][R8.64+0x180] ;  /* 0x00018006081fd981 */ /* 0x000362000c1e1900 */
[-C--:B------:R-:W-:Y:S01]  /*0560*/  ISETP.GE.AND P5, PT, R0, R5.reuse, PT ;  /* 0x000000050000720c */ /* 0x080fe20003fa6270 */
[C---:B------:R-:W-:Y:S02]  /*0570*/  VIADD R0, R10.reuse, 0x160 ;  /* 0x000001600a007836 */ /* 0x040fe40000000000 */
[----:B------:R-:W-:Y:S01]  /*0580*/  IMAD.MOV.U32 R30, RZ, RZ, 0x7fffffff ;  /* 0x7fffffffff1e7424 */ /* 0x000fe200078e00ff */
[----:B------:R1:W5:Y:S01]  /*0590*/  @!P6 LDG.E R32, desc[UR6][R8.64+0x200] ;  /* 0x000200060820e981 */ /* 0x000362000c1e1900 */
[----:B------:R-:W-:Y:S01]  /*05a0*/  VIADD R6, R10, 0x120 ;  /* 0x000001200a067836 */ /* 0x000fe20000000000 */
[-C--:B------:R-:W-:Y:S01]  /*05b0*/  ISETP.GE.AND P6, PT, R0, R5.reuse, PT ;  /* 0x000000050000720c */ /* 0x080fe20003fc6270 */
[----:B------:R-:W-:Y:S02]  /*05c0*/  IMAD.MOV.U32 R34, RZ, RZ, 0x7fffffff ;  /* 0x7fffffffff227424 */ /* 0x000fe400078e00ff */
[----:B------:R-:W-:Y:S01]  /*05d0*/  VIADD R0, R10, 0x1a0 ;  /* 0x000001a00a007836 */ /* 0x000fe20000000000 */
[----:B------:R1:W5:Y:S01]  /*05e0*/  @!P4 LDG.E R30, desc[UR6][R8.64+0x100] ;  /* 0x00010006081ec981 */ /* 0x000362000c1e1900 */
[----:B------:R-:W-:Y:S01]  /*05f0*/  ISETP.GE.AND P4, PT, R6, R5, PT ;  /* 0x000000050600720c */ /* 0x000fe20003f86270 */
[----:B------:R-:W-:-:S02]  /*0600*/  IMAD.MOV.U32 R33, RZ, RZ, 0x7fffffff ;  /* 0x7fffffffff217424 */ /* 0x000fc400078e00ff */
[----:B------:R1:W5:Y:S01]  /*0610*/  @!P1 LDG.E R34, desc[UR6][R8.64+0x300] ;  /* 0x0003000608229981 */ /* 0x000362000c1e1900 */
[----:B------:R-:W-:Y:S01]  /*0620*/  IMAD.MOV.U32 R35, RZ, RZ, 0x7fffffff ;  /* 0x7fffffffff237424 */ /* 0x000fe200078e00ff */
[-C--:B------:R-:W-:Y:S01]  /*0630*/  ISETP.GE.AND P1, PT, R0, R5.reuse, PT ;  /* 0x000000050000720c */ /* 0x080fe20003f26270 */
[C---:B------:R-:W-:Y:S01]  /*0640*/  VIADD R6, R10.reuse, 0x180 ;  /* 0x000001800a067836 */ /* 0x040fe20000000000 */
[----:B------:R1:W5:Y:S01]  /*0650*/  @!P0 LDG.E R33, desc[UR6][R8.64+0x280] ;  /* 0x0002800608218981 */ /* 0x000362000c1e1900 */
[----:B------:R-:W-:Y:S02]  /*0660*/  VIADD R0, R10, 0x1c0 ;  /* 0x000001c00a007836 */ /* 0x000fe40000000000 */
[----:B------:R-:W-:Y:S01]  /*0670*/  IMAD.MOV.U32 R36, RZ, RZ, 0x7fffffff ;  /* 0x7fffffffff247424 */ /* 0x000fe200078e00ff */
[----:B------:R1:W5:Y:S01]  /*0680*/  @!P2 LDG.E R35, desc[UR6][R8.64+0x380] ;  /* 0x000380060823a981 */ /* 0x000362000c1e1900 */
[----:B------:R-:W-:Y:S01]  /*0690*/  IMAD.MOV.U32 R37, RZ, RZ, 0x7fffffff ;  /* 0x7fffffffff257424 */ /* 0x000fe200078e00ff */
[-C--:B------:R-:W-:Y:S01]  /*06a0*/  ISETP.GE.AND P0, PT, R6, R5.reuse, PT ;  /* 0x000000050600720c */ /* 0x080fe20003f06270 */
[----:B------:R-:W-:Y:S01]  /*06b0*/  VIADD R6, R10, 0x1e0 ;  /* 0x000001e00a067836 */ /* 0x000fe20000000000 */
[-C--:B------:R-:W-:Y:S01]  /*06c0*/  ISETP.GE.AND P2, PT, R0, R5.reuse, PT ;  /* 0x000000050000720c */ /* 0x080fe20003f46270 */
[----:B------:R-:W-:Y:S01]  /*06d0*/  VIADD R0, R10, 0x200 ;  /* 0x000002000a007836 */ /* 0x000fe20000000000 */
[----:B------:R1:W5:Y:S02]  /*06e0*/  @!P3 LDG.E R36, desc[UR6][R8.64+0x400] ;  /* 0x000400060824b981 */ /* 0x000364000c1e1900 */
[----:B------:R-:W-:-:S02]  /*06f0*/  ISETP.GE.AND P3, PT, R6, R5, PT ;  /* 0x000000050600720c */ /* 0x000fc40003f66270 */
[----:B------:R1:W5:Y:S01]  /*0700*/  @!P4 LDG.E R37, desc[UR6][R8.64+0x480] ;  /* 0x000480060825c981 */ /* 0x000362000c1e1900 */
[----:B------:R-:W-:Y:S01]  /*0710*/  ISETP.GE.AND P4, PT, R0, R5, PT ;  /* 0x000000050000720c */ /* 0x000fe20003f86270 */
[----:B------:R-:W-:Y:S02]  /*0720*/  IMAD.MOV.U32 R38, RZ, RZ, 0x7fffffff ;  /* 0x7fffffffff267424 */ /* 0x000fe400078e00ff */
[----:B------:R-:W-:Y:S02]  /*0730*/  IMAD.MOV.U32 R39, RZ, RZ, 0x7fffffff ;  /* 0x7fffffffff277424 */ /* 0x000fe400078e00ff */
[----:B------:R-:W-:Y:S02]  /*0740*/  IMAD.MOV.U32 R40, RZ, RZ, 0x7fffffff ;  /* 0x7fffffffff287424 */ /* 0x000fe400078e00ff */
[----:B------:R-:W-:Y:S01]  /*0750*/  IMAD.MOV.U32 R43, RZ, RZ, 0x7fffffff ;  /* 0x7fffffffff2b7424 */ /* 0x000fe200078e00ff */
[----:B------:R1:W5:Y:S01]  /*0760*/  @!P5 LDG.E R38, desc[UR6][R8.64+0x500] ;  /* 0x000500060826d981 */ /* 0x000362000c1e1900 */
[----:B------:R-:W-:-:S02]  /*0770*/  IMAD.MOV.U32 R44, RZ, RZ, 0x7fffffff ;  /* 0x7fffffffff2c7424 */ /* 0x000fc400078e00ff */
[----:B------:R-:W-:Y:S01]  /*0780*/  IMAD.MOV.U32 R45, RZ, RZ, 0x7fffffff ;  /* 0x7fffffffff2d7424 */ /* 0x000fe200078e00ff */
[----:B------:R1:W5:Y:S01]  /*0790*/  @!P6 LDG.E R39, desc[UR6][R8.64+0x580] ;  /* 0x000580060827e981 */ /* 0x000362000c1e1900 */
[----:B------:R-:W-:-:S03]  /*07a0*/  IMAD.MOV.U32 R46, RZ, RZ, 0x7fffffff ;  /* 0x7fffffffff2e7424 */ /* 0x000fc600078e00ff */
[----:B------:R1:W5:Y:S04]  /*07b0*/  @!P0 LDG.E R40, desc[UR6][R8.64+0x600] ;  /* 0x0006000608288981 */ /* 0x000368000c1e1900 */
[----:B------:R1:W5:Y:S04]  /*07c0*/  @!P1 LDG.E R43, desc[UR6][R8.64+0x680] ;  /* 0x00068006082b9981 */ /* 0x000368000c1e1900 */
[----:B------:R1:W5:Y:S04]  /*07d0*/  @!P2 LDG.E R44, desc[UR6][R8.64+0x700] ;  /* 0x00070006082ca981 */ /* 0x000368000c1e1900 */
[----:B------:R1:W5:Y:S04]  /*07e0*/  @!P3 LDG.E R45, desc[UR6][R8.64+0x780] ;  /* 0x00078006082db981 */ /* 0x000368000c1e1900 */
[----:B------:R1:W5:Y:S02]  /*07f0*/  @!P4 LDG.E R46, desc[UR6][R8.64+0x800] ;  /* 0x00080006082ec981 */ /* 0x000364000c1e1900 */
.L_x_3:
[----:B------:R-:W-:Y:S01]  /*0800*/  VIMNMX R5, PT, PT, R24, 0xe0, !PT ;  /* 0x000000e018057848 */ /* 0x000fe20007fe0100 */
[----:B------:R-:W2:Y:S01]  /*0810*/  LDCU UR4, c[0x0][0x3c8] ;  /* 0x00007900ff0477ac */ /* 0x000ea20008000800 */
[----:B------:R-:W-:Y:S01]  /*0820*/  SHF.R.U32.HI R0, RZ, 0x5, R3 ;  /* 0x00000005ff007819 */ /* 0x000fe20000011603 */
[----:B------:R-:W-:Y:S01]  /*0830*/  BSSY.RECONVERGENT B0, `(.L_x_4) ;  /* 0x0000025000007945 */ /* 0x000fe20003800200 */
[--C-:B------:R-:W-:Y:S01]  /*0840*/  IADD3 R5, PT, PT, R5, 0x1f, -R24.reuse ;  /* 0x0000001f05057810 */ /* 0x100fe20007ffe818 */
[----:B------:R-:W-:Y:S01]  /*0850*/  UMOV UR5, 0xffffffff ;  /* 0xffffffff00057882 */ /* 0x000fe20000000000 */
[----:B01----:R-:W-:Y:S02]  /*0860*/  IMAD.MOV.U32 R8, RZ, RZ, R24 ;  /* 0x000000ffff087224 */ /* 0x003fe400078e0018 */
[C---:B------:R-:W-:Y:S01]  /*0870*/  ISETP.GE.U32.AND P0, PT, R5.reuse, 0x1e0, PT ;  /* 0x000001e00500780c */ /* 0x040fe20003f06070 */
[----:B------:R-:W-:Y:S01]  /*0880*/  IMAD.SHL.U32 R0, R0, 0x400, RZ ;  /* 0x0000040000007824 */ /* 0x000fe200078e00ff */
[----:B------:R-:W-:-:S04]  /*0890*/  LEA.HI R6, R5, 0x1, RZ, 0x1b ;  /* 0x0000000105067811 */ /* 0x000fc800078fd8ff */
[----:B------:R-:W-:-:S04]  /*08a0*/  LOP3.LUT R9, R6, 0xf, RZ, 0xc0, !PT ;  /* 0x0000000f06097812 */ /* 0x000fc800078ec0ff */
[----:B------:R-:W-:Y:S01]  /*08b0*/  ISETP.NE.AND P1, PT, R9, RZ, PT ;  /* 0x000000ff0900720c */ /* 0x000fe20003f25270 */
[----:B--2---:R-:W-:Y:S02]  /*08c0*/  USHF.L.U32 UR4, UR5, UR4, URZ ;  /* 0x0000000405047299 */ /* 0x004fe400080006ff */
[----:B------:R-:W-:Y:S10]  /*08d0*/  @!P0 BRA `(.L_x_5) ;  /* 0x0000000000688947 */ /* 0x000ff40003800000 */
[----:B------:R-:W-:Y:S01]  /*08e0*/  IMAD R10, R24, 0x4, R0 ;  /* 0x00000004180a7824 */ /* 0x000fe200078e0200 */
[----:B------:R-:W-:Y:S01]  /*08f0*/  LOP3.LUT R5, R6, 0xffffff0, RZ, 0xc0, !PT ;  /* 0x0ffffff006057812 */ /* 0x000fe200078ec0ff */
[----:B------:R-:W-:-:S03]  /*0900*/  IMAD.MOV.U32 R8, RZ, RZ, R24 ;  /* 0x000000ffff087224 */ /* 0x000fc600078e0018 */
[----:B------:R-:W-:Y:S01]  /*0910*/  IADD3 R10, PT, PT, R10, 0x400, R7 ;  /* 0x000004000a0a7810 */ /* 0x000fe20007ffe007 */
[----:B------:R-:W-:-:S07]  /*0920*/  IMAD.MOV R5, RZ, RZ, -R5 ;  /* 0x000000ffff057224 */ /* 0x000fce00078e0a05 */
.L_x_6:
[----:B------:R-:W-:Y:S01]  /*0930*/  VIADD R5, R5, 0x10 ;  /* 0x0000001005057836 */ /* 0x000fe20000000000 */
[----:B------:R-:W-:Y:S01]  /*0940*/  STS [R10+-0x400], RZ ;  /* 0xfffc00ff0a007388 */ /* 0x000fe20000000800 */
[----:B------:R-:W-:-:S03]  /*0950*/  VIADD R8, R8, 0x200 ;  /* 0x0000020008087836 */ /* 0x000fc60000000000 */
[----:B------:R-:W-:Y:S01]  /*0960*/  ISETP.NE.AND P0, PT, R5, RZ, PT ;  /* 0x000000ff0500720c */ /* 0x000fe20003f05270 */
[----:B------:R-:W-:Y:S04]  /*0970*/  STS [R10+-0x380], RZ ;  /* 0xfffc80ff0a007388 */ /* 0x000fe80000000800 */
[----:B------:R-:W-:Y:S04]  /*0980*/  STS [R10+-0x300], RZ ;  /* 0xfffd00ff0a007388 */ /* 0x000fe80000000800 */
[----:B------:R-:W-:Y:S04]  /*0990*/  STS [R10+-0x280], RZ ;  /* 0xfffd80ff0a007388 */ /* 0x000fe80000000800 */
[----:B------:R-:W-:Y:S04]  /*09a0*/  STS [R10+-0x200], RZ ;  /* 0xfffe00ff0a007388 */ /* 0x000fe80000000800 */
[----:B------:R-:W-:Y:S04]  /*09b0*/  STS [R10+-0x180], RZ ;  /* 0xfffe80ff0a007388 */ /* 0x000fe80000000800 */
[----:B------:R-:W-:Y:S04]  /*09c0*/  STS [R10+-0x100], RZ ;  /* 0xffff00ff0a007388 */ /* 0x000fe80000000800 */
[----:B------:R-:W-:Y:S04]  /*09d0*/  STS [R10+-0x80], RZ ;  /* 0xffff80ff0a007388 */ /* 0x000fe80000000800 */
[----:B------:R-:W-:Y:S04]  /*09e0*/  STS [R10], RZ ;  /* 0x000000ff0a007388 */ /* 0x000fe80000000800 */
[----:B------:R-:W-:Y:S04]  /*09f0*/  STS [R10+0x80], RZ ;  /* 0x000080ff0a007388 */ /* 0x000fe80000000800 */
[----:B------:R-:W-:Y:S04]  /*0a00*/  STS [R10+0x100], RZ ;  /* 0x000100ff0a007388 */ /* 0x000fe80000000800 */
[----:B------:R-:W-:Y:S04]  /*0a10*/  STS [R10+0x180], RZ ;  /* 0x000180ff0a007388 */ /* 0x000fe80000000800 */
[----:B------:R-:W-:Y:S04]  /*0a20*/  STS [R10+0x200], RZ ;  /* 0x000200ff0a007388 */ /* 0x000fe80000000800 */
[----:B------:R-:W-:Y:S04]  /*0a30*/  STS [R10+0x280], RZ ;  /* 0x000280ff0a007388 */ /* 0x000fe80000000800 */
[----:B------:R-:W-:Y:S04]  /*0a40*/  STS [R10+0x300], RZ ;  /* 0x000300ff0a007388 */ /* 0x000fe80000000800 */
[----:B------:R0:W-:Y:S02]  /*0a50*/  STS [R10+0x380], RZ ;  /* 0x000380ff0a007388 */ /* 0x0001e40000000800 */
[----:B0-----:R-:W-:Y:S01]  /*0a60*/  VIADD R10, R10, 0x800 ;  /* 0x000008000a0a7836 */ /* 0x001fe20000000000 */
[----:B------:R-:W-:Y:S06]  /*0a70*/  @P0 BRA `(.L_x_6) ;  /* 0xfffffffc00ac0947 */ /* 0x000fec000383ffff */
.L_x_5:
[----:B------:R-:W-:Y:S05]  /*0a80*/  BSYNC.RECONVERGENT B0 ;  /* 0x0000000000007941 */ /* 0x000fea0003800200 */
.L_x_4:
[----:B------:R-:W-:Y:S01]  /*0a90*/  BSSY.RECONVERGENT B0, `(.L_x_7) ;  /* 0x0000026000007945 */ /* 0x000fe20003800200 */
[----:B------:R-:W-:-:S03]  /*0aa0*/  IMAD.IADD R5, R7, 0x1, R0 ;  /* 0x0000000107057824 */ /* 0x000fc600078e0200 */
[----:B------:R-:W-:Y:S05]  /*0ab0*/  @!P1 BRA `(.L_x_8) ;  /* 0x00000000008c9947 */ /* 0x000fea0003800000 */
[----:B------:R-:W-:Y:S01]  /*0ac0*/  ISETP.GE.U32.AND P0, PT, R9, 0x8, PT ;  /* 0x000000080900780c */ /* 0x000fe20003f06070 */
[----:B------:R-:W-:Y:S01]  /*0ad0*/  BSSY.RECONVERGENT B1, `(.L_x_9) ;  /* 0x000000e000017945 */ /* 0x000fe20003800200 */
[----:B------:R-:W-:-:S04]  /*0ae0*/  LOP3.LUT R10, R6, 0x7, RZ, 0xc0, !PT ;  /* 0x00000007060a7812 */ /* 0x000fc800078ec0ff */
[----:B------:R-:W-:-:S07]  /*0af0*/  ISETP.NE.AND P1, PT, R10, RZ, PT ;  /* 0x000000ff0a00720c */ /* 0x000fce0003f25270 */
[----:B------:R-:W-:Y:S06]  /*0b00*/  @!P0 BRA `(.L_x_10) ;  /* 0x0000000000288947 */ /* 0x000fec0003800000 */
[C---:B------:R-:W-:Y:S02]  /*0b10*/  IMAD R9, R8.reuse, 0x4, R5 ;  /* 0x0000000408097824 */ /* 0x040fe400078e0205 */
[----:B------:R-:W-:-:S03]  /*0b20*/  VIADD R8, R8, 0x100 ;  /* 0x0000010008087836 */ /* 0x000fc60000000000 */
[----:B------:R0:W-:Y:S04]  /*0b30*/  STS [R9], RZ ;  /* 0x000000ff09007388 */ /* 0x0001e80000000800 */
[----:B------:R0:W-:Y:S04]  /*0b40*/  STS [R9+0x80], RZ ;  /* 0x000080ff09007388 */ /* 0x0001e80000000800 */
[----:B------:R0:W-:Y:S04]  /*0b50*/  STS [R9+0x100], RZ ;  /* 0x000100ff09007388 */ /* 0x0001e80000000800 */
[----:B------:R0:W-:Y:S04]  /*0b60*/  STS [R9+0x180], RZ ;  /* 0x000180ff09007388 */ /* 0x0001e80000000800 */
[----:B------:R0:W-:Y:S04]  /*0b70*/  STS [R9+0x200], RZ ;  /* 0x000200ff09007388 */ /* 0x0001e80000000800 */
[----:B------:R0:W-:Y:S04]  /*0b80*/  STS [R9+0x280], RZ ;  /* 0x000280ff09007388 */ /* 0x0001e80000000800 */
[----:B------:R0:W-:Y:S04]  /*0b90*/  STS [R9+0x300], RZ ;  /* 0x000300ff09007388 */ /* 0x0001e80000000800 */
[----:B------:R0:W-:Y:S02]  /*0ba0*/  STS [R9+0x380], RZ ;  /* 0x000380ff09007388 */ /* 0x0001e40000000800 */
.L_x_10:
[----:B------:R-:W-:Y:S05]  /*0bb0*/  BSYNC.RECONVERGENT B1 ;  /* 0x0000000000017941 */ /* 0x000fea0003800200 */
.L_x_9:
[----:B------:R-:W-:Y:S05]  /*0bc0*/  @!P1 BRA `(.L_x_8) ;  /* 0x0000000000489947 */ /* 0x000fea0003800000 */
[----:B------:R-:W-:Y:S02]  /*0bd0*/  ISETP.GE.U32.AND P0, PT, R10, 0x4, PT ;  /* 0x000000040a00780c */ /* 0x000fe40003f06070 */
[----:B------:R-:W-:-:S04]  /*0be0*/  LOP3.LUT R6, R6, 0x3, RZ, 0xc0, !PT ;  /* 0x0000000306067812 */ /* 0x000fc800078ec0ff */
[----:B------:R-:W-:-:S07]  /*0bf0*/  ISETP.NE.AND P1, PT, R6, RZ, PT ;  /* 0x000000ff0600720c */ /* 0x000fce0003f25270 */
[C---:B0-----:R-:W-:Y:S02]  /*0c00*/  @P0 IMAD R9, R8.reuse, 0x4, R5 ;  /* 0x0000000408090824 */ /* 0x041fe400078e0205 */
[----:B------:R-:W-:-:S03]  /*0c10*/  @P0 VIADD R8, R8, 0x80 ;  /* 0x0000008008080836 */ /* 0x000fc60000000000 */
[----:B------:R1:W-:Y:S04]  /*0c20*/  @P0 STS [R9], RZ ;  /* 0x000000ff09000388 */ /* 0x0003e80000000800 */
[----:B------:R1:W-:Y:S04]  /*0c30*/  @P0 STS [R9+0x80], RZ ;  /* 0x000080ff09000388 */ /* 0x0003e80000000800 */
[----:B------:R1:W-:Y:S04]  /*0c40*/  @P0 STS [R9+0x100], RZ ;  /* 0x000100ff09000388 */ /* 0x0003e80000000800 */
[----:B------:R1:W-:Y:S01]  /*0c50*/  @P0 STS [R9+0x180], RZ ;  /* 0x000180ff09000388 */ /* 0x0003e20000000800 */
[----:B------:R-:W-:Y:S05]  /*0c60*/  @!P1 BRA `(.L_x_8) ;  /* 0x0000000000209947 */ /* 0x000fea0003800000 */
[----:B------:R-:W-:Y:S02]  /*0c70*/  IMAD R0, R8, 0x4, R0 ;  /* 0x0000000408007824 */ /* 0x000fe400078e0200 */
[----:B------:R-:W-:Y:S02]  /*0c80*/  IMAD.MOV R6, RZ, RZ, -R6 ;  /* 0x000000ffff067224 */ /* 0x000fe400078e0a06 */
[----:B------:R-:W-:-:S07]  /*0c90*/  IMAD.IADD R0, R7, 0x1, R0 ;  /* 0x0000000107007824 */ /* 0x000fce00078e0200 */
.L_x_11:
[----:B------:R-:W-:Y:S01]  /*0ca0*/  VIADD R6, R6, 0x1 ;  /* 0x0000000106067836 */ /* 0x000fe20000000000 */
[----:B------:R0:W-:Y:S04]  /*0cb0*/  STS [R0], RZ ;  /* 0x000000ff00007388 */ /* 0x0001e80000000800 */
[----:B------:R-:W-:Y:S01]  /*0cc0*/  ISETP.NE.AND P0, PT, R6, RZ, PT ;  /* 0x000000ff0600720c */ /* 0x000fe20003f05270 */
[----:B0-----:R-:W-:-:S12]  /*0cd0*/  VIADD R0, R0, 0x80 ;  /* 0x0000008000007836 */ /* 0x001fd80000000000 */
[----:B------:R-:W-:Y:S05]  /*0ce0*/  @P0 BRA `(.L_x_11) ;  /* 0xfffffffc00ec0947 */ /* 0x000fea000383ffff */
.L_x_8:
[----:B------:R-:W-:Y:S05]  /*0cf0*/  BSYNC.RECONVERGENT B0 ;  /* 0x0000000000007941 */ /* 0x000fea0003800200 */
.L_x_7:
[----:B------:R-:W2:Y:S01]  /*0d00*/  LDCU UR5, c[0x0][0x3c4] ;  /* 0x00007880ff0577ac */ /* 0x000ea20008000800 */
[----:B-----5:R-:W-:Y:S01]  /*0d10*/  LOP3.LUT R27, R28, 0x80000000, RZ, 0x3c, !PT ;  /* 0x800000001c1b7812 */ /* 0x020fe200078e3cff */
[----:B------:R-:W-:Y:S01]  /*0d20*/  BSSY.RECONVERGENT B0, `(.L_x_12) ;  /* 0x0000080000007945 */ /* 0x000fe20003800200 */
[----:B------:R-:W-:Y:S02]  /*0d30*/  LOP3.LUT R22, R29, 0x80000000, RZ, 0x3c, !PT ;  /* 0x800000001d167812 */ /* 0x000fe400078e3cff */
[----:B------:R-:W-:Y:S02]  /*0d40*/  LOP3.LUT R21, R30, 0x80000000, RZ, 0x3c, !PT ;  /* 0x800000001e157812 */ /* 0x000fe400078e3cff */
[----:B------:R-:W-:Y:S02]  /*0d50*/  LOP3.LUT R18, R31, 0x80000000, RZ, 0x3c, !PT ;  /* 0x800000001f127812 */ /* 0x000fe400078e3cff */
[----:B------:R-:W-:Y:S02]  /*0d60*/  LOP3.LUT R20, R33, 0x80000000, RZ, 0x3c, !PT ;  /* 0x8000000021147812 */ /* 0x000fe400078e3cff */
[----:B------:R-:W-:-:S02]  /*0d70*/  LOP3.LUT R23, R32, 0x80000000, RZ, 0x3c, !PT ;  /* 0x8000000020177812 */ /* 0x000fc400078e3cff */
[----:B------:R-:W-:Y:S02]  /*0d80*/  LOP3.LUT R25, R34, 0x80000000, RZ, 0x3c, !PT ;  /* 0x8000000022197812 */ /* 0x000fe400078e3cff */
[----:B------:R-:W-:Y:S02]  /*0d90*/  LOP3.LUT R17, R36, 0x80000000, RZ, 0x3c, !PT ;  /* 0x8000000024117812 */ /* 0x000fe400078e3cff */
[----:B------:R-:W-:Y:S02]  /*0da0*/  LOP3.LUT R19, R38, 0x80000000, RZ, 0x3c, !PT ;  /* 0x8000000026137812 */ /* 0x000fe400078e3cff */
[----:B--2---:R-:W-:Y:S02]  /*0db0*/  SHF.R.U32.HI R49, RZ, UR5, R27 ;  /* 0x00000005ff317c19 */ /* 0x004fe4000801161b */
[----:B------:R-:W-:Y:S02]  /*0dc0*/  SHF.R.U32.HI R52, RZ, UR5, R22 ;  /* 0x00000005ff347c19 */ /* 0x000fe40008011616 */
[----:B------:R-:W-:-:S02]  /*0dd0*/  LOP3.LUT R49, R49, UR4, RZ, 0x30, !PT ;  /* 0x0000000431317c12 */ /* 0x000fc4000f8e30ff */
[----:B------:R-:W-:Y:S02]  /*0de0*/  LOP3.LUT R52, R52, UR4, RZ, 0x30, !PT ;  /* 0x0000000434347c12 */ /* 0x000fe4000f8e30ff */
[----:B------:R-:W-:Y:S01]  /*0df0*/  SHF.R.U32.HI R56, RZ, UR5, R21 ;  /* 0x00000005ff387c19 */ /* 0x000fe20008011615 */
[--C-:B------:R-:W-:Y:S01]  /*0e00*/  IMAD R0, R49, 0x4, R5.reuse ;  /* 0x0000000431007824 */ /* 0x100fe200078e0205 */
[----:B------:R-:W-:Y:S01]  /*0e10*/  SHF.R.U32.HI R48, RZ, UR5, R18 ;  /* 0x00000005ff307c19 */ /* 0x000fe20008011612 */
[----:B------:R-:W-:Y:S01]  /*0e20*/  IMAD R6, R52, 0x4, R5 ;  /* 0x0000000434067824 */ /* 0x000fe200078e0205 */
[----:B------:R-:W-:Y:S01]  /*0e30*/  LOP3.LUT R56, R56, UR4, RZ, 0x30, !PT ;  /* 0x0000000438387c12 */ /* 0x000fe2000f8e30ff */
[----:B------:R-:W-:Y:S01]  /*0e40*/  NOP ;  /* 0x0000000000007918 */ /* 0x000fe20000000000 */
[----:B01----:R-:W-:Y:S01]  /*0e50*/  SHF.R.U32.HI R9, RZ, UR5, R20 ;  /* 0x00000005ff097c19 */ /* 0x003fe20008011614 */
[----:B------:R0:W-:Y:S01]  /*0e60*/  ATOMS.POPC.INC.32 RZ, [R0+URZ] ;  /* 0x0000000000ff7f8c */ /* 0x0001e2000d8000ff */
[----:B------:R-:W-:-:S02]  /*0e70*/  LOP3.LUT R48, R48, UR4, RZ, 0x30, !PT ;  /* 0x0000000430307c12 */ /* 0x000fc4000f8e30ff */
[----:B------:R-:W-:Y:S01]  /*0e80*/  SHF.R.U32.HI R8, RZ, UR5, R23 ;  /* 0x00000005ff087c19 */ /* 0x000fe20008011617 */
[----:B------:R1:W-:Y:S01]  /*0e90*/  ATOMS.POPC.INC.32 RZ, [R6+URZ] ;  /* 0x0000000006ff7f8c */ /* 0x0003e2000d8000ff */
[----:B------:R-:W-:Y:S02]  /*0ea0*/  SHF.R.U32.HI R11, RZ, UR5, R25 ;  /* 0x00000005ff0b7c19 */ /* 0x000fe40008011619 */
[----:B------:R-:W-:Y:S01]  /*0eb0*/  LOP3.LUT R10, R9, UR4, RZ, 0x30, !PT ;  /* 0x00000004090a7c12 */ /* 0x000fe2000f8e30ff */
[--C-:B0-----:R-:W-:Y:S01]  /*0ec0*/  IMAD R0, R56, 0x4, R5.reuse ;  /* 0x0000000438007824 */ /* 0x101fe200078e0205 */
[----:B------:R-:W-:Y:S02]  /*0ed0*/  LOP3.LUT R8, R8, UR4, RZ, 0x30, !PT ;  /* 0x0000000408087c12 */ /* 0x000fe4000f8e30ff */
[----:B------:R-:W-:Y:S01]  /*0ee0*/  LOP3.LUT R12, R11, UR4, RZ, 0x30, !PT ;  /* 0x000000040b0c7c12 */ /* 0x000fe2000f8e30ff */
[--C-:B-1----:R-:W-:Y:S01]  /*0ef0*/  IMAD R6, R48, 0x4, R5.reuse ;  /* 0x0000000430067824 */ /* 0x102fe200078e0205 */
[----:B------:R0:W-:Y:S01]  /*0f00*/  ATOMS.POPC.INC.32 RZ, [R0+URZ] ;  /* 0x0000000000ff7f8c */ /* 0x0001e2000d8000ff */
[--C-:B------:R-:W-:Y:S01]  /*0f10*/  IMAD R9, R10, 0x4, R5.reuse ;  /* 0x000000040a097824 */ /* 0x100fe200078e0205 */
[----:B------:R-:W-:Y:S01]  /*0f20*/  LOP3.LUT R10, R35, 0x80000000, RZ, 0x3c, !PT ;  /* 0x80000000230a7812 */ /* 0x000fe200078e3cff */
[--C-:B------:R-:W-:Y:S01]  /*0f30*/  IMAD R8, R8, 0x4, R5.reuse ;  /* 0x0000000408087824 */ /* 0x100fe200078e0205 */
[----:B------:R1:W-:Y:S01]  /*0f40*/  ATOMS.POPC.INC.32 RZ, [R6+URZ] ;  /* 0x0000000006ff7f8c */ /* 0x0003e2000d8000ff */
[----:B------:R-:W-:Y:S01]  /*0f50*/  IMAD R11, R12, 0x4, R5 ;  /* 0x000000040c0b7824 */ /* 0x000fe200078e0205 */
[----:B------:R-:W-:-:S02]  /*0f60*/  LOP3.LUT R12, R37, 0x80000000, RZ, 0x3c, !PT ;  /* 0x80000000250c7812 */ /* 0x000fc400078e3cff */
[----:B------:R-:W-:Y:S01]  /*0f70*/  LOP3.LUT R16, R39, 0x80000000, RZ, 0x3c, !PT ;  /* 0x8000000027107812 */ /* 0x000fe200078e3cff */
[----:B------:R-:W-:Y:S01]  /*0f80*/  ATOMS.POPC.INC.32 RZ, [R8+URZ] ;  /* 0x0000000008ff7f8c */ /* 0x000fe2000d8000ff */
[----:B0-----:R-:W-:Y:S02]  /*0f90*/  SHF.R.U32.HI R0, RZ, UR5, R10 ;  /* 0x00000005ff007c19 */ /* 0x001fe4000801160a */
[----:B-1----:R-:W-:Y:S01]  /*0fa0*/  SHF.R.U32.HI R6, RZ, UR5, R17 ;  /* 0x00000005ff067c19 */ /* 0x002fe20008011611 */
[----:B------:R0:W-:Y:S01]  /*0fb0*/  ATOMS.POPC.INC.32 RZ, [R9+URZ] ;  /* 0x0000000009ff7f8c */ /* 0x0001e2000d8000ff */
[----:B------:R-:W-:Y:S02]  /*0fc0*/  SHF.R.U32.HI R14, RZ, UR5, R19 ;  /* 0x00000005ff0e7c19 */ /* 0x000fe40008011613 */
[----:B------:R-:W-:Y:S01]  /*0fd0*/  LOP3.LUT R6, R6, UR4, RZ, 0x30, !PT ;  /* 0x0000000406067c12 */ /* 0x000fe2000f8e30ff */
[----:B------:R1:W-:Y:S01]  /*0fe0*/  ATOMS.POPC.INC.32 RZ, [R11+URZ] ;  /* 0x000000000bff7f8c */ /* 0x0003e2000d8000ff */
[----:B------:R-:W-:-:S02]  /*0ff0*/  SHF.R.U32.HI R13, RZ, UR5, R12 ;  /* 0x00000005ff0d7c19 */ /* 0x000fc4000801160c */
[----:B------:R-:W-:Y:S02]  /*1000*/  LOP3.LUT R0, R0, UR4, RZ, 0x30, !PT ;  /* 0x0000000400007c12 */ /* 0x000fe4000f8e30ff */
[----:B0-----:R-:W-:Y:S02]  /*1010*/  SHF.R.U32.HI R9, RZ, UR5, R16 ;  /* 0x00000005ff097c19 */ /* 0x001fe40008011610 */
[----:B------:R-:W-:Y:S01]  /*1020*/  LOP3.LUT R50, R14, UR4, RZ, 0x30, !PT ;  /* 0x000000040e327c12 */ /* 0x000fe2000f8e30ff */
[--C-:B------:R-:W-:Y:S01]  /*1030*/  IMAD R14, R6, 0x4, R5.reuse ;  /* 0x00000004060e7824 */ /* 0x100fe200078e0205 */
[----:B------:R-:W-:Y:S01]  /*1040*/  LOP3.LUT R8, R13, UR4, RZ, 0x30, !PT ;  /* 0x000000040d087c12 */ /* 0x000fe2000f8e30ff */
[--C-:B------:R-:W-:Y:S01]  /*1050*/  IMAD R0, R0, 0x4, R5.reuse ;  /* 0x0000000400007824 */ /* 0x100fe200078e0205 */
[----:B------:R-:W-:Y:S01]  /*1060*/  LOP3.LUT R6, R9, UR4, RZ, 0x30, !PT ;  /* 0x0000000409067c12 */ /* 0x000fe2000f8e30ff */
[--C-:B------:R-:W-:Y:S01]  /*1070*/  IMAD R50, R50, 0x4, R5.reuse ;  /* 0x0000000432327824 */ /* 0x100fe200078e0205 */
[----:B------:R-:W-:Y:S01]  /*1080*/  LOP3.LUT R9, R40, 0x80000000, RZ, 0x3c, !PT ;  /* 0x8000000028097812 */ /* 0x000fe200078e3cff */
[--C-:B------:R-:W-:Y:S01]  /*1090*/  IMAD R26, R8, 0x4, R5.reuse ;  /* 0x00000004081a7824 */ /* 0x100fe200078e0205 */
[----:B------:R0:W-:Y:S01]  /*10a0*/  ATOMS.POPC.INC.32 RZ, [R0+URZ] ;  /* 0x0000000000ff7f8c */ /* 0x0001e2000d8000ff */
[----:B------:R-:W-:Y:S01]  /*10b0*/  IMAD R51, R6, 0x4, R5 ;  /* 0x0000000406337824 */ /* 0x000fe200078e0205 */
[----:B------:R-:W-:-:S02]  /*10c0*/  LOP3.LUT R6, R43, 0x80000000, RZ, 0x3c, !PT ;  /* 0x800000002b067812 */ /* 0x000fc400078e3cff */
[----:B-1----:R-:W-:Y:S01]  /*10d0*/  LOP3.LUT R11, R44, 0x80000000, RZ, 0x3c, !PT ;  /* 0x800000002c0b7812 */ /* 0x002fe200078e3cff */
[----:B------:R1:W-:Y:S01]  /*10e0*/  ATOMS.POPC.INC.32 RZ, [R14+URZ] ;  /* 0x000000000eff7f8c */ /* 0x0003e2000d8000ff */
[----:B------:R-:W-:Y:S02]  /*10f0*/  LOP3.LUT R8, R45, 0x80000000, RZ, 0x3c, !PT ;  /* 0x800000002d087812 */ /* 0x000fe400078e3cff */
[----:B------:R-:W-:Y:S01]  /*1100*/  LOP3.LUT R13, R46, 0x80000000, RZ, 0x3c, !PT ;  /* 0x800000002e0d7812 */ /* 0x000fe200078e3cff */
[----:B------:R2:W-:Y:S01]  /*1110*/  ATOMS.POPC.INC.32 RZ, [R26+URZ] ;  /* 0x000000001aff7f8c */ /* 0x0005e2000d8000ff */
[----:B0-----:R-:W-:Y:S02]  /*1120*/  SHF.R.U32.HI R0, RZ, UR5, R9 ;  /* 0x00000005ff007c19 */ /* 0x001fe40008011609 */
[----:B------:R-:W-:Y:S01]  /*1130*/  SHF.R.U32.HI R53, RZ, UR5, R11 ;  /* 0x00000005ff357c19 */ /* 0x000fe2000801160b */
[----:B-1----:R-:W0:Y:S01]  /*1140*/  LDC.64 R14, c[0x0][0x380] ;  /* 0x0000e000ff0e7b82 */ /* 0x002e220000000a00 */
[----:B------:R-:W-:Y:S01]  /*1150*/  SHF.R.U32.HI R55, RZ, UR5, R8 ;  /* 0x00000005ff377c19 */ /* 0x000fe20008011608 */
[----:B------:R1:W-:Y:S01]  /*1160*/  ATOMS.POPC.INC.32 RZ, [R50+URZ] ;  /* 0x0000000032ff7f8c */ /* 0x0003e2000d8000ff */
[----:B------:R-:W-:-:S02]  /*1170*/  SHF.R.U32.HI R57, RZ, UR5, R13 ;  /* 0x00000005ff397c19 */ /* 0x000fc4000801160d */
[----:B--2---:R-:W-:Y:S01]  /*1180*/  SHF.R.U32.HI R26, RZ, UR5, R6 ;  /* 0x00000005ff1a7c19 */ /* 0x004fe20008011606 */
[----:B------:R2:W-:Y:S01]  /*1190*/  ATOMS.POPC.INC.32 RZ, [R51+URZ] ;  /* 0x0000000033ff7f8c */ /* 0x0005e2000d8000ff */
[----:B------:R-:W-:Y:S02]  /*11a0*/  LOP3.LUT R0, R0, UR4, RZ, 0x30, !PT ;  /* 0x0000000400007c12 */ /* 0x000fe4000f8e30ff */
[----:B------:R-:W-:Y:S02]  /*11b0*/  LOP3.LUT R54, R26, UR4, RZ, 0x30, !PT ;  /* 0x000000041a367c12 */ /* 0x000fe4000f8e30ff */
[----:B------:R-:W-:Y:S01]  /*11c0*/  LOP3.LUT R58, R53, UR4, RZ, 0x30, !PT ;  /* 0x00000004353a7c12 */ /* 0x000fe2000f8e30ff */
[--C-:B------:R-:W-:Y:S01]  /*11d0*/  IMAD R53, R0, 0x4, R5.reuse ;  /* 0x0000000400357824 */ /* 0x100fe200078e0205 */
[----:B------:R-:W-:Y:S01]  /*11e0*/  ISETP.GT.U32.AND P2, PT, R3, 0xff, PT ;  /* 0x000000ff0300780c */ /* 0x000fe20003f44070 */
[--C-:B------:R-:W-:Y:S01]  /*11f0*/  IMAD R54, R54, 0x4, R5.reuse ;  /* 0x0000000436367824 */ /* 0x100fe200078e0205 */
[----:B------:R-:W-:Y:S01]  /*1200*/  LOP3.LUT R60, R55, UR4, RZ, 0x30, !PT ;  /* 0x00000004373c7c12 */ /* 0x000fe2000f8e30ff */
[--C-:B------:R-:W-:Y:S01]  /*1210*/  IMAD R58, R58, 0x4, R5.reuse ;  /* 0x000000043a3a7824 */ /* 0x100fe200078e0205 */
[----:B------:R-:W-:Y:S01]  /*1220*/  LOP3.LUT R26, R57, UR4, RZ, 0x30, !PT ;  /* 0x00000004391a7c12 */ /* 0x000fe2000f8e30ff */
[----:B------:R3:W-:Y:S01]  /*1230*/  ATOMS.POPC.INC.32 RZ, [R53+URZ] ;  /* 0x0000000035ff7f8c */ /* 0x0007e2000d8000ff */
[----:B-1----:R-:W-:Y:S01]  /*1240*/  P2R R50, PR, RZ, 0x4 ;  /* 0x00000004ff327803 */ /* 0x002fe20000000000 */
[----:B------:R-:W-:-:S02]  /*1250*/  IMAD R60, R60, 0x4, R5 ;  /* 0x000000043c3c7824 */ /* 0x000fc400078e0205 */
[----:B------:R-:W-:Y:S01]  /*1260*/  IMAD R5, R26, 0x4, R5 ;  /* 0x000000041a057824 */ /* 0x000fe200078e0205 */
[----:B------:R3:W-:Y:S01]  /*1270*/  ATOMS.POPC.INC.32 RZ, [R54+URZ] ;  /* 0x0000000036ff7f8c */ /* 0x0007e2000d8000ff */
[----:B--2---:R-:W-:Y:S02]  /*1280*/  IMAD R51, R3, 0x4, R7 ;  /* 0x0000000403337824 */ /* 0x004fe400078e0207 */
[----:B------:R-:W-:Y:S01]  /*1290*/  IMAD.MOV.U32 R0, RZ, RZ, RZ ;  /* 0x000000ffff007224 */ /* 0x000fe200078e00ff */
[----:B------:R3:W-:Y:S04]  /*12a0*/  ATOMS.POPC.INC.32 RZ, [R58+URZ] ;  /* 0x000000003aff7f8c */ /* 0x0007e8000d8000ff */
[----:B------:R3:W-:Y:S04]  /*12b0*/  ATOMS.POPC.INC.32 RZ, [R60+URZ] ;  /* 0x000000003cff7f8c */ /* 0x0007e8000d8000ff */
[----:B------:R3:W-:Y:S01]  /*12c0*/  ATOMS.POPC.INC.32 RZ, [R5+URZ] ;  /* 0x0000000005ff7f8c */ /* 0x0007e2000d8000ff */
[----:B------:R-:W-:Y:S06]  /*12d0*/  BAR.SYNC.DEFER_BLOCKING 0x0 ;  /* 0x0000000000007b1d */ /* 0x000fec0000010000 */
[----:B------:R-:W-:Y:S05]  /*12e0*/  @P2 BRA `(.L_x_13) ;  /* 0x00000000008c2947 */ /* 0x000fea0003800000 */
[----:B------:R-:W1:Y:S04]  /*12f0*/  LDS R0, [R51] ;  /* 0x0000000033007984 */ /* 0x000e680000000800 */
[----:B---3--:R-:W2:Y:S04]  /*1300*/  LDS R5, [R51+0x400] ;  /* 0x0004000033057984 */ /* 0x008ea80000000800 */
[----:B------:R-:W3:Y:S04]  /*1310*/  LDS R53, [R51+0x800] ;  /* 0x0008000033357984 */ /* 0x000ee80000000800 */
[----:B------:R-:W4:Y:S04]  /*1320*/  LDS R55, [R51+0xc00] ;  /* 0x000c000033377984 */ /* 0x000f280000000800 */
[----:B------:R-:W5:Y:S04]  /*1330*/  LDS R57, [R51+0x1000] ;  /* 0x0010000033397984 */ /* 0x000f680000000800 */
[----:B------:R-:W0:Y:S04]  /*1340*/  LDS R59, [R51+0x1400] ;  /* 0x00140000333b7984 */ /* 0x000e280000000800 */
[----:B------:R-:W-:Y:S04]  /*1350*/  LDS R61, [R51+0x2000] ;  /* 0x00200000333d7984 */ /* 0x000fe80000000800 */
[----:B------:R-:W-:Y:S04]  /*1360*/  LDS R63, [R51+0x2400] ;  /* 0x00240000333f7984 */ /* 0x000fe80000000800 */
[----:B------:R-:W-:Y:S04]  /*1370*/  LDS R65, [R51+0x2800] ;  /* 0x0028000033417984 */ /* 0x000fe80000000800 */
[----:B------:R-:W-:Y:S04]  /*1380*/  STS [R51], RZ ;  /* 0x000000ff33007388 */ /* 0x000fe80000000800 */
[----:B-1----:R-:W-:Y:S01]  /*1390*/  STS [R51+0x400], R0 ;  /* 0x0004000033007388 */ /* 0x002fe20000000800 */
[----:B--2---:R-:W-:-:S03]  /*13a0*/  IMAD.IADD R54, R0, 0x1, R5 ;  /* 0x0000000100367824 */ /* 0x004fc600078e0205 */
[----:B------:R-:W1:Y:S01]  /*13b0*/  LDS R5, [R51+0x1800] ;  /* 0x0018000033057984 */ /* 0x000e620000000800 */
[----:B---3--:R-:W-:-:S03]  /*13c0*/  IMAD.IADD R58, R54, 0x1, R53 ;  /* 0x00000001363a7824 */ /* 0x008fc600078e0235 */
[----:B------:R-:W2:Y:S01]  /*13d0*/  LDS R53, [R51+0x1c00] ;  /* 0x001c000033357984 */ /* 0x000ea20000000800 */
[----:B----4-:R-:W-:-:S03]  /*13e0*/  IMAD.IADD R60, R58, 0x1, R55 ;  /* 0x000000013a3c7824 */ /* 0x010fc600078e0237 */
[----:B------:R1:W-:Y:S01]  /*13f0*/  STS [R51+0x800], R54 ;  /* 0x0008003633007388 */ /* 0x0003e20000000800 */
[----:B-----5:R-:W-:-:S03]  /*1400*/  IMAD.IADD R62, R60, 0x1, R57 ;  /* 0x000000013c3e7824 */ /* 0x020fc600078e0239 */
[----:B------:R-:W3:Y:S01]  /*1410*/  LDS R55, [R51+0x2c00] ;  /* 0x002c000033377984 */ /* 0x000ee20000000800 */
[----:B0-----:R-:W-:-:S03]  /*1420*/  IMAD.IADD R64, R62, 0x1, R59 ;  /* 0x000000013e407824 */ /* 0x001fc600078e023b */
[----:B------:R0:W-:Y:S04]  /*1430*/  STS [R51+0xc00], R58 ;  /* 0x000c003a33007388 */ /* 0x0001e80000000800 */
[----:B------:R4:W-:Y:S04]  /*1440*/  STS [R51+0x1000], R60 ;  /* 0x0010003c33007388 */ /* 0x0009e80000000800 */
[----:B------:R4:W-:Y:S04]  /*1450*/  STS [R51+0x1400], R62 ;  /* 0x0014003e33007388 */ /* 0x0009e80000000800 */
[----:B------:R4:W-:Y:S01]  /*1460*/  STS [R51+0x1800], R64 ;  /* 0x0018004033007388 */ /* 0x0009e20000000800 */
[----:B-1----:R-:W-:-:S04]  /*1470*/  IMAD.IADD R54, R64, 0x1, R5 ;  /* 0x0000000140367824 */ /* 0x002fc800078e0205 */
[----:B--2---:R-:W-:Y:S01]  /*1480*/  IMAD.IADD R66, R54, 0x1, R53 ;  /* 0x0000000136427824 */ /* 0x004fe200078e0235 */
[----:B------:R4:W-:Y:S03]  /*1490*/  STS [R51+0x1c00], R54 ;  /* 0x001c003633007388 */ /* 0x0009e60000000800 */
[----:B------:R-:W-:Y:S01]  /*14a0*/  IMAD.IADD R68, R66, 0x1, R61 ;  /* 0x0000000142447824 */ /* 0x000fe200078e023d */
[----:B------:R4:W-:Y:S03]  /*14b0*/  STS [R51+0x2000], R66 ;  /* 0x0020004233007388 */ /* 0x0009e60000000800 */
[----:B------:R-:W-:Y:S01]  /*14c0*/  IMAD.IADD R70, R68, 0x1, R63 ;  /* 0x0000000144467824 */ /* 0x000fe200078e023f */
[----:B------:R4:W-:Y:S03]  /*14d0*/  STS [R51+0x2400], R68 ;  /* 0x0024004433007388 */ /* 0x0009e60000000800 */
[----:B0-----:R-:W-:Y:S01]  /*14e0*/  IMAD.IADD R58, R70, 0x1, R65 ;  /* 0x00000001463a7824 */ /* 0x001fe200078e0241 */
[----:B------:R4:W-:Y:S03]  /*14f0*/  STS [R51+0x2800], R70 ;  /* 0x0028004633007388 */ /* 0x0009e60000000800 */
[----:B---3--:R-:W-:Y:S01]  /*1500*/  IMAD.IADD R0, R58, 0x1, R55 ;  /* 0x000000013a007824 */ /* 0x008fe200078e0237 */
[----:B------:R4:W-:Y:S06]  /*1510*/  STS [R51+0x2c00], R58 ;  /* 0x002c003a33007388 */ /* 0x0009ec0000000800 */
.L_x_13:
[----:B------:R-:W-:Y:S05]  /*1520*/  BSYNC.RECONVERGENT B0 ;  /* 0x0000000000007941 */ /* 0x000fea0003800200 */
.L_x_12:
[----:B------:R-:W-:Y:S01]  /*1530*/  ISETP.NE.AND P0, PT, R0, 0x1980, PT ;  /* 0x000019800000780c */ /* 0x000fe20003f05270 */
[----:B---3--:R-:W-:Y:S01]  /*1540*/  IMAD R5, R42, 0x100, R3 ;  /* 0x000001002a057824 */ /* 0x008fe200078e0203 */
[----:B------:R-:W-:Y:S01]  /*1550*/  @!P2 LOP3.LUT R53, R0, 0x40000000, RZ, 0xfc, !PT ;  /* 0x400000000035a812 */ /* 0x000fe200078efcff */
[----:B------:R-:W-:Y:S01]  /*1560*/  IMAD R41, R41, 0x11, RZ ;  /* 0x0000001129297824 */ /* 0x000fe200078e02ff */
[----:B------:R-:W-:Y:S01]  /*1570*/  ISETP.LT.U32.AND P0, PT, R3, 0x100, !P0 ;  /* 0x000001000300780c */ /* 0x000fe20004701070 */
[----:B0-----:R-:W-:-:S03]  /*1580*/  IMAD.WIDE R14, R5, 0x4, R14 ;  /* 0x00000004050e7825 */ /* 0x001fc600078e020e */
[----:B------:R-:W-:Y:S01]  /*1590*/  LOP3.LUT R57, R41, R4, RZ, 0xfc, !PT ;  /* 0x0000000429397212 */ /* 0x000fe200078efcff */
[----:B----4-:R-:W-:Y:S01]  /*15a0*/  IMAD R54, R42, 0x1980, RZ ;  /* 0x000019802a367824 */ /* 0x010fe200078e02ff */
[----:B------:R0:W-:Y:S07]  /*15b0*/  @!P2 STG.E.STRONG.SYS desc[UR6][R14.64], R53 ;  /* 0x000000350e00a986 */ /* 0x0001ee000c115906 */
[----:B------:R-:W-:Y:S06]  /*15c0*/  BAR.RED.OR.DEFER_BLOCKING 0x0, P0 ;  /* 0x0000000000007b1d */ /* 0x000fec0000014800 */
[----:B------:R-:W1:Y:S01]  /*15d0*/  B2R.RESULT RZ, P0 ;  /* 0x0000000000ff731c */ /* 0x000e620000004000 */
[----:B------:R-:W-:-:S04]  /*15e0*/  IADD3 R4, P1, PT, R54, R57, RZ ;  /* 0x0000003936047210 */ /* 0x000fc80007f3e0ff */
[----:B------:R-:W-:Y:S01]  /*15f0*/  LEA.HI.X.SX32 R55, R54, RZ, 0x1, P1 ;  /* 0x000000ff36377211 */ /* 0x000fe200008f0eff */
[----:B------:R-:W-:-:S03]  /*1600*/  IMAD.SHL.U32 R5, R4, 0x4, RZ ;  /* 0x0000000404057824 */ /* 0x000fc600078e00ff */
[----:B------:R-:W-:Y:S01]  /*1610*/  SHF.L.U64.HI R4, R4, 0x2, R55 ;  /* 0x0000000204047819 */ /* 0x000fe20000010237 */
[----:B01----:R-:W-:Y:S06]  /*1620*/  @!P0 BRA `(.L_x_14) ;  /* 0x0000001000b48947 */ /* 0x003fec0003800000 */
[----:B------:R-:W0:Y:S01]  /*1630*/  LDCU.64 UR8, c[0x0][0x3b8] ;  /* 0x00007700ff0877ac */ /* 0x000e220008000a00 */
[----:B------:R-:W-:Y:S01]  /*1640*/  BSSY B1, `(.L_x_15) ;  /* 0x0000032000017945 */ /* 0x000fe20003800000 */
[----:B------:R-:W-:Y:S01]  /*1650*/  IMAD R13, R3, 0x8, R7 ;  /* 0x00000008030d7824 */ /* 0x000fe200078e0207 */
[----:B0-----:R-:W-:-:S04]  /*1660*/  IADD3 R8, P0, PT, R5, UR8, RZ ;  /* 0x0000000805087c10 */ /* 0x001fc8000ff1e0ff */
[----:B------:R-:W-:Y:S01]  /*1670*/  IADD3.X R9, PT, PT, R4, UR9, RZ, P0, !PT ;  /* 0x0000000904097c10 */ /* 0x000fe200087fe4ff */
[----:B------:R-:W-:Y:S08]  /*1680*/  @P2 BRA `(.L_x_16) ;  /* 0x0000000000b42947 */ /* 0x000ff00003800000 */
[----:B------:R-:W0:Y:S02]  /*1690*/  LDCU.64 UR8, c[0x0][0x398] ;  /* 0x00007300ff0877ac */ /* 0x000e240008000a00 */
[----:B0-----:R-:W-:-:S04]  /*16a0*/  LEA R10, P0, R3, UR8, 0x3 ;  /* 0x00000008030a7c11 */ /* 0x001fc8000f8018ff */
[----:B------:R-:W-:-:S05]  /*16b0*/  LEA.HI.X R11, R3, UR9, RZ, 0x3, P0 ;  /* 0x00000009030b7c11 */ /* 0x000fca00080f1cff */
[----:B------:R-:W2:Y:S01]  /*16c0*/  LDG.E.64 R4, desc[UR6][R10.64] ;  /* 0x000000060a047981 */ /* 0x000ea2000c1e1b00 */
[----:B------:R-:W-:-:S04]  /*16d0*/  ISETP.GT.U32.AND P0, PT, R3, R49, PT ;  /* 0x000000310300720c */ /* 0x000fc80003f04070 */
[----:B------:R-:W-:-:S04]  /*16e0*/  SEL R17, RZ, 0x1980, !P0 ;  /* 0x00001980ff117807 */ /* 0x000fc80004000000 */
[----:B--2---:R-:W-:Y:S01]  /*16f0*/  IADD3 R4, P0, PT, R4, -R17, RZ ;  /* 0x8000001104047210 */ /* 0x004fe20007f1e0ff */
[----:B------:R-:W-:-:S03]  /*1700*/  IMAD.MOV.U32 R17, RZ, RZ, R0 ;  /* 0x000000ffff117224 */ /* 0x000fc600078e0000 */
[----:B------:R-:W-:Y:S02]  /*1710*/  IADD3.X R5, PT, PT, R5, -0x1, RZ, P0, !PT ;  /* 0xffffffff05057810 */ /* 0x000fe400007fe4ff */
[----:B------:R-:W-:-:S03]  /*1720*/  ISETP.GE.AND P0, PT, R42, 0x1, PT ;  /* 0x000000012a00780c */ /* 0x000fc60003f06270 */
[----:B------:R0:W-:Y:S10]  /*1730*/  STS.64 [R13+0x6600], R4 ;  /* 0x006600040d007388 */ /* 0x0001f40000000a00 */
[----:B------:R-:W-:Y:S05]  /*1740*/  @!P0 BRA `(.L_x_17) ;  /* 0x00000000006c8947 */ /* 0x000fea0003800000 */
[----:B------:R-:W-:Y:S01]  /*1750*/  BSSY B0, `(.L_x_18) ;  /* 0x0000019000007945 */ /* 0x000fe20003800000 */
[----:B------:R-:W-:Y:S02]  /*1760*/  IMAD.MOV.U32 R6, RZ, RZ, -0x1 ;  /* 0xffffffffff067424 */ /* 0x000fe400078e00ff */
[----:B------:R-:W-:Y:S02]  /*1770*/  IMAD.MOV.U32 R10, RZ, RZ, R42 ;  /* 0x000000ffff0a7224 */ /* 0x000fe400078e002a */
[----:B------:R-:W-:-:S07]  /*1780*/  IMAD.MOV.U32 R17, RZ, RZ, R0 ;  /* 0x000000ffff117224 */ /* 0x000fce00078e0000 */
.L_x_22:
[----:B0-----:R-:W0:Y:S01]  /*1790*/  LDC.64 R4, c[0x0][0x380] ;  /* 0x0000e000ff047b82 */ /* 0x001e220000000a00 */
[----:B------:R-:W-:Y:S01]  /*17a0*/  VIADD R19, R10, 0xffffffff ;  /* 0xffffffff0a137836 */ /* 0x000fe20000000000 */
[----:B------:R-:W-:Y:S03]  /*17b0*/  BSSY B2, `(.L_x_19) ;  /* 0x0000008000027945 */ /* 0x000fe60003800000 */
[----:B------:R-:W-:-:S04]  /*17c0*/  IMAD R11, R19, 0x100, R3 ;  /* 0x00000100130b7824 */ /* 0x000fc800078e0203 */
[----:B0-----:R-:W-:-:S07]  /*17d0*/  IMAD.WIDE R4, R11, 0x4, R4 ;  /* 0x000000040b047825 */ /* 0x001fce00078e0204 */
.L_x_20:
[----:B------:R-:W-:Y:S05]  /*17e0*/  YIELD ;  /* 0x0000000000007946 */ /* 0x000fea0003800000 */
[----:B------:R0:W-:Y:S06]  /*17f0*/  MEMBAR.SC.CTA ;  /* 0x0000000000007992 */ /* 0x0001ec0000000000 */
[----:B0-----:R-:W2:Y:S02]  /*1800*/  LDG.E.STRONG.SYS R11, desc[UR6][R4.64] ;  /* 0x00000006040b7981 */ /* 0x001ea4000c1f5900 */
[----:B--2---:R-:W-:-:S13]  /*1810*/  ISETP.NE.AND P0, PT, R11, RZ, PT ;  /* 0x000000ff0b00720c */ /* 0x004fda0003f05270 */
[----:B------:R-:W-:Y:S05]  /*1820*/  @!P0 BRA `(.L_x_20) ;  /* 0xfffffffc00ec8947 */ /* 0x000fea000383ffff */
[----:B------:R-:W-:Y:S05]  /*1830*/  BSYNC B2 ;  /* 0x0000000000027941 */ /* 0x000fea0003800000 */
.L_x_19:
[----:B------:R-:W-:Y:S01]  /*1840*/  BSSY.RECONVERGENT B2, `(.L_x_21) ;  /* 0x0000006000027945 */ /* 0x000fe20003800200 */
[C---:B------:R-:W-:Y:S02]  /*1850*/  ISETP.GT.AND P0, PT, R11.reuse, -0x1, PT ;  /* 0xffffffff0b00780c */ /* 0x040fe40003f04270 */
[----:B------:R-:W-:Y:S01]  /*1860*/  LOP3.LUT R4, R11, 0x3fffffff, RZ, 0xc0, !PT ;  /* 0x3fffffff0b047812 */ /* 0x000fe200078ec0ff */
[----:B------:R-:W-:Y:S05]  /*1870*/  WARPSYNC.EXCLUSIVE R6 ;  /* 0x0000000006007348 */ /* 0x000fea0003a00000 */
[----:B------:R-:W-:-:S05]  /*1880*/  IMAD.IADD R17, R4, 0x1, R17 ;  /* 0x0000000104117824 */ /* 0x000fca00078e0211 */
[----:B------:R-:W-:-:S07]  /*1890*/  VOTE.ANY R6, PT, P0 ;  /* 0x0000000000067806 */ /* 0x000fce00000e0100 */
[----:B------:R-:W-:Y:S05]  /*18a0*/  BSYNC.RECONVERGENT B2 ;  /* 0x0000000000027941 */ /* 0x000fea0003800200 */
.L_x_21:
[----:B------:R-:W-:Y:S01]  /*18b0*/  ISETP.GT.U32.AND P1, PT, R10, 0x1, PT ;  /* 0x000000010a00780c */ /* 0x000fe20003f24070 */
[----:B------:R-:W-:-:S12]  /*18c0*/  IMAD.MOV.U32 R10, RZ, RZ, R19 ;  /* 0x000000ffff0a7224 */ /* 0x000fd800078e0013 */
[----:B------:R-:W-:Y:S05]  /*18d0*/  @P0 BRA P1, `(.L_x_22) ;  /* 0xfffffffc00ac0947 */ /* 0x000fea000083ffff */
[----:B------:R-:W-:Y:S05]  /*18e0*/  BSYNC B0 ;  /* 0x0000000000007941 */ /* 0x000fea0003800000 */
.L_x_18:
[----:B------:R1:W2:Y:S02]  /*18f0*/  LDS.64 R4, [R13+0x6600] ;  /* 0x006600000d047984 */ /* 0x0002a40000000a00 */
.L_x_17:
[C---:B------:R-:W-:Y:S01]  /*1900*/  IMAD.IADD R19, R17.reuse, 0x1, -R0 ;  /* 0x0000000111137824 */ /* 0x040fe200078e0a00 */
[----:B------:R-:W-:-:S04]  /*1910*/  LOP3.LUT R11, R17, 0x80000000, RZ, 0xfc, !PT ;  /* 0x80000000110b7812 */ /* 0x000fc800078efcff */
[C---:B0-2---:R-:W-:Y:S01]  /*1920*/  IADD3 R4, P0, PT, R19.reuse, R4, RZ ;  /* 0x0000000413047210 */ /* 0x045fe20007f1e0ff */
[----:B------:R0:W-:Y:S03]  /*1930*/  STG.E.STRONG.SYS desc[UR6][R14.64], R11 ;  /* 0x0000000b0e007986 */ /* 0x0001e6000c115906 */
[----:B------:R-:W-:-:S05]  /*1940*/  LEA.HI.X.SX32 R5, R19, R5, 0x1, P0 ;  /* 0x0000000513057211 */ /* 0x000fca00000f0eff */
[----:B------:R0:W-:Y:S04]  /*1950*/  STS.64 [R13+0x6600], R4 ;  /* 0x006600040d007388 */ /* 0x0001e80000000a00 */
.L_x_16:
[----:B------:R-:W-:Y:S05]  /*1960*/  BSYNC B1 ;  /* 0x0000000000017941 */ /* 0x000fea0003800000 */
.L_x_15:
[----:B0-----:R-:W0:Y:S01]  /*1970*/  LDC R5, c[0x0][0x3c0] ;  /* 0x0000f000ff057b82 */ /* 0x001e220000000800 */
[----:B------:R-:W-:-:S07]  /*1980*/  IMAD R4, R49, 0x8, R7 ;  /* 0x0000000831047824 */ /* 0x000fce00078e0207 */
[----:B------:R-:W2:Y:S01]  /*1990*/  LDC.64 R16, c[0x0][0x390] ;  /* 0x0000e400ff107b82 */ /* 0x000ea20000000a00 */
[----:B0-----:R-:W-:Y:S02]  /*19a0*/  ISETP.GE.AND P0, PT, R47, R5, PT ;  /* 0x000000052f00720c */ /* 0x001fe40003f06270 */
[----:B--2---:R-:W-:-:S04]  /*19b0*/  ISETP.EQ.U32.AND P1, PT, R16, RZ, PT ;  /* 0x000000ff1000720c */ /* 0x004fc80003f22070 */
[----:B------:R-:W-:-:S04]  /*19c0*/  ISETP.EQ.OR.EX P0, PT, R17, RZ, !P0, P1 ;  /* 0x000000ff1100720c */ /* 0x000fc80004702710 */
[----:B------:R-:W-:-:S13]  /*19d0*/  ISETP.GT.U32.OR P0, PT, R3, 0xff, P0 ;  /* 0x000000ff0300780c */ /* 0x000fda0000704470 */
[----:B------:R-:W-:Y:S05]  /*19e0*/  @P0 BRA `(.L_x_23) ;  /* 0x0000000000240947 */ /* 0x000fea0003800000 */
[----:B------:R-:W0:Y:S01]  /*19f0*/  LDS.64 R10, [R13+0x6600] ;  /* 0x006600000d0a7984 */ /* 0x000e220000000a00 */
[C---:B------:R-:W-:Y:S02]  /*1a00*/  ISETP.GT.U32.AND P0, PT, R3.reuse, R49, PT ;  /* 0x000000310300720c */ /* 0x040fe40003f04070 */
[C---:B------:R-:W-:Y:S02]  /*1a10*/  LEA R6, P2, R3.reuse, R16, 0x3 ;  /* 0x0000001003067211 */ /* 0x040fe400078418ff */
[----:B------:R-:W-:Y:S02]  /*1a20*/  SEL R7, RZ, 0x1980, !P0 ;  /* 0x00001980ff077807 */ /* 0x000fe40004000000 */
[--C-:B------:R-:W-:Y:S02]  /*1a30*/  SHF.R.S32.HI R15, RZ, 0x1f, R0.reuse ;  /* 0x0000001fff0f7819 */ /* 0x100fe40000011400 */
[----:B0-----:R-:W-:Y:S02]  /*1a40*/  IADD3 R2, P0, P1, R10, R7, R0 ;  /* 0x000000070a027210 */ /* 0x001fe4000791e000 */
[----:B------:R-:W-:-:S02]  /*1a50*/  LEA.HI.X R7, R3, R17, RZ, 0x3, P2 ;  /* 0x0000001103077211 */ /* 0x000fc400010f1cff */
[----:B------:R-:W-:-:S05]  /*1a60*/  IADD3.X R3, PT, PT, R11, RZ, R15, P0, P1 ;  /* 0x000000ff0b037210 */ /* 0x000fca00007e240f */
[----:B------:R0:W-:Y:S04]  /*1a70*/  STG.E.64 desc[UR6][R6.64], R2 ;  /* 0x0000000206007986 */ /* 0x0001e8000c101b06 */
.L_x_23:
[----:B------:R-:W-:Y:S05]  /*1a80*/  WARPSYNC.ALL ;  /* 0x0000000000007948 */ /* 0x000fea0003800000 */
[----:B------:R-:W-:Y:S01]  /*1a90*/  BAR.SYNC.DEFER_BLOCKING 0x0 ;  /* 0x0000000000007b1d */ /* 0x000fe20000010000 */
[----:B------:R-:W-:-:S05]  /*1aa0*/  ISETP.GT.AND P0, PT, R47, R5, PT ;  /* 0x000000052f00720c */ /* 0x000fca0003f04270 */
[----:B0-----:R0:W2:Y:S08]  /*1ab0*/  LDS.64 R2, [R4+0x6600] ;  /* 0x0066000004027984 */ /* 0x0010b00000000a00 */
[----:B0-----:R-:W-:Y:S05]  /*1ac0*/  @P0 BRA `(.L_x_24) ;  /* 0x00000000005c0947 */ /* 0x001fea0003800000 */
[----:B------:R-:W0:Y:S01]  /*1ad0*/  LDCU.64 UR4, c[0x0][0x3a0] ;  /* 0x00007400ff0477ac */ /* 0x000e220008000a00 */
[----:B--2---:R-:W-:-:S05]  /*1ae0*/  IADD3 R0, P1, PT, R57, R2, RZ ;  /* 0x0000000239007210 */ /* 0x004fca0007f3e0ff */
[----:B------:R-:W-:Y:S01]  /*1af0*/  IMAD.X R7, RZ, RZ, R3, P1 ;  /* 0x000000ffff077224 */ /* 0x000fe200008e0603 */
[----:B0-----:R-:W-:-:S04]  /*1b00*/  LEA R2, P1, R0, UR4, 0x2 ;  /* 0x0000000400027c11 */ /* 0x001fc8000f8210ff */
[----:B------:R-:W-:-:S05]  /*1b10*/  LEA.HI.X R3, R0, UR5, R7, 0x2, P1 ;  /* 0x0000000500037c11 */ /* 0x000fca00088f1407 */
[----:B------:R2:W-:Y:S04]  /*1b20*/  STG.E desc[UR6][R2.64], R28 ;  /* 0x0000001c02007986 */ /* 0x0005e8000c101906 */
        /* <DEDUP_REMOVED lines=15> */
[----:B------:R2:W-:Y:S01]  /*1c20*/  STG.E desc[UR6][R2.64+0x800], R46 ;  /* 0x0008002e02007986 */ /* 0x0005e2000c101906 */
[----:B------:R-:W-:Y:S05]  /*1c30*/  BRA `(.L_x_25) ;  /* 0x0000000000e07947 */ /* 0x000fea0003800000 */
.L_x_24:
[----:B------:R-:W0:Y:S01]  /*1c40*/  LDCU.64 UR4, c[0x0][0x3a0] ;  /* 0x00007400ff0477ac */ /* 0x000e220008000a00 */
[----:B------:R-:W-:Y:S01]  /*1c50*/  IMAD R4, R42, -0x1980, R5 ;  /* 0xffffe6802a047824 */ /* 0x000fe200078e0205 */
[C---:B--2---:R-:W-:Y:S01]  /*1c60*/  IADD3 R0, P1, PT, R57.reuse, R2, RZ ;  /* 0x0000000239007210 */ /* 0x044fe20007f3e0ff */
[C---:B------:R-:W-:Y:S02]  /*1c70*/  VIADD R11, R57.reuse, 0x20 ;  /* 0x00000020390b7836 */ /* 0x040fe40000000000 */
[C---:B-1----:R-:W-:Y:S01]  /*1c80*/  VIADD R13, R57.reuse, 0x40 ;  /* 0x00000040390d7836 */ /* 0x042fe20000000000 */
[-C--:B------:R-:W-:Y:S01]  /*1c90*/  ISETP.GE.AND P5, PT, R57, R4.reuse, PT ;  /* 0x000000043900720c */ /* 0x080fe20003fa6270 */
[----:B------:R-:W-:Y:S01]  /*1ca0*/  IMAD.X R7, RZ, RZ, R3, P1 ;  /* 0x000000ffff077224 */ /* 0x000fe200008e0603 */
[-C--:B------:R-:W-:Y:S01]  /*1cb0*/  ISETP.GE.AND P4, PT, R11, R4.reuse, PT ;  /* 0x000000040b00720c */ /* 0x080fe20003f86270 */
[----:B------:R-:W-:Y:S01]  /*1cc0*/  VIADD R11, R57, 0x60 ;  /* 0x00000060390b7836 */ /* 0x000fe20000000000 */
[----:B------:R-:W-:Y:S01]  /*1cd0*/  ISETP.GE.AND P3, PT, R13, R4, PT ;  /* 0x000000040d00720c */ /* 0x000fe20003f66270 */
[----:B------:R-:W-:-:S02]  /*1ce0*/  VIADD R13, R57, 0x80 ;  /* 0x00000080390d7836 */ /* 0x000fc40000000000 */
[----:B------:R-:W-:Y:S01]  /*1cf0*/  VIADD R15, R57, 0xa0 ;  /* 0x000000a0390f7836 */ /* 0x000fe20000000000 */
[-C--:B------:R-:W-:Y:S01]  /*1d00*/  ISETP.GE.AND P2, PT, R11, R4.reuse, PT ;  /* 0x000000040b00720c */ /* 0x080fe20003f46270 */
[----:B------:R-:W-:Y:S01]  /*1d10*/  VIADD R11, R57, 0xc0 ;  /* 0x000000c0390b7836 */ /* 0x000fe20000000000 */
[C---:B0-----:R-:W-:Y:S02]  /*1d20*/  LEA R2, P1, R0.reuse, UR4, 0x2 ;  /* 0x0000000400027c11 */ /* 0x041fe4000f8210ff */
[-C--:B------:R-:W-:Y:S02]  /*1d30*/  ISETP.GE.AND P6, PT, R15, R4.reuse, PT ;  /* 0x000000040f00720c */ /* 0x080fe40003fc6270 */
[----:B------:R-:W-:Y:S02]  /*1d40*/  LEA.HI.X R3, R0, UR5, R7, 0x2, P1 ;  /* 0x0000000500037c11 */ /* 0x000fe400088f1407 */
[----:B------:R-:W-:Y:S01]  /*1d50*/  ISETP.GE.AND P1, PT, R13, R4, PT ;  /* 0x000000040d00720c */ /* 0x000fe20003f26270 */
[----:B------:R-:W-:-:S02]  /*1d60*/  VIADD R13, R57, 0xe0 ;  /* 0x000000e0390d7836 */ /* 0x000fc40000000000 */
[----:B------:R0:W-:Y:S01]  /*1d70*/  @!P5 STG.E desc[UR6][R2.64], R28 ;  /* 0x0000001c0200d986 */ /* 0x0001e2000c101906 */
[-C--:B------:R-:W-:Y:S01]  /*1d80*/  ISETP.GE.AND P5, PT, R11, R4.reuse, PT ;  /* 0x000000040b00720c */ /* 0x080fe20003fa6270 */
[----:B------:R-:W-:Y:S02]  /*1d90*/  VIADD R11, R57, 0x100 ;  /* 0x00000100390b7836 */ /* 0x000fe40000000000 */
[----:B------:R0:W-:Y:S01]  /*1da0*/  @!P4 STG.E desc[UR6][R2.64+0x80], R29 ;  /* 0x0000801d0200c986 */ /* 0x0001e2000c101906 */
[-C--:B------:R-:W-:Y:S01]  /*1db0*/  ISETP.GE.AND P4, PT, R13, R4.reuse, PT ;  /* 0x000000040d00720c */ /* 0x080fe20003f86270 */
[----:B------:R-:W-:Y:S02]  /*1dc0*/  VIADD R13, R57, 0x120 ;  /* 0x00000120390d7836 */ /* 0x000fe40000000000 */
[----:B------:R0:W-:Y:S01]  /*1dd0*/  @!P3 STG.E desc[UR6][R2.64+0x100], R30 ;  /* 0x0001001e0200b986 */ /* 0x0001e2000c101906 */
        /* <DEDUP_REMOVED lines=21> */
[----:B------:R-:W-:-:S03]  /*1f30*/  ISETP.GE.AND P2, PT, R13, R4, PT ;  /* 0x000000040d00720c */ /* 0x000fc60003f46270 */
[----:B------:R0:W-:Y:S01]  /*1f40*/  @!P1 STG.E desc[UR6][R2.64+0x500], R38 ;  /* 0x0005002602009986 */ /* 0x0001e2000c101906 */
[----:B------:R-:W-:-:S03]  /*1f50*/  ISETP.GE.AND P1, PT, R11, R4, PT ;  /* 0x000000040b00720c */ /* 0x000fc60003f26270 */
[----:B------:R0:W-:Y:S04]  /*1f60*/  @!P6 STG.E desc[UR6][R2.64+0x580], R39 ;  /* 0x000580270200e986 */ /* 0x0001e8000c101906 */
[----:B------:R0:W-:Y:S04]  /*1f70*/  @!P5 STG.E desc[UR6][R2.64+0x600], R40 ;  /* 0x000600280200d986 */ /* 0x0001e8000c101906 */
[----:B------:R0:W-:Y:S04]  /*1f80*/  @!P4 STG.E desc[UR6][R2.64+0x680], R43 ;  /* 0x0006802b0200c986 */ /* 0x0001e8000c101906 */
[----:B------:R0:W-:Y:S04]  /*1f90*/  @!P3 STG.E desc[UR6][R2.64+0x700], R44 ;  /* 0x0007002c0200b986 */ /* 0x0001e8000c101906 */
[----:B------:R0:W-:Y:S04]  /*1fa0*/  @!P2 STG.E desc[UR6][R2.64+0x780], R45 ;  /* 0x0007802d0200a986 */ /* 0x0001e8000c101906 */
[----:B------:R0:W-:Y:S02]  /*1fb0*/  @!P1 STG.E desc[UR6][R2.64+0x800], R46 ;  /* 0x0008002e02009986 */ /* 0x0001e4000c101906 */
.L_x_25:
[----:B------:R-:W-:Y:S05]  /*1fc0*/  @P0 BRA `(.L_x_26) ;  /* 0x0000000000480947 */ /* 0x000fea0003800000 */
[----:B------:R3:W5:Y:S04]  /*1fd0*/  LDG.E R11, desc[UR6][R8.64] ;  /* 0x00000006080b7981 */ /* 0x000768000c1e1900 */
[----:B-1----:R3:W5:Y:S04]  /*1fe0*/  LDG.E R13, desc[UR6][R8.64+0x80] ;  /* 0x00008006080d7981 */ /* 0x002768000c1e1900 */
[----:B------:R3:W5:Y:S04]  /*1ff0*/  LDG.E R15, desc[UR6][R8.64+0x100] ;  /* 0x00010006080f7981 */ /* 0x000768000c1e1900 */
[----:B------:R3:W5:Y:S04]  /*2000*/  LDG.E R17, desc[UR6][R8.64+0x180] ;  /* 0x0001800608117981 */ /* 0x000768000c1e1900 */
[----:B------:R3:W5:Y:S04]  /*2010*/  LDG.E R19, desc[UR6][R8.64+0x200] ;  /* 0x0002000608137981 */ /* 0x000768000c1e1900 */
[----:B------:R3:W5:Y:S04]  /*2020*/  LDG.E R21, desc[UR6][R8.64+0x280] ;  /* 0x0002800608157981 */ /* 0x000768000c1e1900 */
[----:B------:R3:W5:Y:S04]  /*2030*/  LDG.E R23, desc[UR6][R8.64+0x300] ;  /* 0x0003000608177981 */ /* 0x000768000c1e1900 */
[----:B------:R3:W5:Y:S04]  /*2040*/  LDG.E R25, desc[UR6][R8.64+0x380] ;  /* 0x0003800608197981 */ /* 0x000768000c1e1900 */
[----:B------:R3:W5:Y:S04]  /*2050*/  LDG.E R27, desc[UR6][R8.64+0x400] ;  /* 0x00040006081b7981 */ /* 0x000768000c1e1900 */
[----:B0-2---:R3:W5:Y:S04]  /*2060*/  LDG.E R29, desc[UR6][R8.64+0x480] ;  /* 0x00048006081d7981 */ /* 0x005768000c1e1900 */
        /* <DEDUP_REMOVED lines=8> */
.L_x_26:
[----:B------:R-:W-:Y:S02]  /*20f0*/  IMAD.IADD R54, R5, 0x1, -R54 ;  /* 0x0000000105367824 */ /* 0x000fe400078e0a36 */
[C---:B0-2---:R-:W-:Y:S02]  /*2100*/  VIADD R3, R57.reuse, 0x20 ;  /* 0x0000002039037836 */ /* 0x045fe40000000000 */
[C---:B------:R-:W-:Y:S01]  /*2110*/  VIADD R45, R57.reuse, 0x40 ;  /* 0x00000040392d7836 */ /* 0x040fe20000000000 */
[CC--:B------:R-:W-:Y:S01]  /*2120*/  ISETP.GE.AND P5, PT, R57.reuse, R54.reuse, PT ;  /* 0x000000363900720c */ /* 0x0c0fe20003fa6270 */
[----:B------:R-:W-:Y:S01]  /*2130*/  VIADD R47, R57, 0x80 ;  /* 0x00000080392f7836 */ /* 0x000fe20000000000 */
[-C--:B------:R-:W-:Y:S01]  /*2140*/  ISETP.GE.AND P4, PT, R3, R54.reuse, PT ;  /* 0x000000360300720c */ /* 0x080fe20003f86270 */
[----:B------:R-:W-:Y:S01]  /*2150*/  VIADD R3, R57, 0x60 ;  /* 0x0000006039037836 */ /* 0x000fe20000000000 */
[-C--:B------:R-:W-:Y:S01]  /*2160*/  ISETP.GE.AND P3, PT, R45, R54.reuse, PT ;  /* 0x000000362d00720c */ /* 0x080fe20003f66270 */
[----:B------:R-:W-:Y:S01]  /*2170*/  VIADD R45, R57, 0xa0 ;  /* 0x000000a0392d7836 */ /* 0x000fe20000000000 */
[----:B------:R-:W-:-:S02]  /*2180*/  ISETP.GE.AND P1, PT, R47, R54, PT ;  /* 0x000000362f00720c */ /* 0x000fc40003f26270 */
[-C--:B------:R-:W-:Y:S01]  /*2190*/  ISETP.GE.AND P2, PT, R3, R54.reuse, PT ;  /* 0x000000360300720c */ /* 0x080fe20003f46270 */
[----:B------:R-:W-:Y:S01]  /*21a0*/  VIADD R3, R57, 0xc0 ;  /* 0x000000c039037836 */ /* 0x000fe20000000000 */
[-C--:B------:R-:W-:Y:S01]  /*21b0*/  ISETP.GE.AND P6, PT, R45, R54.reuse, PT ;  /* 0x000000362d00720c */ /* 0x080fe20003fc6270 */
[----:B------:R-:W-:Y:S02]  /*21c0*/  VIADD R45, R57, 0xe0 ;  /* 0x000000e0392d7836 */ /* 0x000fe40000000000 */
[----:B------:R0:W5:Y:S01]  /*21d0*/  @!P5 LDG.E R11, desc[UR6][R8.64] ;  /* 0x00000006080bd981 */ /* 0x000162000c1e1900 */
[-C--:B------:R-:W-:Y:S01]  /*21e0*/  ISETP.GE.AND P5, PT, R3, R54.reuse, PT ;  /* 0x000000360300720c */ /* 0x080fe20003fa6270 */
[----:B------:R-:W-:Y:S02]  /*21f0*/  VIADD R3, R57, 0x100 ;  /* 0x0000010039037836 */ /* 0x000fe40000000000 */
[----:B-1----:R0:W5:Y:S01]  /*2200*/  @!P4 LDG.E R13, desc[UR6][R8.64+0x80] ;  /* 0x00008006080dc981 */ /* 0x002162000c1e1900 */
[----:B------:R-:W-:Y:S01]  /*2210*/  ISETP.GE.AND P4, PT, R45, R54, PT ;  /* 0x000000362d00720c */ /* 0x000fe20003f86270 */
[----:B------:R-:W-:-:S02]  /*2220*/  VIADD R45, R57, 0x120 ;  /* 0x00000120392d7836 */ /* 0x000fc40000000000 */
[----:B------:R0:W5:Y:S01]  /*2230*/  @!P3 LDG.E R15, desc[UR6][R8.64+0x100] ;  /* 0x00010006080fb981 */ /* 0x000162000c1e1900 */
[-C--:B------:R-:W-:Y:S01]  /*2240*/  ISETP.GE.AND P3, PT, R3, R54.reuse, PT ;  /* 0x000000360300720c */ /* 0x080fe20003f66270 */
[----:B------:R-:W-:Y:S02]  /*2250*/  VIADD R3, R57, 0x140 ;  /* 0x0000014039037836 */ /* 0x000fe40000000000 */
[----:B------:R0:W5:Y:S01]  /*2260*/  @!P2 LDG.E R17, desc[UR6][R8.64+0x180] ;  /* 0x000180060811a981 */ /* 0x000162000c1e1900 */
[-C--:B------:R-:W-:Y:S01]  /*2270*/  ISETP.GE.AND P2, PT, R45, R54.reuse, PT ;  /* 0x000000362d00720c */ /* 0x080fe20003f46270 */
[----:B------:R-:W-:Y:S02]  /*2280*/  VIADD R45, R57, 0x160 ;  /* 0x00000160392d7836 */ /* 0x000fe40000000000 */
[----:B------:R0:W5:Y:S01]  /*2290*/  @!P1 LDG.E R19, desc[UR6][R8.64+0x200] ;  /* 0x0002000608139981 */ /* 0x000162000c1e1900 */
        /* <DEDUP_REMOVED lines=15> */
[----:B------:R-:W-:-:S03]  /*2390*/  ISETP.GE.AND P2, PT, R45, R54, PT ;  /* 0x000000362d00720c */ /* 0x000fc60003f46270 */
[----:B------:R0:W5:Y:S01]  /*23a0*/  @!P1 LDG.E R31, desc[UR6][R8.64+0x500] ;  /* 0x00050006081f9981 */ /* 0x000162000c1e1900 */
[----:B------:R-:W-:-:S03]  /*23b0*/  ISETP.GE.AND P1, PT, R3, R54, PT ;  /* 0x000000360300720c */ /* 0x000fc60003f26270 */
[----:B------:R0:W5:Y:S04]  /*23c0*/  @!P6 LDG.E R33, desc[UR6][R8.64+0x580] ;  /* 0x000580060821e981 */ /* 0x000168000c1e1900 */
[----:B------:R0:W5:Y:S04]  /*23d0*/  @!P5 LDG.E R35, desc[UR6][R8.64+0x600] ;  /* 0x000600060823d981 */ /* 0x000168000c1e1900 */
[----:B------:R0:W5:Y:S04]  /*23e0*/  @!P4 LDG.E R37, desc[UR6][R8.64+0x680] ;  /* 0x000680060825c981 */ /* 0x000168000c1e1900 */
[----:B------:R0:W5:Y:S04]  /*23f0*/  @!P3 LDG.E R39, desc[UR6][R8.64+0x700] ;  /* 0x000700060827b981 */ /* 0x000168000c1e1900 */
[----:B------:R0:W5:Y:S04]  /*2400*/  @!P2 LDG.E R41, desc[UR6][R8.64+0x780] ;  /* 0x000780060829a981 */ /* 0x000168000c1e1900 */
[----:B------:R0:W5:Y:S02]  /*2410*/  @!P1 LDG.E R43, desc[UR6][R8.64+0x800] ;  /* 0x00080006082b9981 */ /* 0x000164000c1e1900 */
.L_x_27:
[----:B------:R-:W-:Y:S05]  /*2420*/  @P0 BRA `(.L_x_28) ;  /* 0x0000000000540947 */ /* 0x000fea0003800000 */
[----:B------:R-:W1:Y:S02]  /*2430*/  LDCU.64 UR4, c[0x0][0x3b0] ;  /* 0x00007600ff0477ac */ /* 0x000e640008000a00 */
[----:B-1----:R-:W-:-:S04]  /*2440*/  LEA R2, P0, R0, UR4, 0x2 ;  /* 0x0000000400027c11 */ /* 0x002fc8000f8010ff */
[----:B------:R-:W-:-:S05]  /*2450*/  LEA.HI.X R3, R0, UR5, R7, 0x2, P0 ;  /* 0x0000000500037c11 */ /* 0x000fca00080f1407 */
[----:B-----5:R-:W-:Y:S04]  /*2460*/  STG.E desc[UR6][R2.64], R11 ;  /* 0x0000000b02007986 */ /* 0x020fe8000c101906 */
[----:B------:R-:W-:Y:S04]  /*2470*/  STG.E desc[UR6][R2.64+0x80], R13 ;  /* 0x0000800d02007986 */ /* 0x000fe8000c101906 */
        /* <DEDUP_REMOVED lines=14> */
[----:B------:R-:W-:Y:S01]  /*2560*/  STG.E desc[UR6][R2.64+0x800], R43 ;  /* 0x0008002b02007986 */ /* 0x000fe2000c101906 */
[----:B------:R-:W-:Y:S05]  /*2570*/  EXIT ;  /* 0x000000000000794d */ /* 0x000fea0003800000 */
.L_x_28:
[----:B------:R-:W1:Y:S01]  /*2580*/  LDCU.64 UR4, c[0x0][0x3b0] ;  /* 0x00007600ff0477ac */ /* 0x000e620008000a00 */
[----:B------:R-:W-:Y:S02]  /*2590*/  IMAD R42, R42, -0x1980, R5 ;  /* 0xffffe6802a2a7824 */ /* 0x000fe400078e0205 */
[C---:B------:R-:W-:Y:S02]  /*25a0*/  VIADD R5, R57.reuse, 0x40 ;  /* 0x0000004039057836 */ /* 0x040fe40000000000 */
[C---:B------:R-:W-:Y:S01]  /*25b0*/  VIADD R3, R57.reuse, 0x20 ;  /* 0x0000002039037836 */ /* 0x040fe20000000000 */
[CC--:B------:R-:W-:Y:S01]  /*25c0*/  ISETP.GE.AND P3, PT, R57.reuse, R42.reuse, PT ;  /* 0x0000002a3900720c */ /* 0x0c0fe20003f66270 */
[----:B0--3--:R-:W-:Y:S01]  /*25d0*/  VIADD R9, R57, 0x60 ;  /* 0x0000006039097836 */ /* 0x009fe20000000000 */
[-C--:B------:R-:W-:Y:S01]  /*25e0*/  ISETP.GE.AND P1, PT, R5, R42.reuse, PT ;  /* 0x0000002a0500720c */ /* 0x080fe20003f26270 */
[----:B------:R-:W-:Y:S01]  /*25f0*/  VIADD R5, R57, 0x80 ;  /* 0x0000008039057836 */ /* 0x000fe20000000000 */
[-C--:B------:R-:W-:Y:S01]  /*2600*/  ISETP.GE.AND P2, PT, R3, R42.reuse, PT ;  /* 0x0000002a0300720c */ /* 0x080fe20003f46270 */
[----:B------:R-:W-:Y:S01]  /*2610*/  VIADD R45, R57, 0xc0 ;  /* 0x000000c0392d7836 */ /* 0x000fe20000000000 */
[-C--:B------:R-:W-:Y:S01]  /*2620*/  ISETP.GE.AND P0, PT, R9, R42.reuse, PT ;  /* 0x0000002a0900720c */ /* 0x080fe20003f06270 */
[----:B------:R-:W-:Y:S01]  /*2630*/  VIADD R9, R57, 0xa0 ;  /* 0x000000a039097836 */ /* 0x000fe20000000000 */
[----:B------:R-:W-:Y:S01]  /*2640*/  ISETP.GE.AND P6, PT, R5, R42, PT ;  /* 0x0000002a0500720c */ /* 0x000fe20003fc6270 */
[----:B------:R-:W-:Y:S01]  /*2650*/  VIADD R5, R57, 0xe0 ;  /* 0x000000e039057836 */ /* 0x000fe20000000000 */
[----:B-1----:R-:W-:-:S02]  /*2660*/  LEA R2, P4, R0, UR4, 0x2 ;  /* 0x0000000400027c11 */ /* 0x002fc4000f8810ff */
[-C--:B------:R-:W-:Y:S02]  /*2670*/  ISETP.GE.AND P5, PT, R9, R42.reuse, PT ;  /* 0x0000002a0900720c */ /* 0x080fe40003fa6270 */
[----:B------:R-:W-:Y:S01]  /*2680*/  LEA.HI.X R3, R0, UR5, R7, 0x2, P4 ;  /* 0x0000000500037c11 */ /* 0x000fe2000a0f1407 */
[----:B------:R-:W-:Y:S01]  /*2690*/  VIADD R7, R57, 0x100 ;  /* 0x0000010039077836 */ /* 0x000fe20000000000 */
[----:B------:R-:W-:-:S03]  /*26a0*/  ISETP.GE.AND P4, PT, R45, R42, PT ;  /* 0x0000002a2d00720c */ /* 0x000fc60003f86270 */
[----:B-----5:R0:W-:Y:S01]  /*26b0*/  @!P3 STG.E desc[UR6][R2.64], R11 ;  /* 0x0000000b0200b986 */ /* 0x0201e2000c101906 */
        /* <DEDUP_REMOVED lines=19> */
[C---:B------:R-:W-:Y:S02]  /*27f0*/  VIADD R5, R57.reuse, 0x1e0 ;  /* 0x000001e039057836 */ /* 0x040fe40000000000 */
[----:B------:R-:W-:Y:S01]  /*2800*/  VIADD R57, R57, 0x200 ;  /* 0x0000020039397836 */ /* 0x000fe20000000000 */
[----:B------:R0:W-:Y:S01]  /*2810*/  @!P3 STG.E desc[UR6][R2.64+0x380], R25 ;  /* 0x000380190200b986 */ /* 0x0001e2000c101906 */
[----:B------:R-:W-:-:S03]  /*2820*/  ISETP.GE.AND P3, PT, R7, R42, PT ;  /* 0x0000002a0700720c */ /* 0x000fc60003f66270 */
        /* <DEDUP_REMOVED lines=9> */
[----:B------:R0:W-:Y:S01]  /*28c0*/  @!P2 STG.E desc[UR6][R2.64+0x780], R41 ;  /* 0x000780290200a986 */ /* 0x0001e2000c101906 */
[----:B------:R-:W-:Y:S05]  /*28d0*/  @P1 EXIT ;  /* 0x000000000000194d */ /* 0x000fea0003800000 */
[----:B------:R-:W-:Y:S01]  /*28e0*/  STG.E desc[UR6][R2.64+0x800], R43 ;  /* 0x0008002b02007986 */ /* 0x000fe2000c101906 */
[----:B------:R-:W-:Y:S05]  /*28f0*/  EXIT ;  /* 0x000000000000794d */ /* 0x000fea0003800000 */
.L_x_14:
[----:B------:R-:W-:Y:S01]  /*2900*/  IMAD.MOV.U32 R2, RZ, RZ, RZ ;  /* 0x000000ffff027224 */ /* 0x000fe200078e00ff */
[C---:B------:R-:W-:Y:S01]  /*2910*/  ISETP.GT.U32.AND P0, PT, R3.reuse, 0x1f, PT ;  /* 0x0000001f0300780c */ /* 0x040fe20003f04070 */
[----:B------:R-:W-:Y:S05]  /*2920*/  WARPSYNC.ALL ;  /* 0x0000000000007948 */ /* 0x000fea0003800000 */
[----:B------:R-:W-:-:S04]  /*2930*/  IMAD.HI.U32 R14, R3, 0x15555556, R2 ;  /* 0x15555556030e7827 */ /* 0x000fc800078e0002 */
[----:B------:R-:W-:-:S05]  /*2940*/  IMAD R15, R14, 0x4, R7 ;  /* 0x000000040e0f7824 */ /* 0x000fca00078e0207 */
[----:B------:R0:W-:Y:S01]  /*2950*/  STS [R15+0x3410], R0 ;  /* 0x003410000f007388 */ /* 0x0001e20000000800 */
[----:B------:R-:W-:Y:S06]  /*2960*/  BAR.SYNC.DEFER_BLOCKING 0x0 ;  /* 0x0000000000007b1d */ /* 0x000fec0000010000 */
[----:B------:R-:W-:Y:S05]  /*2970*/  @P0 BRA `(.L_x_29) ;  /* 0x0000000000dc0947 */ /* 0x000fea0003800000 */
[----:B------:R-:W-:Y:S01]  /*2980*/  IMAD R14, R3, 0x34, R7 ;  /* 0x00000034030e7824 */ /* 0x000fe200078e0207 */
[----:B------:R-:W-:-:S04]  /*2990*/  UMOV UR8, 0xffffffff ;  /* 0xffffffff00087882 */ /* 0x000fc80000000000 */
[----:B------:R-:W-:Y:S04]  /*29a0*/  LDS R28, [R14+0x3410] ;  /* 0x003410000e1c7984 */ /* 0x000fe80000000800 */
[----:B------:R-:W-:Y:S04]  /*29b0*/  LDS R29, [R14+0x3414] ;  /* 0x003414000e1d7984 */ /* 0x000fe80000000800 */
[----:B------:R-:W1:Y:S04]  /*29c0*/  LDS R30, [R14+0x3418] ;  /* 0x003418000e1e7984 */ /* 0x000e680000000800 */
[----:B------:R-:W-:Y:S04]  /*29d0*/  LDS R31, [R14+0x341c] ;  /* 0x00341c000e1f7984 */ /* 0x000fe80000000800 */
[----:B------:R-:W2:Y:S04]  /*29e0*/  LDS R32, [R14+0x3420] ;  /* 0x003420000e207984 */ /* 0x000ea80000000800 */
[----:B------:R-:W-:Y:S04]  /*29f0*/  LDS R33, [R14+0x3424] ;  /* 0x003424000e217984 */ /* 0x000fe80000000800 */
[----:B------:R-:W3:Y:S04]  /*2a00*/  LDS R34, [R14+0x3428] ;  /* 0x003428000e227984 */ /* 0x000ee80000000800 */
[----:B------:R-:W-:Y:S04]  /*2a10*/  LDS R35, [R14+0x342c] ;  /* 0x00342c000e237984 */ /* 0x000fe80000000800 */
[----:B------:R-:W4:Y:S04]  /*2a20*/  LDS R36, [R14+0x3430] ;  /* 0x003430000e247984 */ /* 0x000f280000000800 */
[----:B------:R-:W-:Y:S04]  /*2a30*/  LDS R37, [R14+0x3434] ;  /* 0x003434000e257984 */ /* 0x000fe80000000800 */
[----:B------:R-:W5:Y:S04]  /*2a40*/  LDS R38, [R14+0x3438] ;  /* 0x003438000e267984 */ /* 0x000f680000000800 */
[----:B------:R-:W0:Y:S01]  /*2a50*/  LDS R39, [R14+0x343c] ;  /* 0x00343c000e277984 */ /* 0x000e220000000800 */
[----:B-1----:R-:W-:-:S04]  /*2a60*/  IADD3 R40, PT, PT, R30, R29, R28 ;  /* 0x0000001d1e287210 */ /* 0x002fc80007ffe01c */
[----:B--2---:R-:W-:-:S04]  /*2a70*/  IADD3 R40, PT, PT, R32, R40, R31 ;  /* 0x0000002820287210 */ /* 0x004fc80007ffe01f */
[----:B---3--:R-:W-:-:S04]  /*2a80*/  IADD3 R40, PT, PT, R34, R40, R33 ;  /* 0x0000002822287210 */ /* 0x008fc80007ffe021 */
[----:B----4-:R-:W-:-:S04]  /*2a90*/  IADD3 R40, PT, PT, R36, R40, R35 ;  /* 0x0000002824287210 */ /* 0x010fc80007ffe023 */
[----:B-----5:R-:W-:-:S05]  /*2aa0*/  IADD3 R40, PT, PT, R38, R40, R37 ;  /* 0x0000002826287210 */ /* 0x020fca0007ffe025 */
[----:B0-----:R-:W-:Y:S01]  /*2ab0*/  IMAD.IADD R39, R39, 0x1, R40 ;  /* 0x0000000127277824 */ /* 0x001fe200078e0228 */
[----:B------:R-:W-:Y:S06]  /*2ac0*/  BRA.DIV UR8, `(.L_x_30) ;  /* 0x0000007a08547947 */ /* 0x000fec000b800000 */
[----:B------:R-:W0:Y:S02]  /*2ad0*/  SHFL.UP P0, R40, R39, 0x1, RZ ;  /* 0x0420000027287989 */ /* 0x000e2400000000ff */
[----:B0-----:R-:W-:-:S05]  /*2ae0*/  @P0 IMAD.IADD R40, R39, 0x1, R40 ;  /* 0x0000000127280824 */ /* 0x001fca00078e0228 */
[----:B------:R-:W0:Y:S02]  /*2af0*/  SHFL.UP P0, R43, R40, 0x2, RZ ;  /* 0x04400000282b7989 */ /* 0x000e2400000000ff */
[----:B0-----:R-:W-:-:S05]  /*2b00*/  @P0 IMAD.IADD R43, R40, 0x1, R43 ;  /* 0x00000001282b0824 */ /* 0x001fca00078e022b */
[----:B------:R-:W0:Y:S02]  /*2b10*/  SHFL.UP P0, R44, R43, 0x4, RZ ;  /* 0x048000002b2c7989 */ /* 0x000e2400000000ff */
[----:B0-----:R-:W-:-:S05]  /*2b20*/  @P0 IMAD.IADD R44, R43, 0x1, R44 ;  /* 0x000000012b2c0824 */ /* 0x001fca00078e022c */
[----:B------:R-:W0:Y:S02]  /*2b30*/  SHFL.UP P0, R45, R44, 0x8, RZ ;  /* 0x050000002c2d7989 */ /* 0x000e2400000000ff */
[----:B0-----:R-:W-:-:S05]  /*2b40*/  @P0 IMAD.IADD R45, R44, 0x1, R45 ;  /* 0x000000012c2d0824 */ /* 0x001fca00078e022d */
[----:B------:R0:W1:Y:S02]  /*2b50*/  SHFL.UP P0, R46, R45, 0x10, RZ ;  /* 0x060000002d2e7989 */ /* 0x00006400000000ff */
.L_x_120:
[----:B-1----:R-:W-:-:S04]  /*2b60*/  @P0 IMAD.IADD R46, R45, 0x1, R46 ;  /* 0x000000012d2e0824 */ /* 0x002fc800078e022e */
[----:B------:R-:W-:-:S04]  /*2b70*/  IMAD.IADD R39, R46, 0x1, -R39 ;  /* 0x000000012e277824 */ /* 0x000fc800078e0a27 */
[----:B------:R-:W-:Y:S01]  /*2b80*/  IMAD.IADD R28, R28, 0x1, R39 ;  /* 0x000000011c1c7824 */ /* 0x000fe200078e0227 */
[----:B------:R1:W-:Y:S03]  /*2b90*/  STS [R14+0x3410], R39 ;  /* 0x003410270e007388 */ /* 0x0003e60000000800 */
        /* <DEDUP_REMOVED lines=19> */
[----:B------:R1:W-:Y:S04]  /*2cd0*/  STS [R14+0x3438], R37 ;  /* 0x003438250e007388 */ /* 0x0003e80000000800 */
[----:B------:R1:W-:Y:S02]  /*2ce0*/  STS [R14+0x343c], R43 ;  /* 0x00343c2b0e007388 */ /* 0x0003e40000000800 */
.L_x_29:
[----:B------:R-:W-:Y:S05]  /*2cf0*/  WARPSYNC.ALL ;  /* 0x0000000000007948 */ /* 0x000fea0003800000 */
[----:B------:R-:W-:Y:S01]  /*2d00*/  BAR.SYNC.DEFER_BLOCKING 0x0 ;  /* 0x0000000000007b1d */ /* 0x000fe20000010000 */
[----:B------:R-:W-:Y:S02]  /*2d10*/  ISETP.NE.AND P0, PT, R50, RZ, PT ;  /* 0x000000ff3200720c */ /* 0x000fe40003f05270 */
[----:B-1----:R-:W-:-:S03]  /*2d20*/  SHF.R.U32.HI R28, RZ, UR5, R27 ;  /* 0x00000005ff1c7c19 */ /* 0x002fc6000801161b */
[----:B------:R-:W-:Y:S01]  /*2d30*/  BSSY.RECONVERGENT B0, `(.L_x_31) ;  /* 0x0000028000007945 */ /* 0x000fe20003800200 */
[----:B------:R-:W-:Y:S01]  /*2d40*/  LOP3.LUT R28, R28, UR4, RZ, 0x30, !PT ;  /* 0x000000041c1c7c12 */ /* 0x000fe2000f8e30ff */
[----:B0-----:R-:W0:Y:S06]  /*2d50*/  LDS R15, [R15+0x3410] ;  /* 0x003410000f0f7984 */ /* 0x001e2c0000000800 */
[----:B------:R-:W-:Y:S05]  /*2d60*/  @P0 BRA `(.L_x_32) ;  /* 0x0000000000900947 */ /* 0x000fea0003800000 */
[----:B------:R-:W0:Y:S04]  /*2d70*/  LDS R14, [R51] ;  /* 0x00000000330e7984 */ /* 0x000e280000000800 */
[----:B------:R-:W1:Y:S04]  /*2d80*/  LDS R30, [R51+0x400] ;  /* 0x00040000331e7984 */ /* 0x000e680000000800 */
[----:B------:R-:W2:Y:S04]  /*2d90*/  LDS R32, [R51+0x800] ;  /* 0x0008000033207984 */ /* 0x000ea80000000800 */
[----:B------:R-:W3:Y:S04]  /*2da0*/  LDS R34, [R51+0xc00] ;  /* 0x000c000033227984 */ /* 0x000ee80000000800 */
[----:B------:R-:W4:Y:S04]  /*2db0*/  LDS R36, [R51+0x1000] ;  /* 0x0010000033247984 */ /* 0x000f280000000800 */
[----:B------:R-:W5:Y:S04]  /*2dc0*/  LDS R38, [R51+0x1400] ;  /* 0x0014000033267984 */ /* 0x000f680000000800 */
[----:B------:R-:W5:Y:S04]  /*2dd0*/  LDS R40, [R51+0x1800] ;  /* 0x0018000033287984 */ /* 0x000f680000000800 */
[----:B------:R-:W5:Y:S04]  /*2de0*/  LDS R44, [R51+0x1c00] ;  /* 0x001c0000332c7984 */ /* 0x000f680000000800 */
[----:B------:R-:W5:Y:S04]  /*2df0*/  LDS R46, [R51+0x2000] ;  /* 0x00200000332e7984 */ /* 0x000f680000000800 */
[----:B------:R-:W5:Y:S04]  /*2e00*/  LDS R58, [R51+0x2400] ;  /* 0x00240000333a7984 */ /* 0x000f680000000800 */
[----:B------:R-:W5:Y:S01]  /*2e10*/  LDS R60, [R51+0x2800] ;  /* 0x00280000333c7984 */ /* 0x000f620000000800 */
[----:B0-----:R-:W-:-:S03]  /*2e20*/  IMAD.IADD R14, R15, 0x1, R14 ;  /* 0x000000010f0e7824 */ /* 0x001fc600078e020e */
[----:B------:R-:W0:Y:S01]  /*2e30*/  LDS R62, [R51+0x2c00] ;  /* 0x002c0000333e7984 */ /* 0x000e220000000800 */
[C---:B-1----:R-:W-:Y:S02]  /*2e40*/  IMAD.IADD R30, R15.reuse, 0x1, R30 ;  /* 0x000000010f1e7824 */ /* 0x042fe400078e021e */
[C---:B--2---:R-:W-:Y:S01]  /*2e50*/  IMAD.IADD R32, R15.reuse, 0x1, R32 ;  /* 0x000000010f207824 */ /* 0x044fe200078e0220 */
[----:B------:R1:W-:Y:S01]  /*2e60*/  STS [R51], R14 ;  /* 0x0000000e33007388 */ /* 0x0003e20000000800 */
[----:B---3--:R-:W-:-:S03]  /*2e70*/  IMAD.IADD R34, R15, 0x1, R34 ;  /* 0x000000010f227824 */ /* 0x008fc600078e0222 */
[----:B------:R1:W-:Y:S01]  /*2e80*/  STS [R51+0x400], R30 ;  /* 0x0004001e33007388 */ /* 0x0003e20000000800 */
[----:B----4-:R-:W-:-:S03]  /*2e90*/  IMAD.IADD R36, R15, 0x1, R36 ;  /* 0x000000010f247824 */ /* 0x010fc600078e0224 */
[----:B------:R1:W-:Y:S01]  /*2ea0*/  STS [R51+0x800], R32 ;  /* 0x0008002033007388 */ /* 0x0003e20000000800 */
[----:B-----5:R-:W-:-:S03]  /*2eb0*/  IMAD.IADD R38, R15, 0x1, R38 ;  /* 0x000000010f267824 */ /* 0x020fc600078e0226 */
[----:B------:R1:W-:Y:S01]  /*2ec0*/  STS [R51+0xc00], R34 ;  /* 0x000c002233007388 */ /* 0x0003e20000000800 */
[----:B------:R-:W-:-:S03]  /*2ed0*/  IMAD.IADD R40, R15, 0x1, R40 ;  /* 0x000000010f287824 */ /* 0x000fc600078e0228 */
        /* <DEDUP_REMOVED lines=9> */
[----:B0-----:R-:W-:-:S03]  /*2f70*/  IMAD.IADD R62, R15, 0x1, R62 ;  /* 0x000000010f3e7824 */ /* 0x001fc600078e023e */
[----:B------:R1:W-:Y:S04]  /*2f80*/  STS [R51+0x2400], R58 ;  /* 0x0024003a33007388 */ /* 0x0003e80000000800 */
[----:B------:R1:W-:Y:S04]  /*2f90*/  STS [R51+0x2800], R60 ;  /* 0x0028003c33007388 */ /* 0x0003e80000000800 */
[----:B------:R1:W-:Y:S02]  /*2fa0*/  STS [R51+0x2c00], R62 ;  /* 0x002c003e33007388 */ /* 0x0003e40000000800 */
.L_x_32:
[----:B------:R-:W-:Y:S05]  /*2fb0*/  BSYNC.RECONVERGENT B0 ;  /* 0x0000000000007941 */ /* 0x000fea0003800200 */
.L_x_31:
[----:B------:R-:W-:Y:S01]  /*2fc0*/  BAR.SYNC.DEFER_BLOCKING 0x0 ;  /* 0x0000000000007b1d */ /* 0x000fe20000010000 */
[----:B------:R-:W-:Y:S01]  /*2fd0*/  R2P PR, R28, 0x7f ;  /* 0x0000007f1c007804 */ /* 0x000fe20000000000 */
[----:B------:R-:W-:-:S04]  /*2fe0*/  IMAD.MOV.U32 R47, RZ, RZ, RZ ;  /* 0x000000ffff2f7224 */ /* 0x000fc800078e00ff */
[----:B------:R-:W-:Y:S08]  /*2ff0*/  BSSY.RECONVERGENT B0, `(.L_x_33) ;  /* 0x0000024000007945 */ /* 0x000ff00003800200 */
[----:B-1----:R-:W-:Y:S02]  /*3000*/  VOTE.ANY R14, PT, P0 ;  /* 0x00000000000e7806 */ /* 0x002fe400000e0100 */
[----:B------:R-:W-:-:S02]  /*3010*/  VOTE.ANY R29, PT, P1 ;  /* 0x00000000001d7806 */ /* 0x000fc400008e0100 */
[----:B------:R-:W-:Y:S02]  /*3020*/  @!P0 LOP3.LUT R14, RZ, R14, RZ, 0x33, !PT ;  /* 0x0000000eff0e8212 */ /* 0x000fe400078e33ff */
[----:B------:R-:W-:Y:S02]  /*3030*/  VOTE.ANY R31, PT, P2 ;  /* 0x00000000001f7806 */ /* 0x000fe400010e0100 */
[----:B------:R-:W-:Y:S02]  /*3040*/  @!P1 LOP3.LUT R29, RZ, R29, RZ, 0x33, !PT ;  /* 0x0000001dff1d9212 */ /* 0x000fe400078e33ff */
[----:B------:R-:W-:Y:S02]  /*3050*/  VOTE.ANY R33, PT, P3 ;  /* 0x0000000000217806 */ /* 0x000fe400018e0100 */
[----:B------:R-:W-:Y:S02]  /*3060*/  @!P2 LOP3.LUT R31, RZ, R31, RZ, 0x33, !PT ;  /* 0x0000001fff1fa212 */ /* 0x000fe400078e33ff */
[----:B------:R-:W-:-:S02]  /*3070*/  LOP3.LUT R14, R29, R14, RZ, 0xc0, !PT ;  /* 0x0000000e1d0e7212 */ /* 0x000fc400078ec0ff */
[----:B------:R-:W-:Y:S02]  /*3080*/  @!P3 LOP3.LUT R33, RZ, R33, RZ, 0x33, !PT ;  /* 0x00000021ff21b212 */ /* 0x000fe400078e33ff */
[----:B------:R-:W-:Y:S02]  /*3090*/  LOP3.LUT R14, R31, R14, RZ, 0xc0, !PT ;  /* 0x0000000e1f0e7212 */ /* 0x000fe400078ec0ff */
[----:B------:R-:W-:Y:S02]  /*30a0*/  VOTE.ANY R29, PT, P4 ;  /* 0x00000000001d7806 */ /* 0x000fe400020e0100 */
[----:B------:R-:W-:Y:S02]  /*30b0*/  LOP3.LUT R14, R33, R14, RZ, 0xc0, !PT ;  /* 0x0000000e210e7212 */ /* 0x000fe400078ec0ff */
[----:B------:R-:W-:Y:S02]  /*30c0*/  @!P4 LOP3.LUT R29, RZ, R29, RZ, 0x33, !PT ;  /* 0x0000001dff1dc212 */ /* 0x000fe400078e33ff */
[----:B------:R-:W-:-:S02]  /*30d0*/  VOTE.ANY R31, PT, P5 ;  /* 0x00000000001f7806 */ /* 0x000fc400028e0100 */
[----:B------:R-:W-:Y:S01]  /*30e0*/  LOP3.LUT R14, R29, R14, RZ, 0xc0, !PT ;  /* 0x0000000e1d0e7212 */ /* 0x000fe200078ec0ff */
[----:B------:R-:W-:Y:S01]  /*30f0*/  IMAD.SHL.U32 R29, R3, 0x20, RZ ;  /* 0x00000020031d7824 */ /* 0x000fe200078e00ff */
[----:B------:R-:W-:Y:S02]  /*3100*/  LOP3.LUT P0, RZ, R28, 0x80, RZ, 0xc0, !PT ;  /* 0x000000801cff7812 */ /* 0x000fe4000780c0ff */
[----:B------:R-:W-:Y:S02]  /*3110*/  @!P5 LOP3.LUT R31, RZ, R31, RZ, 0x33, !PT ;  /* 0x0000001fff1fd212 */ /* 0x000fe400078e33ff */
[----:B------:R-:W-:Y:S02]  /*3120*/  VOTE.ANY R30, PT, P6 ;  /* 0x00000000001e7806 */ /* 0x000fe400030e0100 */
[----:B------:R-:W-:Y:S02]  /*3130*/  LOP3.LUT R31, R31, R14, RZ, 0xc0, !PT ;  /* 0x0000000e1f1f7212 */ /* 0x000fe400078ec0ff */
[----:B------:R-:W1:Y:S01]  /*3140*/  S2R R14, SR_LEMASK ;  /* 0x00000000000e7919 */ /* 0x000e620000003a00 */
[----:B------:R-:W-:-:S04]  /*3150*/  @!P6 LOP3.LUT R30, RZ, R30, RZ, 0x33, !PT ;  /* 0x0000001eff1ee212 */ /* 0x000fc800078e33ff */
[----:B------:R-:W-:Y:S02]  /*3160*/  VOTE.ANY R32, PT, P0 ;  /* 0x0000000000207806 */ /* 0x000fe400000e0100 */
[----:B------:R-:W-:Y:S02]  /*3170*/  LOP3.LUT R31, R30, R31, RZ, 0xc0, !PT ;  /* 0x0000001f1e1f7212 */ /* 0x000fe400078ec0ff */
[----:B------:R-:W-:Y:S02]  /*3180*/  @!P0 LOP3.LUT R32, RZ, R32, RZ, 0x33, !PT ;  /* 0x00000020ff208212 */ /* 0x000fe400078e33ff */
[----:B------:R-:W-:Y:S02]  /*3190*/  LOP3.LUT R30, R29, 0x7c00, RZ, 0xc0, !PT ;  /* 0x00007c001d1e7812 */ /* 0x000fe400078ec0ff */
[----:B------:R-:W-:-:S03]  /*31a0*/  LOP3.LUT R31, R32, R31, RZ, 0xc0, !PT ;  /* 0x0000001f201f7212 */ /* 0x000fc600078ec0ff */
[----:B------:R-:W-:Y:S01]  /*31b0*/  IMAD.IADD R29, R7, 0x1, R30 ;  /* 0x00000001071d7824 */ /* 0x000fe200078e021e */
[----:B------:R-:W2:Y:S01]  /*31c0*/  FLO.U32 R32, R31 ;  /* 0x0000001f00207300 */ /* 0x000ea200000e0000 */
[----:B-1----:R-:W-:Y:S02]  /*31d0*/  LOP3.LUT R44, R14, R31, RZ, 0xc0, !PT ;  /* 0x0000001f0e2c7212 */ /* 0x002fe400078ec0ff */
[----:B--2---:R-:W-:-:S05]  /*31e0*/  ISETP.NE.AND P0, PT, R24, R32, PT ;  /* 0x000000201800720c */ /* 0x004fca0003f05270 */
[----:B------:R-:W1:Y:S08]  /*31f0*/  POPC R44, R44 ;  /* 0x0000002c002c7309 */ /* 0x000e700000000000 */
[----:B------:R-:W-:Y:S05]  /*3200*/  @P0 BRA `(.L_x_34) ;  /* 0x0000000000080947 */ /* 0x000fea0003800000 */
[----:B------:R-:W-:-:S06]  /*3210*/  IMAD R47, R28, 0x4, R29 ;  /* 0x000000041c2f7824 */ /* 0x000fcc00078e021d */
[----:B-1----:R2:W3:Y:S02]  /*3220*/  ATOMS.ADD R47, [R47], R44 ;  /* 0x0000002c2f2f738c */ /* 0x0024e40000000000 */
.L_x_34:
[----:B------:R-:W-:Y:S05]  /*3230*/  BSYNC.RECONVERGENT B0 ;  /* 0x0000000000007941 */ /* 0x000fea0003800200 */
.L_x_33:
[----:B------:R-:W-:Y:S01]  /*3240*/  R2P PR, R52, 0x7f ;  /* 0x0000007f34007804 */ /* 0x000fe20000000000 */
[----:B---3--:R3:W4:Y:S01]  /*3250*/  SHFL.IDX PT, R47, R47, R32, 0x1f ;  /* 0x00001f202f2f7589 */ /* 0x00872200000e0000 */
[----:B------:R-:W-:Y:S01]  /*3260*/  BSSY.RECONVERGENT B0, `(.L_x_35) ;  /* 0x0000021000007945 */ /* 0x000fe20003800200 */
[----:B------:R-:W-:-:S10]  /*3270*/  IMAD.MOV.U32 R49, RZ, RZ, RZ ;  /* 0x000000ffff317224 */ /* 0x000fd400078e00ff */
[----:B------:R-:W-:Y:S02]  /*3280*/  VOTE.ANY R28, PT, P0 ;  /* 0x00000000001c7806 */ /* 0x000fe400000e0100 */
[----:B------:R-:W-:Y:S02]  /*3290*/  VOTE.ANY R31, PT, P1 ;  /* 0x00000000001f7806 */ /* 0x000fe400008e0100 */
[----:B------:R-:W-:Y:S02]  /*32a0*/  @!P0 LOP3.LUT R28, RZ, R28, RZ, 0x33, !PT ;  /* 0x0000001cff1c8212 */ /* 0x000fe400078e33ff */
[----:B------:R-:W-:Y:S02]  /*32b0*/  VOTE.ANY R33, PT, P2 ;  /* 0x0000000000217806 */ /* 0x000fe400010e0100 */
[----:B------:R-:W-:Y:S02]  /*32c0*/  @!P1 LOP3.LUT R31, RZ, R31, RZ, 0x33, !PT ;  /* 0x0000001fff1f9212 */ /* 0x000fe400078e33ff */
[----:B------:R-:W-:-:S02]  /*32d0*/  @!P2 LOP3.LUT R33, RZ, R33, RZ, 0x33, !PT ;  /* 0x00000021ff21a212 */ /* 0x000fc400078e33ff */
[----:B------:R-:W-:Y:S02]  /*32e0*/  LOP3.LUT R28, R31, R28, RZ, 0xc0, !PT ;  /* 0x0000001c1f1c7212 */ /* 0x000fe400078ec0ff */
[----:B------:R-:W-:Y:S02]  /*32f0*/  VOTE.ANY R31, PT, P3 ;  /* 0x00000000001f7806 */ /* 0x000fe400018e0100 */
[----:B------:R-:W-:Y:S02]  /*3300*/  LOP3.LUT R28, R33, R28, RZ, 0xc0, !PT ;  /* 0x0000001c211c7212 */ /* 0x000fe400078ec0ff */
[----:B------:R-:W-:Y:S02]  /*3310*/  LOP3.LUT P0, RZ, R52, 0x80, RZ, 0xc0, !PT ;  /* 0x0000008034ff7812 */ /* 0x000fe4000780c0ff */
[----:B------:R-:W-:Y:S02]  /*3320*/  VOTE.ANY R33, PT, P4 ;  /* 0x0000000000217806 */ /* 0x000fe400020e0100 */
[----:B------:R-:W-:-:S02]  /*3330*/  @!P3 LOP3.LUT R31, RZ, R31, RZ, 0x33, !PT ;  /* 0x0000001fff1fb212 */ /* 0x000fc400078e33ff */
[----:B------:R-:W-:Y:S02]  /*3340*/  @!P4 LOP3.LUT R33, RZ, R33, RZ, 0x33, !PT ;  /* 0x00000021ff21c212 */ /* 0x000fe400078e33ff */
[----:B------:R-:W-:Y:S02]  /*3350*/  LOP3.LUT R28, R31, R28, RZ, 0xc0, !PT ;  /* 0x0000001c1f1c7212 */ /* 0x000fe400078ec0ff */
[----:B------:R-:W-:Y:S02]  /*3360*/  VOTE.ANY R31, PT, P5 ;  /* 0x00000000001f7806 */ /* 0x000fe400028e0100 */
[----:B------:R-:W-:Y:S02]  /*3370*/  LOP3.LUT R28, R33, R28, RZ, 0xc0, !PT ;  /* 0x0000001c211c7212 */ /* 0x000fe400078ec0ff */
[----:B------:R-:W-:Y:S02]  /*3380*/  VOTE.ANY R33, PT, P6 ;  /* 0x0000000000217806 */ /* 0x000fe400030e0100 */
[----:B------:R-:W-:-:S02]  /*3390*/  @!P5 LOP3.LUT R31, RZ, R31, RZ, 0x33, !PT ;  /* 0x0000001fff1fd212 */ /* 0x000fc400078e33ff */
[----:B------:R-:W-:Y:S02]  /*33a0*/  VOTE.ANY R35, PT, P0 ;  /* 0x0000000000237806 */ /* 0x000fe400000e0100 */
[----:B------:R-:W-:Y:S02]  /*33b0*/  @!P6 LOP3.LUT R33, RZ, R33, RZ, 0x33, !PT ;  /* 0x00000021ff21e212 */ /* 0x000fe400078e33ff */
[----:B------:R-:W-:Y:S02]  /*33c0*/  LOP3.LUT R28, R31, R28, RZ, 0xc0, !PT ;  /* 0x0000001c1f1c7212 */ /* 0x000fe400078ec0ff */
[----:B------:R-:W-:Y:S02]  /*33d0*/  @!P0 LOP3.LUT R35, RZ, R35, RZ, 0x33, !PT ;  /* 0x00000023ff238212 */ /* 0x000fe400078e33ff */
[----:B------:R-:W-:-:S04]  /*33e0*/  LOP3.LUT R28, R33, R28, RZ, 0xc0, !PT ;  /* 0x0000001c211c7212 */ /* 0x000fc800078ec0ff */
[----:B------:R-:W-:-:S04]  /*33f0*/  LOP3.LUT R35, R35, R28, RZ, 0xc0, !PT ;  /* 0x0000001c23237212 */ /* 0x000fc800078ec0ff */
[----:B------:R-:W5:Y:S01]  /*3400*/  FLO.U32 R30, R35 ;  /* 0x00000023001e7300 */ /* 0x000f6200000e0000 */
[----:B------:R-:W-:-:S07]  /*3410*/  LOP3.LUT R46, R14, R35, RZ, 0xc0, !PT ;  /* 0x000000230e2e7212 */ /* 0x000fce00078ec0ff */
[----:B------:R-:W0:Y:S01]  /*3420*/  POPC R46, R46 ;  /* 0x0000002e002e7309 */ /* 0x000e220000000000 */
[----:B-----5:R-:W-:-:S13]  /*3430*/  ISETP.NE.AND P0, PT, R24, R30, PT ;  /* 0x0000001e1800720c */ /* 0x020fda0003f05270 */
[----:B0--34-:R-:W-:Y:S05]  /*3440*/  @P0 BRA `(.L_x_36) ;  /* 0x0000000000080947 */ /* 0x019fea0003800000 */
[----:B------:R-:W-:-:S06]  /*3450*/  IMAD R49, R52, 0x4, R29 ;  /* 0x0000000434317824 */ /* 0x000fcc00078e021d */
[----:B------:R0:W3:Y:S02]  /*3460*/  ATOMS.ADD R49, [R49], R46 ;  /* 0x0000002e3131738c */ /* 0x0000e40000000000 */
.L_x_36:
[----:B------:R-:W-:Y:S05]  /*3470*/  BSYNC.RECONVERGENT B0 ;  /* 0x0000000000007941 */ /* 0x000fea0003800200 */
.L_x_35:
        /* <DEDUP_REMOVED lines=35> */
.L_x_38:
[----:B------:R-:W-:Y:S05]  /*36b0*/  BSYNC.RECONVERGENT B0 ;  /* 0x0000000000007941 */ /* 0x000fea0003800200 */
.L_x_37:
        /* <DEDUP_REMOVED lines=27> */
[----:B------:R-:W-:Y:S02]  /*3870*/  LOP3.LUT R35, R35, R28, RZ, 0xc0, !PT ;  /* 0x0000001c23237212 */ /* 0x000fe400078ec0ff */
[----:B------:R-:W-:Y:S02]  /*3880*/  SHF.R.U32.HI R28, RZ, UR5, R23 ;  /* 0x00000005ff1c7c19 */ /* 0x000fe40008011617 */
[----:B------:R-:W5:Y:S01]  /*3890*/  FLO.U32 R39, R35 ;  /* 0x0000002300277300 */ /* 0x000f6200000e0000 */
[----:B------:R-:W-:Y:S02]  /*38a0*/  LOP3.LUT R53, R14, R35, RZ, 0xc0, !PT ;  /* 0x000000230e357212 */ /* 0x000fe400078ec0ff */
[----:B------:R-:W-:-:S05]  /*38b0*/  LOP3.LUT R30, R28, UR4, RZ, 0x30, !PT ;  /* 0x000000041c1e7c12 */ /* 0x000fca000f8e30ff */
[----:B------:R-:W0:Y:S01]  /*38c0*/  POPC R53, R53 ;  /* 0x0000003500357309 */ /* 0x000e220000000000 */
[----:B-----5:R-:W-:-:S13]  /*38d0*/  ISETP.NE.AND P0, PT, R24, R39, PT ;  /* 0x000000271800720c */ /* 0x020fda0003f05270 */
[----:B0--34-:R-:W-:Y:S05]  /*38e0*/  @P0 BRA `(.L_x_40) ;  /* 0x0000000000080947 */ /* 0x019fea0003800000 */
[----:B------:R-:W-:-:S05]  /*38f0*/  IMAD R48, R48, 0x4, R29 ;  /* 0x0000000430307824 */ /* 0x000fca00078e021d */
[----:B------:R0:W3:Y:S02]  /*3900*/  ATOMS.ADD R56, [R48], R53 ;  /* 0x000000353038738c */ /* 0x0000e40000000000 */
.L_x_40:
[----:B------:R-:W-:Y:S05]  /*3910*/  BSYNC.RECONVERGENT B0 ;  /* 0x0000000000007941 */ /* 0x000fea0003800200 */
.L_x_39:
        /* <DEDUP_REMOVED lines=30> */
[----:B0-----:R-:W-:Y:S02]  /*3b00*/  LOP3.LUT R48, R14, R35, RZ, 0xc0, !PT ;  /* 0x000000230e307212 */ /* 0x001fe400078ec0ff */
[----:B------:R-:W-:-:S05]  /*3b10*/  LOP3.LUT R34, R28, UR4, RZ, 0x30, !PT ;  /* 0x000000041c227c12 */ /* 0x000fca000f8e30ff */
[----:B------:R-:W0:Y:S01]  /*3b20*/  POPC R48, R48 ;  /* 0x0000003000307309 */ /* 0x000e220000000000 */
[----:B-----5:R-:W-:-:S13]  /*3b30*/  ISETP.NE.AND P0, PT, R24, R32, PT ;  /* 0x000000201800720c */ /* 0x020fda0003f05270 */
[----:B0--34-:R-:W-:Y:S05]  /*3b40*/  @P0 BRA `(.L_x_42) ;  /* 0x0000000000080947 */ /* 0x019fea0003800000 */
[----:B------:R-:W-:-:S06]  /*3b50*/  IMAD R45, R30, 0x4, R29 ;  /* 0x000000041e2d7824 */ /* 0x000fcc00078e021d */
[----:B------:R0:W3:Y:S02]  /*3b60*/  ATOMS.ADD R45, [R45], R48 ;  /* 0x000000302d2d738c */ /* 0x0000e40000000000 */
.L_x_42:
[----:B------:R-:W-:Y:S05]  /*3b70*/  BSYNC.RECONVERGENT B0 ;  /* 0x0000000000007941 */ /* 0x000fea0003800200 */
.L_x_41:
        /* <DEDUP_REMOVED lines=35> */
[----:B------:R-:W-:-:S06]  /*3db0*/  IMAD R36, R34, 0x4, R29 ;  /* 0x0000000422247824 */ /* 0x000fcc00078e021d */
[----:B------:R0:W3:Y:S02]  /*3dc0*/  ATOMS.ADD R36, [R36], R37 ;  /* 0x000000252424738c */ /* 0x0000e40000000000 */
.L_x_44:
[----:B------:R-:W-:Y:S05]  /*3dd0*/  BSYNC.RECONVERGENT B0 ;  /* 0x0000000000007941 */ /* 0x000fea0003800200 */
.L_x_43:
        /* <DEDUP_REMOVED lines=37> */
.L_x_46:
[----:B------:R-:W-:Y:S05]  /*4030*/  BSYNC.RECONVERGENT B0 ;  /* 0x0000000000007941 */ /* 0x000fea0003800200 */
.L_x_45:
        /* <DEDUP_REMOVED lines=37> */
.L_x_48:
[----:B------:R-:W-:Y:S05]  /*4290*/  BSYNC.RECONVERGENT B0 ;  /* 0x0000000000007941 */ /* 0x000fea0003800200 */
.L_x_47:
[----:B------:R-:W-:Y:S01]  /*42a0*/  R2P PR, R40, 0x7f ;  /* 0x0000007f28007804 */ /* 0x000fe20000000000 */
[----:B---3--:R3:W4:Y:S01]  /*42b0*/  SHFL.IDX PT, R32, R32, R55, 0x1f ;  /* 0x00001f3720207589 */ /* 0x00872200000e0000 */
[----:B------:R-:W-:Y:S01]  /*42c0*/  SHF.R.U32.HI R38, RZ, UR5, R12 ;  /* 0x00000005ff267c19 */ /* 0x000fe2000801160c */
[----:B------:R-:W-:Y:S01]  /*42d0*/  BSSY.RECONVERGENT B0, `(.L_x_49) ;  /* 0x0000022000007945 */ /* 0x000fe20003800200 */
[----:B------:R-:W-:Y:S02]  /*42e0*/  IMAD.MOV.U32 R30, RZ, RZ, RZ ;  /* 0x000000ffff1e7224 */ /* 0x000fe400078e00ff */
[----:B------:R-:W-:-:S07]  /*42f0*/  LOP3.LUT R38, R38, UR4, RZ, 0x30, !PT ;  /* 0x0000000426267c12 */ /* 0x000fce000f8e30ff */
        /* <DEDUP_REMOVED lines=31> */
.L_x_50:
[----:B------:R-:W-:Y:S05]  /*44f0*/  BSYNC.RECONVERGENT B0 ;  /* 0x0000000000007941 */ /* 0x000fea0003800200 */
.L_x_49:
        /* <DEDUP_REMOVED lines=9> */
[----:B------:R-:W-:Y:S02]  /*4590*/  @!P1 LOP3.LUT R39, RZ, R39, RZ, 0x33, !PT ;  /* 0x00000027ff279212 */ /* 0x000fe400078e33ff */
[----:B------:R-:W-:Y:S02]  /*45a0*/  VOTE.ANY R55, PT, P2 ;  /* 0x0000000000377806 */ /* 0x000fe400010e0100 */
[----:B------:R-:W-:-:S02]  /*45b0*/  LOP3.LUT R28, R39, R28, RZ, 0xc0, !PT ;  /* 0x0000001c271c7212 */ /* 0x000fc400078ec0ff */
[----:B------:R-:W-:Y:S02]  /*45c0*/  VOTE.ANY R39, PT, P3 ;  /* 0x0000000000277806 */ /* 0x000fe400018e0100 */
[----:B------:R-:W-:Y:S02]  /*45d0*/  @!P2 LOP3.LUT R55, RZ, R55, RZ, 0x33, !PT ;  /* 0x00000037ff37a212 */ /* 0x000fe400078e33ff */
[----:B------:R-:W-:Y:S02]  /*45e0*/  @!P3 LOP3.LUT R39, RZ, R39, RZ, 0x33, !PT ;  /* 0x00000027ff27b212 */ /* 0x000fe400078e33ff */
[----:B------:R-:W-:Y:S02]  /*45f0*/  LOP3.LUT R28, R55, R28, RZ, 0xc0, !PT ;  /* 0x0000001c371c7212 */ /* 0x000fe400078ec0ff */
[----:B------:R-:W-:Y:S02]  /*4600*/  LOP3.LUT P0, RZ, R38, 0x80, RZ, 0xc0, !PT ;  /* 0x0000008026ff7812 */ /* 0x000fe4000780c0ff */
[----:B------:R-:W-:-:S02]  /*4610*/  VOTE.ANY R55, PT, P4 ;  /* 0x0000000000377806 */ /* 0x000fc400020e0100 */
[----:B------:R-:W-:Y:S02]  /*4620*/  LOP3.LUT R28, R39, R28, RZ, 0xc0, !PT ;  /* 0x0000001c271c7212 */ /* 0x000fe400078ec0ff */
[----:B------:R-:W-:Y:S02]  /*4630*/  VOTE.ANY R39, PT, P5 ;  /* 0x0000000000277806 */ /* 0x000fe400028e0100 */
[----:B------:R-:W-:Y:S02]  /*4640*/  @!P4 LOP3.LUT R55, RZ, R55, RZ, 0x33, !PT ;  /* 0x00000037ff37c212 */ /* 0x000fe400078e33ff */
[----:B------:R-:W-:Y:S02]  /*4650*/  @!P5 LOP3.LUT R39, RZ, R39, RZ, 0x33, !PT ;  /* 0x00000027ff27d212 */ /* 0x000fe400078e33ff */
[----:B------:R-:W-:Y:S02]  /*4660*/  LOP3.LUT R28, R55, R28, RZ, 0xc0, !PT ;  /* 0x0000001c371c7212 */ /* 0x000fe400078ec0ff */
[----:B------:R-:W-:-:S02]  /*4670*/  VOTE.ANY R55, PT, P6 ;  /* 0x0000000000377806 */ /* 0x000fc400030e0100 */
[----:B------:R-:W-:Y:S02]  /*4680*/  LOP3.LUT R28, R39, R28, RZ, 0xc0, !PT ;  /* 0x0000001c271c7212 */ /* 0x000fe400078ec0ff */
[----:B------:R-:W-:Y:S02]  /*4690*/  VOTE.ANY R39, PT, P0 ;  /* 0x0000000000277806 */ /* 0x000fe400000e0100 */
[----:B------:R-:W-:Y:S02]  /*46a0*/  @!P6 LOP3.LUT R55, RZ, R55, RZ, 0x33, !PT ;  /* 0x00000037ff37e212 */ /* 0x000fe400078e33ff */
        /* <DEDUP_REMOVED lines=8> */
[----:B------:R-:W-:-:S05]  /*4730*/  IMAD R43, R38, 0x4, R29 ;  /* 0x00000004262b7824 */ /* 0x000fca00078e021d */
[----:B------:R0:W3:Y:S02]  /*4740*/  ATOMS.ADD R60, [R43], R28 ;  /* 0x0000001c2b3c738c */ /* 0x0000e40000000000 */
.L_x_52:
[----:B------:R-:W-:Y:S05]  /*4750*/  BSYNC.RECONVERGENT B0 ;  /* 0x0000000000007941 */ /* 0x000fea0003800200 */
.L_x_51:
[----:B------:R-:W-:Y:S01]  /*4760*/  R2P PR, R40, 0x7f ;  /* 0x0000007f28007804 */ /* 0x000fe20000000000 */
[----:B---3--:R3:W4:Y:S01]  /*4770*/  SHFL.IDX PT, R39, R60, R39, 0x1f ;  /* 0x00001f273c277589 */ /* 0x00872200000e0000 */
[----:B------:R-:W-:Y:S01]  /*4780*/  SHF.R.U32.HI R58, RZ, UR5, R16 ;  /* 0x00000005ff3a7c19 */ /* 0x000fe20008011610 */
[----:B------:R-:W-:Y:S01]  /*4790*/  BSSY.RECONVERGENT B0, `(.L_x_53) ;  /* 0x0000022000007945 */ /* 0x000fe20003800200 */
[----:B------:R-:W-:Y:S02]  /*47a0*/  IMAD.MOV.U32 R64, RZ, RZ, RZ ;  /* 0x000000ffff407224 */ /* 0x000fe400078e00ff */
[----:B------:R-:W-:-:S07]  /*47b0*/  LOP3.LUT R58, R58, UR4, RZ, 0x30, !PT ;  /* 0x000000043a3a7c12 */ /* 0x000fce000f8e30ff */
[----:B------:R-:W-:Y:S02]  /*47c0*/  VOTE.ANY R38, PT, P0 ;  /* 0x0000000000267806 */ /* 0x000fe400000e0100 */
[----:B0-----:R-:W-:Y:S02]  /*47d0*/  VOTE.ANY R43, PT, P1 ;  /* 0x00000000002b7806 */ /* 0x001fe400008e0100 */
[----:B------:R-:W-:Y:S02]  /*47e0*/  @!P0 LOP3.LUT R38, RZ, R38, RZ, 0x33, !PT ;  /* 0x00000026ff268212 */ /* 0x000fe400078e33ff */
[----:B------:R-:W-:Y:S02]  /*47f0*/  @!P1 LOP3.LUT R43, RZ, R43, RZ, 0x33, !PT ;  /* 0x0000002bff2b9212 */ /* 0x000fe400078e33ff */
[----:B------:R-:W-:Y:S02]  /*4800*/  LOP3.LUT P0, RZ, R40, 0x80, RZ, 0xc0, !PT ;  /* 0x0000008028ff7812 */ /* 0x000fe4000780c0ff */
[----:B------:R-:W-:-:S02]  /*4810*/  LOP3.LUT R38, R43, R38, RZ, 0xc0, !PT ;  /* 0x000000262b267212 */ /* 0x000fc400078ec0ff */
[----:B------:R-:W-:-:S04]  /*4820*/  VOTE.ANY R43, PT, P2 ;  /* 0x00000000002b7806 */ /* 0x000fc800010e0100 */
[----:B------:R-:W-:-:S04]  /*4830*/  @!P2 LOP3.LUT R43, RZ, R43, RZ, 0x33, !PT ;  /* 0x0000002bff2ba212 */ /* 0x000fc800078e33ff */
[----:B------:R-:W-:Y:S02]  /*4840*/  LOP3.LUT R38, R43, R38, RZ, 0xc0, !PT ;  /* 0x000000262b267212 */ /* 0x000fe400078ec0ff */
        /* <DEDUP_REMOVED lines=14> */
[----:B------:R-:W-:-:S04]  /*4930*/  LOP3.LUT R55, R43, R38, RZ, 0xc0, !PT ;  /* 0x000000262b377212 */ /* 0x000fc800078ec0ff */
[----:B------:R-:W0:Y:S01]  /*4940*/  FLO.U32 R43, R55 ;  /* 0x00000037002b7300 */ /* 0x000e2200000e0000 */
[----:B------:R-:W-:-:S07]  /*4950*/  LOP3.LUT R38, R14, R55, RZ, 0xc0, !PT ;  /* 0x000000370e267212 */ /* 0x000fce00078ec0ff */
[----:B------:R-:W1:Y:S01]  /*4960*/  POPC R38, R38 ;  /* 0x0000002600267309 */ /* 0x000e620000000000 */
[----:B0-----:R-:W-:-:S13]  /*4970*/  ISETP.NE.AND P0, PT, R24, R43, PT ;  /* 0x0000002b1800720c */ /* 0x001fda0003f05270 */
[----:B-1-34-:R-:W-:Y:S05]  /*4980*/  @P0 BRA `(.L_x_54) ;  /* 0x0000000000080947 */ /* 0x01afea0003800000 */
[----:B------:R-:W-:-:S05]  /*4990*/  IMAD R55, R40, 0x4, R29 ;  /* 0x0000000428377824 */ /* 0x000fca00078e021d */
[----:B------:R0:W1:Y:S02]  /*49a0*/  ATOMS.ADD R64, [R55], R38 ;  /* 0x000000263740738c */ /* 0x0000640000000000 */
.L_x_54:
[----:B------:R-:W-:Y:S05]  /*49b0*/  BSYNC.RECONVERGENT B0 ;  /* 0x0000000000007941 */ /* 0x000fea0003800200 */
.L_x_53:
[----:B------:R-:W-:Y:S01]  /*49c0*/  R2P PR, R58, 0x7f ;  /* 0x0000007f3a007804 */ /* 0x000fe20000000000 */
[----:B-1----:R1:W3:Y:S01]  /*49d0*/  SHFL.IDX PT, R43, R64, R43, 0x1f ;  /* 0x00001f2b402b7589 */ /* 0x0022e200000e0000 */
        /* <DEDUP_REMOVED lines=30> */
[----:B------:R-:W4:Y:S01]  /*4bc0*/  POPC R40, R40 ;  /* 0x0000002800287309 */ /* 0x000f220000000000 */
[----:B0-----:R-:W-:-:S13]  /*4bd0*/  ISETP.NE.AND P0, PT, R24, R55, PT ;  /* 0x000000371800720c */ /* 0x001fda0003f05270 */
[----:B-1-34-:R-:W-:Y:S05]  /*4be0*/  @P0 BRA `(.L_x_56) ;  /* 0x0000000000080947 */ /* 0x01afea0003800000 */
[----:B------:R-:W-:-:S05]  /*4bf0*/  IMAD R59, R58, 0x4, R29 ;  /* 0x000000043a3b7824 */ /* 0x000fca00078e021d */
[----:B------:R0:W1:Y:S02]  /*4c00*/  ATOMS.ADD R62, [R59], R40 ;  /* 0x000000283b3e738c */ /* 0x0000640000000000 */
.L_x_56:
[----:B------:R-:W-:Y:S05]  /*4c10*/  BSYNC.RECONVERGENT B0 ;  /* 0x0000000000007941 */ /* 0x000fea0003800200 */
.L_x_55:
[----:B------:R-:W-:Y:S01]  /*4c20*/  R2P PR, R60, 0x7f ;  /* 0x0000007f3c007804 */ /* 0x000fe20000000000 */
[----:B--2---:R-:W-:Y:S01]  /*4c30*/  IMAD.IADD R44, R44, 0x1, R47 ;  /* 0x000000012c2c7824 */ /* 0x004fe200078e022f */
[----:B------:R-:W-:Y:S01]  /*4c40*/  BSSY.RECONVERGENT B0, `(.L_x_57) ;  /* 0x0000025000007945 */ /* 0x000fe20003800200 */
[----:B------:R-:W-:Y:S02]  /*4c50*/  IMAD.IADD R46, R46, 0x1, R49 ;  /* 0x000000012e2e7824 */ /* 0x000fe400078e0231 */
[----:B-1----:R1:W2:Y:S01]  /*4c60*/  SHFL.IDX PT, R49, R62, R55, 0x1f ;  /* 0x00001f373e317589 */ /* 0x0022a200000e0000 */
[----:B------:R-:W-:-:S07]  /*4c70*/  IMAD.MOV.U32 R64, RZ, RZ, RZ ;  /* 0x000000ffff407224 */ /* 0x000fce00078e00ff */
[----:B------:R-:W-:Y:S02]  /*4c80*/  VOTE.ANY R58, PT, P0 ;  /* 0x00000000003a7806 */ /* 0x000fe400000e0100 */
[----:B------:R-:W-:Y:S02]  /*4c90*/  VOTE.ANY R47, PT, P1 ;  /* 0x00000000002f7806 */ /* 0x000fe400008e0100 */
        /* <DEDUP_REMOVED lines=22> */
[----:B------:R-:W-:Y:S02]  /*4e00*/  SHF.R.U32.HI R58, RZ, UR5, R6 ;  /* 0x00000005ff3a7c19 */ /* 0x000fe40008011606 */
[----:B0-----:R-:W0:Y:S01]  /*4e10*/  FLO.U32 R59, R61 ;  /* 0x0000003d003b7300 */ /* 0x001e2200000e0000 */
[----:B------:R-:W-:Y:S02]  /*4e20*/  LOP3.LUT R47, R14, R61, RZ, 0xc0, !PT ;  /* 0x0000003d0e2f7212 */ /* 0x000fe400078ec0ff */
[----:B------:R-:W-:-:S05]  /*4e30*/  LOP3.LUT R58, R58, UR4, RZ, 0x30, !PT ;  /* 0x000000043a3a7c12 */ /* 0x000fca000f8e30ff */
[----:B------:R-:W3:Y:S01]  /*4e40*/  POPC R47, R47 ;  /* 0x0000002f002f7309 */ /* 0x000ee20000000000 */
[----:B0-----:R-:W-:-:S13]  /*4e50*/  ISETP.NE.AND P0, PT, R24, R59, PT ;  /* 0x0000003b1800720c */ /* 0x001fda0003f05270 */
[----:B-123--:R-:W-:Y:S05]  /*4e60*/  @P0 BRA `(.L_x_58) ;  /* 0x0000000000080947 */ /* 0x00efea0003800000 */
[----:B------:R-:W-:-:S05]  /*4e70*/  IMAD R60, R60, 0x4, R29 ;  /* 0x000000043c3c7824 */ /* 0x000fca00078e021d */
[----:B------:R0:W1:Y:S02]  /*4e80*/  ATOMS.ADD R64, [R60], R47 ;  /* 0x0000002f3c40738c */ /* 0x0000640000000000 */
.L_x_58:
[----:B------:R-:W-:Y:S05]  /*4e90*/  BSYNC.RECONVERGENT B0 ;  /* 0x0000000000007941 */ /* 0x000fea0003800200 */
.L_x_57:
[----:B------:R-:W-:Y:S01]  /*4ea0*/  R2P PR, R58, 0x7f ;  /* 0x0000007f3a007804 */ /* 0x000fe20000000000 */
[----:B------:R-:W-:Y:S01]  /*4eb0*/  IMAD.IADD R52, R51, 0x1, R52 ;  /* 0x0000000133347824 */ /* 0x000fe200078e0234 */
[----:B-1----:R1:W2:Y:S01]  /*4ec0*/  SHFL.IDX PT, R64, R64, R59, 0x1f ;  /* 0x00001f3b40407589 */ /* 0x0022a200000e0000 */
[----:B------:R-:W-:Y:S01]  /*4ed0*/  BSSY.RECONVERGENT B0, `(.L_x_59) ;  /* 0x0000024000007945 */ /* 0x000fe20003800200 */
[----:B------:R-:W-:Y:S02]  /*4ee0*/  IMAD.IADD R56, R53, 0x1, R56 ;  /* 0x0000000135387824 */ /* 0x000fe400078e0238 */
[----:B------:R-:W-:-:S07]  /*4ef0*/  IMAD.MOV.U32 R62, RZ, RZ, RZ ;  /* 0x000000ffff3e7224 */ /* 0x000fce00078e00ff */
        /* <DEDUP_REMOVED lines=25> */
[----:B------:R-:W0:Y:S01]  /*5090*/  FLO.U32 R55, R61 ;  /* 0x0000003d00377300 */ /* 0x000e2200000e0000 */
[----:B------:R-:W-:Y:S02]  /*50a0*/  LOP3.LUT R51, R14, R61, RZ, 0xc0, !PT ;  /* 0x0000003d0e337212 */ /* 0x000fe400078ec0ff */
[----:B------:R-:W-:-:S05]  /*50b0*/  LOP3.LUT R60, R60, UR4, RZ, 0x30, !PT ;  /* 0x000000043c3c7c12 */ /* 0x000fca000f8e30ff */
[----:B------:R-:W3:Y:S01]  /*50c0*/  POPC R51, R51 ;  /* 0x0000003300337309 */ /* 0x000ee20000000000 */
[----:B0-----:R-:W-:-:S13]  /*50d0*/  ISETP.NE.AND P0, PT, R24, R55, PT ;  /* 0x000000371800720c */ /* 0x001fda0003f05270 */
[----:B-123--:R-:W-:Y:S05]  /*50e0*/  @P0 BRA `(.L_x_60) ;  /* 0x0000000000080947 */ /* 0x00efea0003800000 */
[----:B------:R-:W-:-:S05]  /*50f0*/  IMAD R58, R58, 0x4, R29 ;  /* 0x000000043a3a7824 */ /* 0x000fca00078e021d */
[----:B------:R0:W1:Y:S02]  /*5100*/  ATOMS.ADD R62, [R58], R51 ;  /* 0x000000333a3e738c */ /* 0x0000640000000000 */
.L_x_60:
[----:B------:R-:W-:Y:S05]  /*5110*/  BSYNC.RECONVERGENT B0 ;  /* 0x0000000000007941 */ /* 0x000fea0003800200 */
.L_x_59:
[----:B------:R-:W-:Y:S01]  /*5120*/  R2P PR, R60, 0x7f ;  /* 0x0000007f3c007804 */ /* 0x000fe20000000000 */
[----:B------:R-:W-:Y:S01]  /*5130*/  IMAD.IADD R48, R48, 0x1, R45 ;  /* 0x0000000130307824 */ /* 0x000fe200078e022d */
[----:B-1----:R1:W2:Y:S01]  /*5140*/  SHFL.IDX PT, R62, R62, R55, 0x1f ;  /* 0x00001f373e3e7589 */ /* 0x0022a200000e0000 */
[----:B------:R-:W-:Y:S01]  /*5150*/  BSSY.RECONVERGENT B0, `(.L_x_61) ;  /* 0x0000024000007945 */ /* 0x000fe20003800200 */
[----:B------:R-:W-:-:S09]  /*5160*/  IMAD.MOV.U32 R66, RZ, RZ, RZ ;  /* 0x000000ffff427224 */ /* 0x000fd200078e00ff */
        /* <DEDUP_REMOVED lines=23> */
[----:B------:R-:W-:Y:S01]  /*52e0*/  LOP3.LUT R53, R58, R53, RZ, 0xc0, !PT ;  /* 0x000000353a357212 */ /* 0x000fe200078ec0ff */
[----:B------:R-:W-:Y:S01]  /*52f0*/  IMAD.IADD R58, R37, 0x1, R36 ;  /* 0x00000001253a7824 */ /* 0x000fe200078e0224 */
        /* <DEDUP_REMOVED lines=9> */
.L_x_62:
[----:B------:R-:W-:Y:S05]  /*5390*/  BSYNC.RECONVERGENT B0 ;  /* 0x0000000000007941 */ /* 0x000fea0003800200 */
.L_x_61:
[----:B------:R-:W-:Y:S01]  /*53a0*/  R2P PR, R36, 0x7f ;  /* 0x0000007f24007804 */ /* 0x000fe20000000000 */
[----:B------:R-:W-:Y:S01]  /*53b0*/  IMAD.IADD R34, R35, 0x1, R34 ;  /* 0x0000000123227824 */ /* 0x000fe200078e0222 */
[----:B------:R-:W-:Y:S01]  /*53c0*/  BSSY.RECONVERGENT B0, `(.L_x_63) ;  /* 0x0000022000007945 */ /* 0x000fe20003800200 */
[----:B------:R-:W-:-:S10]  /*53d0*/  IMAD.MOV.U32 R55, RZ, RZ, RZ ;  /* 0x000000ffff377224 */ /* 0x000fd400078e00ff */
        /* <DEDUP_REMOVED lines=24> */
[----:B-1----:R0:W1:Y:S02]  /*5560*/  SHFL.IDX PT, R60, R66, R45, 0x1f ;  /* 0x00001f2d423c7589 */ /* 0x00206400000e0000 */
[----:B------:R-:W2:Y:S01]  /*5570*/  FLO.U32 R59, R53 ;  /* 0x00000035003b7300 */ /* 0x000ea200000e0000 */
[----:B------:R-:W-:-:S07]  /*5580*/  LOP3.LUT R35, R14, R53, RZ, 0xc0, !PT ;  /* 0x000000350e237212 */ /* 0x000fce00078ec0ff */
[----:B------:R-:W3:Y:S01]  /*5590*/  POPC R35, R35 ;  /* 0x0000002300237309 */ /* 0x000ee20000000000 */
[----:B--2---:R-:W-:-:S13]  /*55a0*/  ISETP.NE.AND P0, PT, R24, R59, PT ;  /* 0x0000003b1800720c */ /* 0x004fda0003f05270 */
[----:B01-3--:R-:W-:Y:S05]  /*55b0*/  @P0 BRA `(.L_x_64) ;  /* 0x0000000000080947 */ /* 0x00bfea0003800000 */
[----:B------:R-:W-:-:S05]  /*55c0*/  IMAD R36, R36, 0x4, R29 ;  /* 0x0000000424247824 */ /* 0x000fca00078e021d */
[----:B------:R0:W1:Y:S02]  /*55d0*/  ATOMS.ADD R55, [R36], R35 ;  /* 0x000000232437738c */ /* 0x0000640000000000 */
.L_x_64:
[----:B------:R-:W-:Y:S05]  /*55e0*/  BSYNC.RECONVERGENT B0 ;  /* 0x0000000000007941 */ /* 0x000fea0003800200 */
.L_x_63:
[----:B------:R-:W-:Y:S01]  /*55f0*/  R2P PR, R26, 0x7f ;  /* 0x0000007f1a007804 */ /* 0x000fe20000000000 */
[----:B01----:R0:W1:Y:S01]  /*5600*/  SHFL.IDX PT, R36, R55, R59, 0x1f ;  /* 0x00001f3b37247589 */ /* 0x00306200000e0000 */
[----:B------:R-:W-:Y:S11]  /*5610*/  BSSY.RECONVERGENT B0, `(.L_x_65) ;  /* 0x0000021000007945 */ /* 0x000ff60003800200 */
[----:B------:R-:W-:-:S02]  /*5620*/  VOTE.ANY R45, PT, P0 ;  /* 0x00000000002d7806 */ /* 0x000fc400000e0100 */
[----:B------:R-:W-:Y:S02]  /*5630*/  VOTE.ANY R66, PT, P1 ;  /* 0x0000000000427806 */ /* 0x000fe400008e0100 */
[----:B------:R-:W-:Y:S02]  /*5640*/  @!P0 LOP3.LUT R45, RZ, R45, RZ, 0x33, !PT ;  /* 0x0000002dff2d8212 */ /* 0x000fe400078e33ff */
[----:B------:R-:W-:Y:S02]  /*5650*/  @!P1 LOP3.LUT R66, RZ, R66, RZ, 0x33, !PT ;  /* 0x00000042ff429212 */ /* 0x000fe400078e33ff */
[----:B------:R-:W-:Y:S02]  /*5660*/  LOP3.LUT P0, RZ, R26, 0x80, RZ, 0xc0, !PT ;  /* 0x000000801aff7812 */ /* 0x000fe4000780c0ff */
        /* <DEDUP_REMOVED lines=19> */
[----:B------:R-:W2:Y:S01]  /*57a0*/  FLO.U32 R53, R45 ;  /* 0x0000002d00357300 */ /* 0x000ea200000e0000 */
[----:B------:R-:W-:-:S07]  /*57b0*/  LOP3.LUT R14, R14, R45, RZ, 0xc0, !PT ;  /* 0x0000002d0e0e7212 */ /* 0x000fce00078ec0ff */
[----:B0-----:R0:W3:Y:S01]  /*57c0*/  POPC R55, R14 ;  /* 0x0000000e00377309 */ /* 0x0010e20000000000 */
[----:B--2---:R-:W-:Y:S01]  /*57d0*/  ISETP.NE.AND P0, PT, R24, R53, PT ;  /* 0x000000351800720c */ /* 0x004fe20003f05270 */
[----:B------:R-:W-:-:S12]  /*57e0*/  IMAD.MOV.U32 R24, RZ, RZ, RZ ;  /* 0x000000ffff187224 */ /* 0x000fd800078e00ff */
[----:B01-3--:R-:W-:Y:S05]  /*57f0*/  @P0 BRA `(.L_x_66) ;  /* 0x0000000000080947 */ /* 0x00bfea0003800000 */
[----:B------:R-:W-:-:S06]  /*5800*/  IMAD R24, R26, 0x4, R29 ;  /* 0x000000041a187824 */ /* 0x000fcc00078e021d */
[----:B------:R0:W1:Y:S02]  /*5810*/  ATOMS.ADD R24, [R24], R55 ;  /* 0x000000371818738c */ /* 0x0000640000000000 */
.L_x_66:
[----:B------:R-:W-:Y:S05]  /*5820*/  BSYNC.RECONVERGENT B0 ;  /* 0x0000000000007941 */ /* 0x000fea0003800200 */
.L_x_65:
[----:B------:R-:W-:Y:S01]  /*5830*/  BAR.SYNC.DEFER_BLOCKING 0x0 ;  /* 0x0000000000007b1d */ /* 0x000fe20000010000 */
[----:B------:R-:W-:Y:S01]  /*5840*/  IMAD.IADD R26, R40, 0x1, R49 ;  /* 0x00000001281a7824 */ /* 0x000fe200078e0231 */
[----:B------:R-:W-:Y:S01]  /*5850*/  ISETP.NE.AND P0, PT, R50, RZ, PT ;  /* 0x000000ff3200720c */ /* 0x000fe20003f05270 */
[----:B------:R-:W-:Y:S02]  /*5860*/  IMAD.IADD R28, R28, 0x1, R39 ;  /* 0x000000011c1c7824 */ /* 0x000fe400078e0227 */
[----:B------:R-:W-:Y:S01]  /*5870*/  IMAD R40, R44, 0x4, R7 ;  /* 0x000000042c287824 */ /* 0x000fe200078e0207 */
[----:B------:R-:W-:Y:S01]  /*5880*/  BSSY B1, `(.L_x_67) ;  /* 0x000005c000017945 */ /* 0x000fe20003800000 */
[----:B------:R-:W-:Y:S01]  /*5890*/  IMAD.IADD R14, R38, 0x1, R43 ;  /* 0x00000001260e7824 */ /* 0x000fe200078e022b */
[----:B-1----:R-:W1:Y:S01]  /*58a0*/  SHFL.IDX PT, R24, R24, R53, 0x1f ;  /* 0x00001f3518187589 */ /* 0x002e6200000e0000 */
[----:B------:R-:W-:Y:S02]  /*58b0*/  IMAD R39, R46, 0x4, R7 ;  /* 0x000000042e277824 */ /* 0x000fe400078e0207 */
[----:B------:R-:W-:-:S02]  /*58c0*/  IMAD.IADD R60, R37, 0x1, R60 ;  /* 0x00000001253c7824 */ /* 0x000fc400078e023c */
[--C-:B------:R-:W-:Y:S02]  /*58d0*/  IMAD R38, R52, 0x4, R7.reuse ;  /* 0x0000000434267824 */ /* 0x100fe400078e0207 */
[----:B------:R-:W-:Y:S02]  /*58e0*/  IMAD.IADD R32, R33, 0x1, R32 ;  /* 0x0000000121207824 */ /* 0x000fe400078e0220 */
[----:B------:R-:W-:Y:S02]  /*58f0*/  IMAD.IADD R44, R35, 0x1, R36 ;  /* 0x00000001232c7824 */ /* 0x000fe400078e0224 */
[--C-:B------:R-:W-:Y:S02]  /*5900*/  IMAD R37, R56, 0x4, R7.reuse ;  /* 0x0000000438257824 */ /* 0x100fe400078e0207 */
[----:B------:R-:W-:Y:S02]  /*5910*/  IMAD.IADD R30, R31, 0x1, R30 ;  /* 0x000000011f1e7824 */ /* 0x000fe400078e021e */
[--C-:B------:R-:W-:Y:S01]  /*5920*/  IMAD R36, R48, 0x4, R7.reuse ;  /* 0x0000000430247824 */ /* 0x100fe200078e0207 */
[----:B------:R2:W-:Y:S01]  /*5930*/  STS [R40+-0x4], R27 ;  /* 0xfffffc1b28007388 */ /* 0x0005e20000000800 */
[----:B------:R-:W-:-:S02]  /*5940*/  IMAD R35, R58, 0x4, R7 ;  /* 0x000000043a237824 */ /* 0x000fc400078e0207 */
[--C-:B------:R-:W-:Y:S01]  /*5950*/  IMAD R34, R34, 0x4, R7.reuse ;  /* 0x0000000422227824 */ /* 0x100fe200078e0207 */
[----:B------:R-:W-:Y:S01]  /*5960*/  STS [R39+-0x4], R22 ;  /* 0xfffffc1627007388 */ /* 0x000fe20000000800 */
[--C-:B------:R-:W-:Y:S02]  /*5970*/  IMAD R33, R32, 0x4, R7.reuse ;  /* 0x0000000420217824 */ /* 0x100fe400078e0207 */
[----:B------:R-:W-:Y:S01]  /*5980*/  IMAD.IADD R64, R47, 0x1, R64 ;  /* 0x000000012f407824 */ /* 0x000fe200078e0240 */
[----:B------:R-:W-:Y:S01]  /*5990*/  STS [R38+-0x4], R21 ;  /* 0xfffffc1526007388 */ /* 0x000fe20000000800 */
[--C-:B------:R-:W-:Y:S02]  /*59a0*/  IMAD R32, R30, 0x4, R7.reuse ;  /* 0x000000041e207824 */ /* 0x100fe400078e0207 */
[----:B------:R-:W-:Y:S01]  /*59b0*/  IMAD.IADD R62, R51, 0x1, R62 ;  /* 0x00000001333e7824 */ /* 0x000fe200078e023e */
[----:B------:R-:W-:Y:S01]  /*59c0*/  STS [R37+-0x4], R18 ;  /* 0xfffffc1225007388 */ /* 0x000fe20000000800 */
[----:B------:R-:W-:-:S02]  /*59d0*/  IMAD R31, R28, 0x4, R7 ;  /* 0x000000041c1f7824 */ /* 0x000fc400078e0207 */
[--C-:B------:R-:W-:Y:S01]  /*59e0*/  IMAD R30, R14, 0x4, R7.reuse ;  /* 0x000000040e1e7824 */ /* 0x100fe200078e0207 */
[----:B------:R-:W-:Y:S01]  /*59f0*/  STS [R36+-0x4], R23 ;  /* 0xfffffc1724007388 */ /* 0x000fe20000000800 */
[--C-:B------:R-:W-:Y:S02]  /*5a00*/  IMAD R29, R26, 0x4, R7.reuse ;  /* 0x000000041a1d7824 */ /* 0x100fe400078e0207 */
[----:B-1----:R-:W-:Y:S01]  /*5a10*/  IMAD.IADD R24, R55, 0x1, R24 ;  /* 0x0000000137187824 */ /* 0x002fe200078e0218 */
[----:B------:R-:W-:Y:S01]  /*5a20*/  STS [R35+-0x4], R20 ;  /* 0xfffffc1423007388 */ /* 0x000fe20000000800 */
[--C-:B------:R-:W-:Y:S02]  /*5a30*/  IMAD R28, R64, 0x4, R7.reuse ;  /* 0x00000004401c7824 */ /* 0x100fe400078e0207 */
[--C-:B--2---:R-:W-:Y:S01]  /*5a40*/  IMAD R27, R62, 0x4, R7.reuse ;  /* 0x000000043e1b7824 */ /* 0x104fe200078e0207 */
[----:B------:R1:W-:Y:S01]  /*5a50*/  STS [R34+-0x4], R25 ;  /* 0xfffffc1922007388 */ /* 0x0003e20000000800 */
[----:B------:R-:W-:-:S02]  /*5a60*/  IMAD R26, R60, 0x4, R7 ;  /* 0x000000043c1a7824 */ /* 0x000fc400078e0207 */
[--C-:B------:R-:W-:Y:S01]  /*5a70*/  IMAD R24, R24, 0x4, R7.reuse ;  /* 0x0000000418187824 */ /* 0x100fe200078e0207 */
[----:B------:R-:W-:Y:S04]  /*5a80*/  STS [R33+-0x4], R10 ;  /* 0xfffffc0a21007388 */ /* 0x000fe80000000800 */
[----:B------:R-:W-:Y:S01]  /*5a90*/  STS [R32+-0x4], R17 ;  /* 0xfffffc1120007388 */ /* 0x000fe20000000800 */
[----:B-1----:R-:W-:-:S03]  /*5aa0*/  IMAD R25, R44, 0x4, R7 ;  /* 0x000000042c197824 */ /* 0x002fc600078e0207 */
[----:B------:R-:W-:Y:S04]  /*5ab0*/  STS [R31+-0x4], R12 ;  /* 0xfffffc0c1f007388 */ /* 0x000fe80000000800 */
[----:B------:R1:W-:Y:S04]  /*5ac0*/  STS [R30+-0x4], R19 ;  /* 0xfffffc131e007388 */ /* 0x0003e80000000800 */
[----:B------:R2:W-:Y:S04]  /*5ad0*/  STS [R29+-0x4], R16 ;  /* 0xfffffc101d007388 */ /* 0x0005e80000000800 */
[----:B------:R2:W-:Y:S01]  /*5ae0*/  STS [R28+-0x4], R9 ;  /* 0xfffffc091c007388 */ /* 0x0005e20000000800 */
[----:B-1----:R-:W-:-:S03]  /*5af0*/  IMAD R19, R3, 0x8, R7 ;  /* 0x0000000803137824 */ /* 0x002fc600078e0207 */
[----:B------:R2:W-:Y:S04]  /*5b00*/  STS [R27+-0x4], R6 ;  /* 0xfffffc061b007388 */ /* 0x0005e80000000800 */
[----:B------:R2:W-:Y:S04]  /*5b10*/  STS [R26+-0x4], R11 ;  /* 0xfffffc0b1a007388 */ /* 0x0005e80000000800 */
[----:B------:R2:W-:Y:S04]  /*5b20*/  STS [R25+-0x4], R8 ;  /* 0xfffffc0819007388 */ /* 0x0005e80000000800 */
[----:B------:R2:W-:Y:S01]  /*5b30*/  STS [R24+-0x4], R13 ;  /* 0xfffffc0d18007388 */ /* 0x0005e20000000800 */
[----:B------:R-:W-:Y:S05]  /*5b40*/  @P0 BRA `(.L_x_68) ;  /* 0x0000000000bc0947 */ /* 0x000fea0003800000 */
[----:B------:R-:W1:Y:S02]  /*5b50*/  LDCU.64 UR8, c[0x0][0x398] ;  /* 0x00007300ff0877ac */ /* 0x000e640008000a00 */
[----:B-1----:R-:W-:-:S04]  /*5b60*/  LEA R10, P0, R3, UR8, 0x3 ;  /* 0x00000008030a7c11 */ /* 0x002fc8000f8018ff */
[----:B--2---:R-:W-:-:S05]  /*5b70*/  LEA.HI.X R11, R3, UR9, RZ, 0x3, P0 ;  /* 0x00000009030b7c11 */ /* 0x004fca00080f1cff */
[----:B------:R-:W2:Y:S01]  /*5b80*/  LDG.E.64 R8, desc[UR6][R10.64] ;  /* 0x000000060a087981 */ /* 0x000ea2000c1e1b00 */
[----:B------:R-:W-:Y:S02]  /*5b90*/  SHF.R.S32.HI R13, RZ, 0x1f, R15 ;  /* 0x0000001fff0d7819 */ /* 0x000fe4000001140f */
[----:B--2---:R-:W-:-:S05]  /*5ba0*/  IADD3 R8, P0, PT, -R15, R8, RZ ;  /* 0x000000080f087210 */ /* 0x004fca0007f1e1ff */
[----:B------:R-:W-:Y:S01]  /*5bb0*/  IMAD.X R9, R9, 0x1, ~R13, P0 ;  /* 0x0000000109097824 */ /* 0x000fe200000e0e0d */
[----:B------:R-:W-:Y:S01]  /*5bc0*/  ISETP.GE.AND P0, PT, R42, 0x1, PT ;  /* 0x000000012a00780c */ /* 0x000fe20003f06270 */
[----:B------:R-:W-:-:S03]  /*5bd0*/  IMAD.MOV.U32 R13, RZ, RZ, R0 ;  /* 0x000000ffff0d7224 */ /* 0x000fc600078e0000 */
[----:B------:R1:W-:Y:S09]  /*5be0*/  STS.64 [R19+0x6600], R8 ;  /* 0x0066000813007388 */ /* 0x0003f20000000a00 */
[----:B------:R-:W-:Y:S05]  /*5bf0*/  @!P0 BRA `(.L_x_69) ;  /* 0x00000000006c8947 */ /* 0x000fea0003800000 */
[----:B------:R-:W-:Y:S01]  /*5c00*/  BSSY B0, `(.L_x_70) ;  /* 0x0000019000007945 */ /* 0x000fe20003800000 */
[----:B------:R-:W-:Y:S02]  /*5c10*/  IMAD.MOV.U32 R6, RZ, RZ, -0x1 ;  /* 0xffffffffff067424 */ /* 0x000fe400078e00ff */
[----:B------:R-:W-:Y:S02]  /*5c20*/  IMAD.MOV.U32 R10, RZ, RZ, R42 ;  /* 0x000000ffff0a7224 */ /* 0x000fe400078e002a */
[----:B------:R-:W-:-:S07]  /*5c30*/  IMAD.MOV.U32 R13, RZ, RZ, R0 ;  /* 0x000000ffff0d7224 */ /* 0x000fce00078e0000 */
.L_x_74:
[----:B-1----:R-:W1:Y:S01]  /*5c40*/  LDC.64 R8, c[0x0][0x380] ;  /* 0x0000e000ff087b82 */ /* 0x002e620000000a00 */
[----:B------:R-:W-:Y:S01]  /*5c50*/  VIADD R17, R10, 0xffffffff ;  /* 0xffffffff0a117836 */ /* 0x000fe20000000000 */
[----:B------:R-:W-:Y:S03]  /*5c60*/  BSSY B2, `(.L_x_71) ;  /* 0x0000008000027945 */ /* 0x000fe60003800000 */
[----:B------:R-:W-:-:S04]  /*5c70*/  IMAD R11, R17, 0x100, R3 ;  /* 0x00000100110b7824 */ /* 0x000fc800078e0203 */
[----:B-1----:R-:W-:-:S07]  /*5c80*/  IMAD.WIDE R8, R11, 0x4, R8 ;  /* 0x000000040b087825 */ /* 0x002fce00078e0208 */
.L_x_72:
[----:B------:R-:W-:Y:S05]  /*5c90*/  YIELD ;  /* 0x0000000000007946 */ /* 0x000fea0003800000 */
[----:B------:R1:W-:Y:S06]  /*5ca0*/  MEMBAR.SC.CTA ;  /* 0x0000000000007992 */ /* 0x0003ec0000000000 */
[----:B-1----:R-:W2:Y:S02]  /*5cb0*/  LDG.E.STRONG.SYS R11, desc[UR6][R8.64] ;  /* 0x00000006080b7981 */ /* 0x002ea4000c1f5900 */
[----:B--2---:R-:W-:-:S13]  /*5cc0*/  ISETP.NE.AND P0, PT, R11, RZ, PT ;  /* 0x000000ff0b00720c */ /* 0x004fda0003f05270 */
[----:B------:R-:W-:Y:S05]  /*5cd0*/  @!P0 BRA `(.L_x_72) ;  /* 0xfffffffc00ec8947 */ /* 0x000fea000383ffff */
[----:B------:R-:W-:Y:S05]  /*5ce0*/  BSYNC B2 ;  /* 0x0000000000027941 */ /* 0x000fea0003800000 */
.L_x_71:
[----:B------:R-:W-:Y:S01]  /*5cf0*/  BSSY.RECONVERGENT B2, `(.L_x_73) ;  /* 0x0000006000027945 */ /* 0x000fe20003800200 */
[C---:B------:R-:W-:Y:S02]  /*5d00*/  ISETP.GT.AND P0, PT, R11.reuse, -0x1, PT ;  /* 0xffffffff0b00780c */ /* 0x040fe40003f04270 */
[----:B------:R-:W-:Y:S01]  /*5d10*/  LOP3.LUT R8, R11, 0x3fffffff, RZ, 0xc0, !PT ;  /* 0x3fffffff0b087812 */ /* 0x000fe200078ec0ff */
[----:B------:R-:W-:Y:S05]  /*5d20*/  WARPSYNC.EXCLUSIVE R6 ;  /* 0x0000000006007348 */ /* 0x000fea0003a00000 */
[----:B------:R-:W-:-:S05]  /*5d30*/  IMAD.IADD R13, R8, 0x1, R13 ;  /* 0x00000001080d7824 */ /* 0x000fca00078e020d */
[----:B------:R-:W-:-:S07]  /*5d40*/  VOTE.ANY R6, PT, P0 ;  /* 0x0000000000067806 */ /* 0x000fce00000e0100 */
[----:B------:R-:W-:Y:S05]  /*5d50*/  BSYNC.RECONVERGENT B2 ;  /* 0x0000000000027941 */ /* 0x000fea0003800200 */
.L_x_73:
[----:B------:R-:W-:Y:S01]  /*5d60*/  ISETP.GT.U32.AND P1, PT, R10, 0x1, PT ;  /* 0x000000010a00780c */ /* 0x000fe20003f24070 */
[----:B------:R-:W-:-:S12]  /*5d70*/  IMAD.MOV.U32 R10, RZ, RZ, R17 ;  /* 0x000000ffff0a7224 */ /* 0x000fd800078e0011 */
[----:B------:R-:W-:Y:S05]  /*5d80*/  @P0 BRA P1, `(.L_x_74) ;  /* 0xfffffffc00ac0947 */ /* 0x000fea000083ffff */
[----:B------:R-:W-:Y:S05]  /*5d90*/  BSYNC B0 ;  /* 0x0000000000007941 */ /* 0x000fea0003800000 */
.L_x_70:
[----:B------:R2:W3:Y:S02]  /*5da0*/  LDS.64 R8, [R19+0x6600] ;  /* 0x0066000013087984 */ /* 0x0004e40000000a00 */
.L_x_69:
[----:B------:R-:W4:Y:S01]  /*5db0*/  LDC.64 R10, c[0x0][0x380] ;  /* 0x0000e000ff0a7b82 */ /* 0x000f220000000a00 */
[C---:B------:R-:W-:Y:S01]  /*5dc0*/  IMAD.IADD R17, R13.reuse, 0x1, -R0 ;  /* 0x000000010d117824 */ /* 0x040fe200078e0a00 */
[----:B------:R-:W-:Y:S01]  /*5dd0*/  LOP3.LUT R13, R13, 0x80000000, RZ, 0xfc, !PT ;  /* 0x800000000d0d7812 */ /* 0x000fe200078efcff */
[----:B------:R-:W-:-:S03]  /*5de0*/  IMAD R21, R42, 0x100, R3 ;  /* 0x000001002a157824 */ /* 0x000fc600078e0203 */
[----:B-1-3--:R-:W-:-:S04]  /*5df0*/  IADD3 R8, P0, PT, R17, R8, RZ ;  /* 0x0000000811087210 */ /* 0x00afc80007f1e0ff */
[----:B------:R-:W-:-:S05]  /*5e00*/  LEA.HI.X.SX32 R9, R17, R9, 0x1, P0 ;  /* 0x0000000911097211 */ /* 0x000fca00000f0eff */
[----:B------:R1:W-:Y:S01]  /*5e10*/  STS.64 [R19+0x6600], R8 ;  /* 0x0066000813007388 */ /* 0x0003e20000000a00 */
[----:B----4-:R-:W-:-:S05]  /*5e20*/  IMAD.WIDE R10, R21, 0x4, R10 ;  /* 0x00000004150a7825 */ /* 0x010fca00078e020a */
[----:B------:R1:W-:Y:S02]  /*5e30*/  STG.E.STRONG.SYS desc[UR6][R10.64], R13 ;  /* 0x0000000d0a007986 */ /* 0x0003e4000c115906 */
.L_x_68:
[----:B------:R-:W-:Y:S05]  /*5e40*/  BSYNC B1 ;  /* 0x0000000000017941 */ /* 0x000fea0003800000 */
.L_x_67:
[----:B------:R-:W3:Y:S01]  /*5e50*/  LDC R23, c[0x0][0x3c0] ;  /* 0x0000f000ff177b82 */ /* 0x000ee20000000800 */
[----:B--2---:R-:W-:-:S07]  /*5e60*/  VIADD R6, R54, 0x1980 ;  /* 0x0000198036067836 */ /* 0x004fce0000000000 */
[----:B-1----:R-:W1:Y:S01]  /*5e70*/  LDC.64 R10, c[0x0][0x390] ;  /* 0x0000e400ff0a7b82 */ /* 0x002e620000000a00 */
[----:B---3--:R-:W-:Y:S02]  /*5e80*/  ISETP.GE.AND P0, PT, R6, R23, PT ;  /* 0x000000170600720c */ /* 0x008fe40003f06270 */
[----:B-1----:R-:W-:-:S04]  /*5e90*/  ISETP.EQ.U32.AND P1, PT, R10, RZ, PT ;  /* 0x000000ff0a00720c */ /* 0x002fc80003f22070 */
[----:B------:R-:W-:-:S04]  /*5ea0*/  ISETP.EQ.OR.EX P0, PT, R11, RZ, !P0, P1 ;  /* 0x000000ff0b00720c */ /* 0x000fc80004702710 */
[----:B------:R-:W-:-:S13]  /*5eb0*/  ISETP.GT.U32.OR P0, PT, R3, 0xff, P0 ;  /* 0x000000ff0300780c */ /* 0x000fda0000704470 */
[----:B------:R-:W-:Y:S05]  /*5ec0*/  @P0 BRA `(.L_x_75) ;  /* 0x0000000000200947 */ /* 0x000fea0003800000 */
[----:B------:R-:W1:Y:S01]  /*5ed0*/  LDS.64 R8, [R19+0x6600] ;  /* 0x0066000013087984 */ /* 0x000e620000000a00 */
[C---:B------:R-:W-:Y:S02]  /*5ee0*/  LEA R10, P2, R3.reuse, R10, 0x3 ;  /* 0x0000000a030a7211 */ /* 0x040fe400078418ff */
[--C-:B------:R-:W-:Y:S02]  /*5ef0*/  SHF.R.S32.HI R13, RZ, 0x1f, R0.reuse ;  /* 0x0000001fff0d7819 */ /* 0x100fe40000011400 */
[----:B------:R-:W-:Y:S02]  /*5f00*/  LEA.HI.X R11, R3, R11, RZ, 0x3, P2 ;  /* 0x0000000b030b7211 */ /* 0x000fe400010f1cff */
[----:B-1----:R-:W-:Y:S02]  /*5f10*/  IADD3 R8, P0, P1, R8, R15, R0 ;  /* 0x0000000f08087210 */ /* 0x002fe4000791e000 */
[----:B------:R-:W-:-:S04]  /*5f20*/  SHF.R.S32.HI R15, RZ, 0x1f, R15 ;  /* 0x0000001fff0f7819 */ /* 0x000fc8000001140f */
[----:B------:R-:W-:-:S05]  /*5f30*/  IADD3.X R9, PT, PT, R9, R15, R13, P0, P1 ;  /* 0x0000000f09097210 */ /* 0x000fca00007e240d */
[----:B------:R1:W-:Y:S02]  /*5f40*/  STG.E.64 desc[UR6][R10.64], R8 ;  /* 0x000000080a007986 */ /* 0x0003e4000c101b06 */
.L_x_75:
[----:B------:R-:W-:Y:S01]  /*5f50*/  ISETP.GT.AND P0, PT, R6, R23, PT ;  /* 0x000000170600720c */ /* 0x000fe20003f04270 */
[----:B------:R-:W-:Y:S05]  /*5f60*/  WARPSYNC.ALL ;  /* 0x0000000000007948 */ /* 0x000fea0003800000 */
[----:B------:R-:W-:Y:S01]  /*5f70*/  BAR.SYNC.DEFER_BLOCKING 0x0 ;  /* 0x0000000000007b1d */ /* 0x000fe20000010000 */
[----:B------:R-:W-:-:S06]  /*5f80*/  IMAD R22, R3, 0x4, R7 ;  /* 0x0000000403167824 */ /* 0x000fcc00078e0207 */
[----:B------:R-:W-:Y:S05]  /*5f90*/  @P0 BRA `(.L_x_76) ;  /* 0x0000000c003c0947 */ /* 0x000fea0003800000 */
[----:B------:R-:W2:Y:S01]  /*5fa0*/  LDS R0, [R22] ;  /* 0x0000000016007984 */ /* 0x000ea20000000800 */
[----:B------:R-:W2:Y:S01]  /*5fb0*/  LDCU UR5, c[0x0][0x3c4] ;  /* 0x00007880ff0577ac */ /* 0x000ea20008000800 */
[----:B------:R-:W3:Y:S01]  /*5fc0*/  LDCU.64 UR8, c[0x0][0x3a0] ;  /* 0x00007400ff0877ac */ /* 0x000ee20008000a00 */
[----:B--2---:R-:W-:Y:S02]  /*5fd0*/  SHF.R.U32.HI R6, RZ, UR5, R0 ;  /* 0x00000005ff067c19 */ /* 0x004fe40008011600 */
[----:B------:R-:W-:Y:S02]  /*5fe0*/  LOP3.LUT R15, R0, 0x80000000, RZ, 0x3c, !PT ;  /* 0x80000000000f7812 */ /* 0x000fe400078e3cff */
[----:B------:R-:W-:-:S05]  /*5ff0*/  LOP3.LUT R6, R6, UR4, RZ, 0x30, !PT ;  /* 0x0000000406067c12 */ /* 0x000fca000f8e30ff */
[----:B-1----:R-:W-:-:S06]  /*6000*/  IMAD R8, R6, 0x8, R7 ;  /* 0x0000000806087824 */ /* 0x002fcc00078e0207 */
[----:B------:R-:W1:Y:S02]  /*6010*/  LDS.64 R8, [R8+0x6600] ;  /* 0x0066000008087984 */ /* 0x000e640000000a00 */
[----:B-1----:R-:W-:-:S05]  /*6020*/  IADD3 R6, P1, PT, R8, R3, RZ ;  /* 0x0000000308067210 */ /* 0x002fca0007f3e0ff */
[----:B------:R-:W-:Y:S01]  /*6030*/  IMAD.X R9, RZ, RZ, R9, P1 ;  /* 0x000000ffff097224 */ /* 0x000fe200008e0609 */
[----:B---3--:R-:W-:-:S04]  /*6040*/  LEA R10, P1, R6, UR8, 0x2 ;  /* 0x00000008060a7c11 */ /* 0x008fc8000f8210ff */
[----:B------:R-:W-:-:S05]  /*6050*/  LEA.HI.X R11, R6, UR9, R9, 0x2, P1 ;  /* 0x00000009060b7c11 */ /* 0x000fca00088f1409 */
[----:B------:R-:W-:Y:S01]  /*6060*/  STG.E desc[UR6][R10.64], R15 ;  /* 0x0000000f0a007986 */ /* 0x000fe2000c101906 */
[----:B------:R-:W-:-:S03]  /*6070*/  NOP ;  /* 0x0000000000007918 */ /* 0x000fc60000000000 */
[----:B------:R-:W1:Y:S02]  /*6080*/  LDS R0, [R22+0x600] ;  /* 0x0006000016007984 */ /* 0x000e640000000800 */
[----:B-1----:R-:W-:Y:S02]  /*6090*/  SHF.R.U32.HI R6, RZ, UR5, R0 ;  /* 0x00000005ff067c19 */ /* 0x002fe40008011600 */
[----:B------:R-:W-:Y:S02]  /*60a0*/  LOP3.LUT R15, R0, 0x80000000, RZ, 0x3c, !PT ;  /* 0x80000000000f7812 */ /* 0x000fe400078e3cff */
[----:B------:R-:W-:-:S05]  /*60b0*/  LOP3.LUT R6, R6, UR4, RZ, 0x30, !PT ;  /* 0x0000000406067c12 */ /* 0x000fca000f8e30ff */
[----:B------:R-:W-:-:S06]  /*60c0*/  IMAD R8, R6, 0x8, R7 ;  /* 0x0000000806087824 */ /* 0x000fcc00078e0207 */
[----:B------:R-:W1:Y:S02]  /*60d0*/  LDS.64 R8, [R8+0x6600] ;  /* 0x0066000008087984 */ /* 0x000e640000000a00 */
[----:B-1----:R-:W-:-:S05]  /*60e0*/  IADD3 R6, P1, PT, R8, R3, RZ ;  /* 0x0000000308067210 */ /* 0x002fca0007f3e0ff */
[----:B------:R-:W-:Y:S01]  /*60f0*/  IMAD.X R9, RZ, RZ, R9, P1 ;  /* 0x000000ffff097224 */ /* 0x000fe200008e0609 */
[----:B------:R-:W-:-:S04]  /*6100*/  LEA R12, P1, R6, UR8, 0x2 ;  /* 0x00000008060c7c11 */ /* 0x000fc8000f8210ff */
        /* <DEDUP_REMOVED lines=163> */
[----:B------:R-:W-:-:S05]  /*6b40*/  IMAD R12, R6, 0x8, R7 ;  /* 0x00000008060c7824 */ /* 0x000fca00078e0207 */
        /* <DEDUP_REMOVED lines=17> */
[----:B------:R1:W-:Y:S01]  /*6c60*/  STG.E desc[UR6][R6.64+0x6000], R9 ;  /* 0x0060000906007986 */ /* 0x0003e2000c101906 */
[----:B------:R-:W-:Y:S01]  /*6c70*/  NOP ;  /* 0x0000000000007918 */ /* 0x000fe20000000000 */
[----:B------:R-:W-:Y:S05]  /*6c80*/  BRA `(.L_x_77) ;  /* 0x00000014000c7947 */ /* 0x000fea0003800000 */
.L_x_76:
[----:B-1----:R-:W-:Y:S01]  /*6c90*/  IMAD R9, R42, -0x1980, R23 ;  /* 0xffffe6802a097824 */ /* 0x002fe200078e0217 */
[----:B------:R-:W-:Y:S01]  /*6ca0*/  BSSY.RECONVERGENT B0, `(.L_x_78) ;  /* 0x000001b000007945 */ /* 0x000fe20003800200 */
[C---:B------:R-:W-:Y:S02]  /*6cb0*/  VIADD R0, R3.reuse, 0x180 ;  /* 0x0000018003007836 */ /* 0x040fe40000000000 */
[C---:B------:R-:W-:Y:S01]  /*6cc0*/  VIADD R6, R3.reuse, 0x300 ;  /* 0x0000030003067836 */ /* 0x040fe20000000000 */
[CC--:B------:R-:W-:Y:S01]  /*6cd0*/  ISETP.GE.AND P1, PT, R3.reuse, R9.reuse, PT ;  /* 0x000000090300720c */ /* 0x0c0fe20003f26270 */
[C---:B------:R-:W-:Y:S01]  /*6ce0*/  VIADD R8, R3.reuse, 0x480 ;  /* 0x0000048003087836 */ /* 0x040fe20000000000 */
[-C--:B------:R-:W-:Y:S01]  /*6cf0*/  ISETP.GE.AND P2, PT, R0, R9.reuse, PT ;  /* 0x000000090000720c */ /* 0x080fe20003f46270 */
[C---:B------:R-:W-:Y:S01]  /*6d00*/  VIADD R0, R3.reuse, 0x600 ;  /* 0x0000060003007836 */ /* 0x040fe20000000000 */
[-C--:B------:R-:W-:Y:S01]  /*6d10*/  ISETP.GE.AND P3, PT, R6, R9.reuse, PT ;  /* 0x000000090600720c */ /* 0x080fe20003f66270 */
[C---:B------:R-:W-:Y:S01]  /*6d20*/  VIADD R6, R3.reuse, 0x780 ;  /* 0x0000078003067836 */ /* 0x040fe20000000000 */
[-C--:B------:R-:W-:Y:S01]  /*6d30*/  ISETP.GE.AND P4, PT, R8, R9.reuse, PT ;  /* 0x000000090800720c */ /* 0x080fe20003f86270 */
[----:B------:R-:W-:Y:S01]  /*6d40*/  VIADD R8, R3, 0x900 ;  /* 0x0000090003087836 */ /* 0x000fe20000000000 */
[----:B------:R-:W-:-:S02]  /*6d50*/  ISETP.GE.AND P5, PT, R0, R9, PT ;  /* 0x000000090000720c */ /* 0x000fc40003fa6270 */
[----:B------:R-:W-:-:S03]  /*6d60*/  ISETP.GE.AND P6, PT, R6, R9, PT ;  /* 0x000000090600720c */ /* 0x000fc60003fc6270 */
[----:B------:R-:W-:Y:S10]  /*6d70*/  @P1 BRA `(.L_x_79) ;  /* 0x0000000000341947 */ /* 0x000ff40003800000 */
[----:B------:R-:W1:Y:S01]  /*6d80*/  LDS R0, [R22] ;  /* 0x0000000016007984 */ /* 0x000e620000000800 */
[----:B------:R-:W1:Y:S01]  /*6d90*/  LDCU UR5, c[0x0][0x3c4] ;  /* 0x00007880ff0577ac */ /* 0x000e620008000800 */
[----:B------:R-:W2:Y:S01]  /*6da0*/  LDCU.64 UR8, c[0x0][0x3a0] ;  /* 0x00007400ff0877ac */ /* 0x000ea20008000a00 */
[----:B-1----:R-:W-:Y:S02]  /*6db0*/  SHF.R.U32.HI R6, RZ, UR5, R0 ;  /* 0x00000005ff067c19 */ /* 0x002fe40008011600 */
[----:B------:R-:W-:Y:S02]  /*6dc0*/  LOP3.LUT R13, R0, 0x80000000, RZ, 0x3c, !PT ;  /* 0x80000000000d7812 */ /* 0x000fe400078e3cff */
[----:B------:R-:W-:-:S05]  /*6dd0*/  LOP3.LUT R6, R6, UR4, RZ, 0x30, !PT ;  /* 0x0000000406067c12 */ /* 0x000fca000f8e30ff */
[----:B------:R-:W-:-:S05]  /*6de0*/  IMAD R6, R6, 0x8, R7 ;  /* 0x0000000806067824 */ /* 0x000fca00078e0207 */
[----:B------:R-:W1:Y:S02]  /*6df0*/  LDS.64 R10, [R6+0x6600] ;  /* 0x00660000060a7984 */ /* 0x000e640000000a00 */
[----:B-1----:R-:W-:-:S05]  /*6e00*/  IADD3 R12, P1, PT, R10, R3, RZ ;  /* 0x000000030a0c7210 */ /* 0x002fca0007f3e0ff */
[----:B------:R-:W-:Y:S01]  /*6e10*/  IMAD.X R11, RZ, RZ, R11, P1 ;  /* 0x000000ffff0b7224 */ /* 0x000fe200008e060b */
[----:B--2---:R-:W-:-:S04]  /*6e20*/  LEA R10, P1, R12, UR8, 0x2 ;  /* 0x000000080c0a7c11 */ /* 0x004fc8000f8210ff */
[----:B------:R-:W-:-:S05]  /*6e30*/  LEA.HI.X R11, R12, UR9, R11, 0x2, P1 ;  /* 0x000000090c0b7c11 */ /* 0x000fca00088f140b */
[----:B------:R1:W-:Y:S04]  /*6e40*/  STG.E desc[UR6][R10.64], R13 ;  /* 0x0000000d0a007986 */ /* 0x0003e8000c101906 */
.L_x_79:
[----:B------:R-:W-:Y:S05]  /*6e50*/  BSYNC.RECONVERGENT B0 ;  /* 0x0000000000007941 */ /* 0x000fea0003800200 */
.L_x_78:
[----:B------:R-:W-:Y:S01]  /*6e60*/  NOP ;  /* 0x0000000000007918 */ /* 0x000fe20000000000 */
[----:B------:R-:W-:Y:S01]  /*6e70*/  BSSY.RECONVERGENT B0, `(.L_x_80) ;  /* 0x0000011000007945 */ /* 0x000fe20003800200 */
[----:B------:R-:W-:Y:S01]  /*6e80*/  ISETP.GE.AND P1, PT, R8, R9, PT ;  /* 0x000000090800720c */ /* 0x000fe20003f26270 */
[----:B------:R-:W-:Y:S02]  /*6e90*/  VIADD R8, R3, 0xa80 ;  /* 0x00000a8003087836 */ /* 0x000fe40000000000 */
[----:B------:R-:W-:Y:S10]  /*6ea0*/  @P2 BRA `(.L_x_81) ;  /* 0x0000000000342947 */ /* 0x000ff40003800000 */
[----:B------:R-:W2:Y:S01]  /*6eb0*/  LDS R0, [R22+0x600] ;  /* 0x0006000016007984 */ /* 0x000ea20000000800 */
[----:B------:R-:W2:Y:S01]  /*6ec0*/  LDCU UR5, c[0x0][0x3c4] ;  /* 0x00007880ff0577ac */ /* 0x000ea20008000800 */
[----:B------:R-:W3:Y:S01]  /*6ed0*/  LDCU.64 UR8, c[0x0][0x3a0] ;  /* 0x00007400ff0877ac */ /* 0x000ee20008000a00 */
[----:B--2---:R-:W-:Y:S02]  /*6ee0*/  SHF.R.U32.HI R6, RZ, UR5, R0 ;  /* 0x00000005ff067c19 */ /* 0x004fe40008011600 */
[----:B-1----:R-:W-:Y:S02]  /*6ef0*/  LOP3.LUT R13, R0, 0x80000000, RZ, 0x3c, !PT ;  /* 0x80000000000d7812 */ /* 0x002fe400078e3cff */
[----:B------:R-:W-:-:S05]  /*6f00*/  LOP3.LUT R6, R6, UR4, RZ, 0x30, !PT ;  /* 0x0000000406067c12 */ /* 0x000fca000f8e30ff */
[----:B------:R-:W-:-:S05]  /*6f10*/  IMAD R6, R6, 0x8, R7 ;  /* 0x0000000806067824 */ /* 0x000fca00078e0207 */
[----:B------:R-:W1:Y:S02]  /*6f20*/  LDS.64 R10, [R6+0x6600] ;  /* 0x00660000060a7984 */ /* 0x000e640000000a00 */
[----:B-1----:R-:W-:-:S05]  /*6f30*/  IADD3 R12, P2, PT, R10, R3, RZ ;  /* 0x000000030a0c7210 */ /* 0x002fca0007f5e0ff */
[----:B------:R-:W-:Y:S01]  /*6f40*/  IMAD.X R11, RZ, RZ, R11, P2 ;  /* 0x000000ffff0b7224 */ /* 0x000fe200010e060b */
[----:B---3--:R-:W-:-:S04]  /*6f50*/  LEA R10, P2, R12, UR8, 0x2 ;  /* 0x000000080c0a7c11 */ /* 0x008fc8000f8410ff */
[----:B------:R-:W-:-:S05]  /*6f60*/  LEA.HI.X R11, R12, UR9, R11, 0x2, P2 ;  /* 0x000000090c0b7c11 */ /* 0x000fca00090f140b */
[----:B------:R2:W-:Y:S04]  /*6f70*/  STG.E desc[UR6][R10.64+0x600], R13 ;  /* 0x0006000d0a007986 */ /* 0x0005e8000c101906 */
.L_x_81:
[----:B------:R-:W-:Y:S05]  /*6f80*/  BSYNC.RECONVERGENT B0 ;  /* 0x0000000000007941 */ /* 0x000fea0003800200 */
.L_x_80:
[----:B------:R-:W-:Y:S01]  /*6f90*/  NOP ;  /* 0x0000000000007918 */ /* 0x000fe20000000000 */
[----:B------:R-:W-:Y:S01]  /*6fa0*/  BSSY.RECONVERGENT B0, `(.L_x_82) ;  /* 0x0000011000007945 */ /* 0x000fe20003800200 */
[----:B------:R-:W-:Y:S02]  /*6fb0*/  ISETP.GE.AND P2, PT, R8, R9, PT ;  /* 0x000000090800720c */ /* 0x000fe40003f46270 */
[----:B------:R-:W-:Y:S01]  /*6fc0*/  LOP3.LUT R8, R3, 0xc00, RZ, 0xfc, !PT ;  /* 0x00000c0003087812 */ /* 0x000fe200078efcff */
[----:B------:R-:W-:Y:S10]  /*6fd0*/  @P3 BRA `(.L_x_83) ;  /* 0x0000000000343947 */ /* 0x000ff40003800000 */
[----:B------:R-:W3:Y:S01]  /*6fe0*/  LDS R0, [R22+0xc00] ;  /* 0x000c000016007984 */ /* 0x000ee20000000800 */
[----:B------:R-:W3:Y:S01]  /*6ff0*/  LDCU UR5, c[0x0][0x3c4] ;  /* 0x00007880ff0577ac */ /* 0x000ee20008000800 */
[----:B------:R-:W4:Y:S01]  /*7000*/  LDCU.64 UR8, c[0x0][0x3a0] ;  /* 0x00007400ff0877ac */ /* 0x000f220008000a00 */
[----:B---3--:R-:W-:Y:S02]  /*7010*/  SHF.R.U32.HI R6, RZ, UR5, R0 ;  /* 0x00000005ff067c19 */ /* 0x008fe40008011600 */
[----:B-12---:R-:W-:Y:S02]  /*7020*/  LOP3.LUT R13, R0, 0x80000000, RZ, 0x3c, !PT ;  /* 0x80000000000d7812 */ /* 0x006fe400078e3cff */
[----:B------:R-:W-:-:S05]  /*7030*/  LOP3.LUT R6, R6, UR4, RZ, 0x30, !PT ;  /* 0x0000000406067c12 */ /* 0x000fca000f8e30ff */
[----:B------:R-:W-:-:S05]  /*7040*/  IMAD R6, R6, 0x8, R7 ;  /* 0x0000000806067824 */ /* 0x000fca00078e0207 */
[----:B------:R-:W1:Y:S02]  /*7050*/  LDS.64 R10, [R6+0x6600] ;  /* 0x00660000060a7984 */ /* 0x000e640000000a00 */
[----:B-1----:R-:W-:-:S05]  /*7060*/  IADD3 R12, P3, PT, R10, R3, RZ ;  /* 0x000000030a0c7210 */ /* 0x002fca0007f7e0ff */
[----:B------:R-:W-:Y:S01]  /*7070*/  IMAD.X R11, RZ, RZ, R11, P3 ;  /* 0x000000ffff0b7224 */ /* 0x000fe200018e060b */
[----:B----4-:R-:W-:-:S04]  /*7080*/  LEA R10, P3, R12, UR8, 0x2 ;  /* 0x000000080c0a7c11 */ /* 0x010fc8000f8610ff */
[----:B------:R-:W-:-:S05]  /*7090*/  LEA.HI.X R11, R12, UR9, R11, 0x2, P3 ;  /* 0x000000090c0b7c11 */ /* 0x000fca00098f140b */
[----:B------:R3:W-:Y:S04]  /*70a0*/  STG.E desc[UR6][R10.64+0xc00], R13 ;  /* 0x000c000d0a007986 */ /* 0x0007e8000c101906 */
.L_x_83:
[----:B------:R-:W-:Y:S05]  /*70b0*/  BSYNC.RECONVERGENT B0 ;  /* 0x0000000000007941 */ /* 0x000fea0003800200 */
.L_x_82:
[----:B------:R-:W-:Y:S01]  /*70c0*/  NOP ;  /* 0x0000000000007918 */ /* 0x000fe20000000000 */
[----:B------:R-:W-:Y:S01]  /*70d0*/  BSSY.RECONVERGENT B0, `(.L_x_84) ;  /* 0x0000011000007945 */ /* 0x000fe20003800200 */
[----:B------:R-:W-:Y:S01]  /*70e0*/  ISETP.GE.AND P3, PT, R8, R9, PT ;  /* 0x000000090800720c */ /* 0x000fe20003f66270 */
[----:B------:R-:W-:Y:S02]  /*70f0*/  VIADD R8, R3, 0xd80 ;  /* 0x00000d8003087836 */ /* 0x000fe40000000000 */
[----:B------:R-:W-:Y:S10]  /*7100*/  @P4 BRA `(.L_x_85) ;  /* 0x0000000000344947 */ /* 0x000ff40003800000 */
[----:B------:R-:W4:Y:S01]  /*7110*/  LDS R0, [R22+0x1200] ;  /* 0x0012000016007984 */ /* 0x000f220000000800 */
[----:B------:R-:W4:Y:S01]  /*7120*/  LDCU UR5, c[0x0][0x3c4] ;  /* 0x00007880ff0577ac */ /* 0x000f220008000800 */
[----:B------:R-:W5:Y:S01]  /*7130*/  LDCU.64 UR8, c[0x0][0x3a0] ;  /* 0x00007400ff0877ac */ /* 0x000f620008000a00 */
[----:B----4-:R-:W-:Y:S02]  /*7140*/  SHF.R.U32.HI R6, RZ, UR5, R0 ;  /* 0x00000005ff067c19 */ /* 0x010fe40008011600 */
[----:B-123--:R-:W-:Y:S02]  /*7150*/  LOP3.LUT R13, R0, 0x80000000, RZ, 0x3c, !PT ;  /* 0x80000000000d7812 */ /* 0x00efe400078e3cff */
[----:B------:R-:W-:-:S05]  /*7160*/  LOP3.LUT R6, R6, UR4, RZ, 0x30, !PT ;  /* 0x0000000406067c12 */ /* 0x000fca000f8e30ff */
[----:B------:R-:W-:-:S05]  /*7170*/  IMAD R6, R6, 0x8, R7 ;  /* 0x0000000806067824 */ /* 0x000fca00078e0207 */
[----:B------:R-:W1:Y:S02]  /*7180*/  LDS.64 R10, [R6+0x6600] ;  /* 0x00660000060a7984 */ /* 0x000e640000000a00 */
[----:B-1----:R-:W-:-:S05]  /*7190*/  IADD3 R12, P4, PT, R10, R3, RZ ;  /* 0x000000030a0c7210 */ /* 0x002fca0007f9e0ff */
[----:B------:R-:W-:Y:S01]  /*71a0*/  IMAD.X R11, RZ, RZ, R11, P4 ;  /* 0x000000ffff0b7224 */ /* 0x000fe200020e060b */
[----:B-----5:R-:W-:-:S04]  /*71b0*/  LEA R10, P4, R12, UR8, 0x2 ;  /* 0x000000080c0a7c11 */ /* 0x020fc8000f8810ff */
[----:B------:R-:W-:-:S05]  /*71c0*/  LEA.HI.X R11, R12, UR9, R11, 0x2, P4 ;  /* 0x000000090c0b7c11 */ /* 0x000fca000a0f140b */
[----:B------:R4:W-:Y:S04]  /*71d0*/  STG.E desc[UR6][R10.64+0x1200], R13 ;  /* 0x0012000d0a007986 */ /* 0x0009e8000c101906 */
.L_x_85:
[----:B------:R-:W-:Y:S05]  /*71e0*/  BSYNC.RECONVERGENT B0 ;  /* 0x0000000000007941 */ /* 0x000fea0003800200 */
.L_x_84:
[----:B------:R-:W-:Y:S01]  /*71f0*/  NOP ;  /* 0x0000000000007918 */ /* 0x000fe20000000000 */
[----:B------:R-:W-:Y:S01]  /*7200*/  BSSY.RECONVERGENT B0, `(.L_x_86) ;  /* 0x0000011000007945 */ /* 0x000fe20003800200 */
[----:B------:R-:W-:Y:S01]  /*7210*/  ISETP.GE.AND P4, PT, R8, R9, PT ;  /* 0x000000090800720c */ /* 0x000fe20003f86270 */
[----:B------:R-:W-:Y:S02]  /*7220*/  VIADD R8, R3, 0xf00 ;  /* 0x00000f0003087836 */ /* 0x000fe40000000000 */
[----:B------:R-:W-:Y:S10]  /*7230*/  @P5 BRA `(.L_x_87) ;  /* 0x0000000000345947 */ /* 0x000ff40003800000 */
[----:B------:R-:W5:Y:S01]  /*7240*/  LDS R0, [R22+0x1800] ;  /* 0x0018000016007984 */ /* 0x000f620000000800 */
[----:B------:R-:W5:Y:S01]  /*7250*/  LDCU UR5, c[0x0][0x3c4] ;  /* 0x00007880ff0577ac */ /* 0x000f620008000800 */
[----:B------:R-:W0:Y:S01]  /*7260*/  LDCU.64 UR8, c[0x0][0x3a0] ;  /* 0x00007400ff0877ac */ /* 0x000e220008000a00 */
[----:B-----5:R-:W-:Y:S02]  /*7270*/  SHF.R.U32.HI R6, RZ, UR5, R0 ;  /* 0x00000005ff067c19 */ /* 0x020fe40008011600 */
[----:B-1234-:R-:W-:Y:S02]  /*7280*/  LOP3.LUT R13, R0, 0x80000000, RZ, 0x3c, !PT ;  /* 0x80000000000d7812 */ /* 0x01efe400078e3cff */
[----:B------:R-:W-:-:S05]  /*7290*/  LOP3.LUT R6, R6, UR4, RZ, 0x30, !PT ;  /* 0x0000000406067c12 */ /* 0x000fca000f8e30ff */
[----:B------:R-:W-:-:S05]  /*72a0*/  IMAD R6, R6, 0x8, R7 ;  /* 0x0000000806067824 */ /* 0x000fca00078e0207 */
[----:B------:R-:W1:Y:S02]  /*72b0*/  LDS.64 R10, [R6+0x6600] ;  /* 0x00660000060a7984 */ /* 0x000e640000000a00 */
[----:B-1----:R-:W-:-:S05]  /*72c0*/  IADD3 R12, P5, PT, R10, R3, RZ ;  /* 0x000000030a0c7210 */ /* 0x002fca0007fbe0ff */
[----:B------:R-:W-:Y:S01]  /*72d0*/  IMAD.X R11, RZ, RZ, R11, P5 ;  /* 0x000000ffff0b7224 */ /* 0x000fe200028e060b */
[----:B0-----:R-:W-:-:S04]  /*72e0*/  LEA R10, P5, R12, UR8, 0x2 ;  /* 0x000000080c0a7c11 */ /* 0x001fc8000f8a10ff */
[----:B------:R-:W-:-:S05]  /*72f0*/  LEA.HI.X R11, R12, UR9, R11, 0x2, P5 ;  /* 0x000000090c0b7c11 */ /* 0x000fca000a8f140b */
[----:B------:R0:W-:Y:S04]  /*7300*/  STG.E desc[UR6][R10.64+0x1800], R13 ;  /* 0x0018000d0a007986 */ /* 0x0001e8000c101906 */
.L_x_87:
[----:B------:R-:W-:Y:S05]  /*7310*/  BSYNC.RECONVERGENT B0 ;  /* 0x0000000000007941 */ /* 0x000fea0003800200 */
.L_x_86:
        /* <DEDUP_REMOVED lines=9> */
[----:B01234-:R-:W-:Y:S02]  /*73b0*/  LOP3.LUT R13, R0, 0x80000000, RZ, 0x3c, !PT ;  /* 0x80000000000d7812 */ /* 0x01ffe400078e3cff */
[----:B------:R-:W-:-:S05]  /*73c0*/  LOP3.LUT R6, R6, UR4, RZ, 0x30, !PT ;  /* 0x0000000406067c12 */ /* 0x000fca000f8e30ff */
[----:B------:R-:W-:-:S05]  /*73d0*/  IMAD R6, R6, 0x8, R7 ;  /* 0x0000000806067824 */ /* 0x000fca00078e0207 */
[----:B------:R-:W0:Y:S02]  /*73e0*/  LDS.64 R10, [R6+0x6600] ;  /* 0x00660000060a7984 */ /* 0x000e240000000a00 */
[----:B0-----:R-:W-:-:S05]  /*73f0*/  IADD3 R12, P6, PT, R10, R3, RZ ;  /* 0x000000030a0c7210 */ /* 0x001fca0007fde0ff */
[----:B------:R-:W-:Y:S01]  /*7400*/  IMAD.X R11, RZ, RZ, R11, P6 ;  /* 0x000000ffff0b7224 */ /* 0x000fe200030e060b */
[----:B------:R-:W-:-:S04]  /*7410*/  LEA R10, P6, R12, UR8, 0x2 ;  /* 0x000000080c0a7c11 */ /* 0x000fc8000f8c10ff */
[----:B------:R-:W-:-:S05]  /*7420*/  LEA.HI.X R11, R12, UR9, R11, 0x2, P6 ;  /* 0x000000090c0b7c11 */ /* 0x000fca000b0f140b */
[----:B------:R0:W-:Y:S04]  /*7430*/  STG.E desc[UR6][R10.64+0x1e00], R13 ;  /* 0x001e000d0a007986 */ /* 0x0001e8000c101906 */
.L_x_89:
[----:B------:R-:W-:Y:S05]  /*7440*/  BSYNC.RECONVERGENT B0 ;  /* 0x0000000000007941 */ /* 0x000fea0003800200 */
.L_x_88:
        /* <DEDUP_REMOVED lines=18> */
.L_x_91:
[----:B------:R-:W-:Y:S05]  /*7570*/  BSYNC.RECONVERGENT B0 ;  /* 0x0000000000007941 */ /* 0x000fea0003800200 */
.L_x_90:
        /* <DEDUP_REMOVED lines=18> */
.L_x_93:
[----:B------:R-:W-:Y:S05]  /*76a0*/  BSYNC.RECONVERGENT B0 ;  /* 0x0000000000007941 */ /* 0x000fea0003800200 */
.L_x_92:
        /* <DEDUP_REMOVED lines=18> */
.L_x_95:
[----:B------:R-:W-:Y:S05]  /*77d0*/  BSYNC.RECONVERGENT B0 ;  /* 0x0000000000007941 */ /* 0x000fea0003800200 */
.L_x_94:
        /* <DEDUP_REMOVED lines=18> */
.L_x_97:
[----:B------:R-:W-:Y:S05]  /*7900*/  BSYNC.RECONVERGENT B0 ;  /* 0x0000000000007941 */ /* 0x000fea0003800200 */
.L_x_96:
[----:B------:R-:W-:Y:S01]  /*7910*/  NOP ;  /* 0x0000000000007918 */ /* 0x000fe20000000000 */
[----:B------:R-:W-:Y:S01]  /*7920*/  BSSY.RECONVERGENT B0, `(.L_x_98) ;  /* 0x0000011000007945 */ /* 0x000fe20003800200 */
[----:B------:R-:W-:Y:S02]  /*7930*/  ISETP.GE.AND P4, PT, R8, R9, PT ;  /* 0x000000090800720c */ /* 0x000fe40003f86270 */
[----:B------:R-:W-:Y:S01]  /*7940*/  LOP3.LUT R8, R3, 0x1800, RZ, 0xfc, !PT ;  /* 0x0000180003087812 */ /* 0x000fe200078efcff */
        /* <DEDUP_REMOVED lines=14> */
.L_x_99:
[----:B------:R-:W-:Y:S05]  /*7a30*/  BSYNC.RECONVERGENT B0 ;  /* 0x0000000000007941 */ /* 0x000fea0003800200 */
.L_x_98:
[----:B------:R-:W-:Y:S01]  /*7a40*/  NOP ;  /* 0x0000000000007918 */ /* 0x000fe20000000000 */
[----:B------:R-:W-:Y:S01]  /*7a50*/  BSSY.RECONVERGENT B0, `(.L_x_100) ;  /* 0x0000010000007945 */ /* 0x000fe20003800200 */
[----:B------:R-:W-:-:S03]  /*7a60*/  ISETP.GE.AND P5, PT, R8, R9, PT ;  /* 0x000000090800720c */ /* 0x000fc60003fa6270 */
        /* <DEDUP_REMOVED lines=14> */
.L_x_101:
[----:B------:R-:W-:Y:S05]  /*7b50*/  BSYNC.RECONVERGENT B0 ;  /* 0x0000000000007941 */ /* 0x000fea0003800200 */
.L_x_100:
[----:B------:R-:W-:Y:S01]  /*7b60*/  NOP ;  /* 0x0000000000007918 */ /* 0x000fe20000000000 */
[----:B------:R-:W-:Y:S04]  /*7b70*/  BSSY.RECONVERGENT B0, `(.L_x_102) ;  /* 0x000000f000007945 */ /* 0x000fe80003800200 */
[----:B------:R-:W-:Y:S05]  /*7b80*/  @P1 BRA `(.L_x_103) ;  /* 0x0000000000341947 */ /* 0x000fea0003800000 */
        /* <DEDUP_REMOVED lines=13> */
.L_x_103:
[----:B------:R-:W-:Y:S05]  /*7c60*/  BSYNC.RECONVERGENT B0 ;  /* 0x0000000000007941 */ /* 0x000fea0003800200 */
.L_x_102:
        /* <DEDUP_REMOVED lines=16> */
.L_x_105:
[----:B------:R-:W-:Y:S05]  /*7d70*/  BSYNC.RECONVERGENT B0 ;  /* 0x0000000000007941 */ /* 0x000fea0003800200 */
.L_x_104:
        /* <DEDUP_REMOVED lines=16> */
.L_x_107:
[----:B------:R-:W-:Y:S05]  /*7e80*/  BSYNC.RECONVERGENT B0 ;  /* 0x0000000000007941 */ /* 0x000fea0003800200 */
.L_x_106:
        /* <DEDUP_REMOVED lines=16> */
.L_x_109:
[----:B------:R-:W-:Y:S05]  /*7f90*/  BSYNC.RECONVERGENT B0 ;  /* 0x0000000000007941 */ /* 0x000fea0003800200 */
.L_x_108:
[----:B------:R-:W-:Y:S01]  /*7fa0*/  NOP ;  /* 0x0000000000007918 */ /* 0x000fe20000000000 */
[----:B------:R-:W-:Y:S04]  /*7fb0*/  BSSY.RECONVERGENT B0, `(.L_x_110) ;  /* 0x000000f000007945 */ /* 0x000fe80003800200 */
[----:B------:R-:W-:Y:S05]  /*7fc0*/  @P5 BRA `(.L_x_111) ;  /* 0x0000000000345947 */ /* 0x000fea0003800000 */
[----:B------:R-:W5:Y:S01]  /*7fd0*/  LDS R0, [R22+0x6000] ;  /* 0x0060000016007984 */ /* 0x000f620000000800 */
[----:B------:R-:W5:Y:S01]  /*7fe0*/  LDCU UR5, c[0x0][0x3c4] ;  /* 0x00007880ff0577ac */ /* 0x000f620008000800 */
[----:B------:R-:W1:Y:S01]  /*7ff0*/  LDCU.64 UR8, c[0x0][0x3a0] ;  /* 0x00007400ff0877ac */ /* 0x000e620008000a00 */
[----:B-----5:R-:W-:-:S04]  /*8000*/  SHF.R.U32.HI R6, RZ, UR5, R0 ;  /* 0x00000005ff067c19 */ /* 0x020fc80008011600 */
[----:B------:R-:W-:-:S05]  /*8010*/  LOP3.LUT R6, R6, UR4, RZ, 0x30, !PT ;  /* 0x0000000406067c12 */ /* 0x000fca000f8e30ff */
[----:B0-----:R-:W-:-:S05]  /*8020*/  IMAD R8, R6, 0x8, R7 ;  /* 0x0000000806087824 */ /* 0x001fca00078e0207 */
[----:B------:R-:W0:Y:S02]  /*8030*/  LDS.64 R6, [R8+0x6600] ;  /* 0x0066000008067984 */ /* 0x000e240000000a00 */
[----:B0-----:R-:W-:-:S05]  /*8040*/  IADD3 R9, P1, PT, R6, R3, RZ ;  /* 0x0000000306097210 */ /* 0x001fca0007f3e0ff */
[----:B-1234-:R-:W-:Y:S01]  /*8050*/  IMAD.X R10, RZ, RZ, R7, P1 ;  /* 0x000000ffff0a7224 */ /* 0x01efe200008e0607 */
[----:B------:R-:W-:-:S04]  /*8060*/  LEA R6, P1, R9, UR8, 0x2 ;  /* 0x0000000809067c11 */ /* 0x000fc8000f8210ff */
[----:B------:R-:W-:Y:S02]  /*8070*/  LEA.HI.X R7, R9, UR9, R10, 0x2, P1 ;  /* 0x0000000909077c11 */ /* 0x000fe400088f140a */
[----:B------:R-:W-:-:S05]  /*8080*/  LOP3.LUT R9, R0, 0x80000000, RZ, 0x3c, !PT ;  /* 0x8000000000097812 */ /* 0x000fca00078e3cff */
[----:B------:R0:W-:Y:S02]  /*8090*/  STG.E desc[UR6][R6.64+0x6000], R9 ;  /* 0x0060000906007986 */ /* 0x0001e4000c101906 */
.L_x_111:
[----:B------:R-:W-:Y:S05]  /*80a0*/  BSYNC.RECONVERGENT B0 ;  /* 0x0000000000007941 */ /* 0x000fea0003800200 */
.L_x_110:
[----:B------:R-:W-:Y:S01]  /*80b0*/  NOP ;  /* 0x0000000000007918 */ /* 0x000fe20000000000 */
.L_x_77:
[----:B------:R-:W5:Y:S01]  /*80c0*/  LDS R0, [R22] ;  /* 0x0000000016007984 */ /* 0x000f620000000800 */
[----:B------:R-:W5:Y:S03]  /*80d0*/  LDCU UR5, c[0x0][0x3c4] ;  /* 0x00007880ff0577ac */ /* 0x000f660008000800 */
[----:B01----:R-:W0:Y:S04]  /*80e0*/  LDS R6, [R22+0x600] ;  /* 0x0006000016067984 */ /* 0x003e280000000800 */
[----:B------:R-:W1:Y:S04]  /*80f0*/  LDS R7, [R22+0xc00] ;  /* 0x000c000016077984 */ /* 0x000e680000000800 */
[----:B------:R-:W1:Y:S04]  /*8100*/  LDS R8, [R22+0x1200] ;  /* 0x0012000016087984 */ /* 0x000e680000000800 */
[----:B------:R-:W1:Y:S04]  /*8110*/  LDS R9, [R22+0x1800] ;  /* 0x0018000016097984 */ /* 0x000e680000000800 */
[----:B--234-:R-:W2:Y:S04]  /*8120*/  LDS R10, [R22+0x1e00] ;  /* 0x001e0000160a7984 */ /* 0x01cea80000000800 */
[----:B------:R-:W3:Y:S04]  /*8130*/  LDS R11, [R22+0x2400] ;  /* 0x00240000160b7984 */ /* 0x000ee80000000800 */
[----:B------:R-:W4:Y:S04]  /*8140*/  LDS R12, [R22+0x2a00] ;  /* 0x002a0000160c7984 */ /* 0x000f280000000800 */
[----:B------:R-:W4:Y:S04]  /*8150*/  LDS R13, [R22+0x3000] ;  /* 0x00300000160d7984 */ /* 0x000f280000000800 */
[----:B------:R-:W4:Y:S04]  /*8160*/  LDS R14, [R22+0x3600] ;  /* 0x00360000160e7984 */ /* 0x000f280000000800 */
[----:B------:R-:W4:Y:S01]  /*8170*/  LDS R15, [R22+0x3c00] ;  /* 0x003c0000160f7984 */ /* 0x000f220000000800 */
[----:B-----5:R-:W-:-:S03]  /*8180*/  SHF.R.U32.HI R0, RZ, UR5, R0 ;  /* 0x00000005ff007c19 */ /* 0x020fc60008011600 */
[----:B------:R-:W5:Y:S01]  /*8190*/  LDS R16, [R22+0x4200] ;  /* 0x0042000016107984 */ /* 0x000f620000000800 */
[----:B0-----:R-:W-:-:S03]  /*81a0*/  SHF.R.U32.HI R6, RZ, UR5, R6 ;  /* 0x00000005ff067c19 */ /* 0x001fc60008011606 */
[----:B------:R-:W0:Y:S01]  /*81b0*/  LDS R17, [R22+0x4800] ;  /* 0x0048000016117984 */ /* 0x000e220000000800 */
[----:B-1----:R-:W-:-:S03]  /*81c0*/  SHF.R.U32.HI R7, RZ, UR5, R7 ;  /* 0x00000005ff077c19 */ /* 0x002fc60008011607 */
[----:B------:R-:W1:Y:S01]  /*81d0*/  LDS R18, [R22+0x4e00] ;  /* 0x004e000016127984 */ /* 0x000e620000000800 */
[----:B------:R-:W-:-:S03]  /*81e0*/  SHF.R.U32.HI R8, RZ, UR5, R8 ;  /* 0x00000005ff087c19 */ /* 0x000fc60008011608 */
[----:B------:R-:W1:Y:S01]  /*81f0*/  LDS R19, [R22+0x5400] ;  /* 0x0054000016137984 */ /* 0x000e620000000800 */
[----:B------:R-:W-:-:S03]  /*8200*/  SHF.R.U32.HI R9, RZ, UR5, R9 ;  /* 0x00000005ff097c19 */ /* 0x000fc60008011609 */
[----:B------:R-:W1:Y:S01]  /*8210*/  LDS R20, [R22+0x5a00] ;  /* 0x005a000016147984 */ /* 0x000e620000000800 */
[----:B--2---:R-:W-:-:S03]  /*8220*/  SHF.R.U32.HI R10, RZ, UR5, R10 ;  /* 0x00000005ff0a7c19 */ /* 0x004fc6000801160a */
[----:B------:R-:W2:Y:S01]  /*8230*/  LDS R21, [R22+0x6000] ;  /* 0x0060000016157984 */ /* 0x000ea20000000800 */
[----:B---3--:R-:W-:Y:S02]  /*8240*/  SHF.R.U32.HI R11, RZ, UR5, R11 ;  /* 0x00000005ff0b7c19 */ /* 0x008fe4000801160b */
[----:B----4-:R-:W-:Y:S02]  /*8250*/  SHF.R.U32.HI R12, RZ, UR5, R12 ;  /* 0x00000005ff0c7c19 */ /* 0x010fe4000801160c */
[----:B------:R-:W-:Y:S02]  /*8260*/  SHF.R.U32.HI R13, RZ, UR5, R13 ;  /* 0x00000005ff0d7c19 */ /* 0x000fe4000801160d */
[----:B------:R-:W-:Y:S02]  /*8270*/  SHF.R.U32.HI R43, RZ, UR5, R14 ;  /* 0x00000005ff2b7c19 */ /* 0x000fe4000801160e */
[----:B------:R-:W-:Y:S02]  /*8280*/  LOP3.LUT R14, R12, UR4, RZ, 0x30, !PT ;  /* 0x000000040c0e7c12 */ /* 0x000fe4000f8e30ff */
[----:B------:R-:W-:-:S02]  /*8290*/  SHF.R.U32.HI R44, RZ, UR5, R15 ;  /* 0x00000005ff2c7c19 */ /* 0x000fc4000801160f */
[----:B------:R-:W-:Y:S02]  /*82a0*/  LOP3.LUT R15, R11, UR4, RZ, 0x30, !PT ;  /* 0x000000040b0f7c12 */ /* 0x000fe4000f8e30ff */
[----:B-----5:R-:W-:Y:S02]  /*82b0*/  SHF.R.U32.HI R45, RZ, UR5, R16 ;  /* 0x00000005ff2d7c19 */ /* 0x020fe40008011610 */
[----:B------:R-:W-:Y:S02]  /*82c0*/  LOP3.LUT R16, R10, UR4, RZ, 0x30, !PT ;  /* 0x000000040a107c12 */ /* 0x000fe4000f8e30ff */
[----:B0-----:R-:W-:Y:S02]  /*82d0*/  SHF.R.U32.HI R46, RZ, UR5, R17 ;  /* 0x00000005ff2e7c19 */ /* 0x001fe40008011611 */
[----:B------:R-:W-:Y:S02]  /*82e0*/  LOP3.LUT R17, R9, UR4, RZ, 0x30, !PT ;  /* 0x0000000409117c12 */ /* 0x000fe4000f8e30ff */
[----:B-1----:R-:W-:-:S02]  /*82f0*/  SHF.R.U32.HI R47, RZ, UR5, R18 ;  /* 0x00000005ff2f7c19 */ /* 0x002fc40008011612 */
[----:B------:R-:W-:Y:S02]  /*8300*/  LOP3.LUT R18, R8, UR4, RZ, 0x30, !PT ;  /* 0x0000000408127c12 */ /* 0x000fe4000f8e30ff */
[----:B------:R-:W-:Y:S02]  /*8310*/  SHF.R.U32.HI R48, RZ, UR5, R19 ;  /* 0x00000005ff307c19 */ /* 0x000fe40008011613 */
[----:B------:R-:W-:Y:S02]  /*8320*/  LOP3.LUT R19, R7, UR4, RZ, 0x30, !PT ;  /* 0x0000000407137c12 */ /* 0x000fe4000f8e30ff */
[----:B------:R-:W-:Y:S02]  /*8330*/  SHF.R.U32.HI R49, RZ, UR5, R20 ;  /* 0x00000005ff317c19 */ /* 0x000fe40008011614 */
[----:B------:R-:W-:Y:S02]  /*8340*/  LOP3.LUT R20, R6, UR4, RZ, 0x30, !PT ;  /* 0x0000000406147c12 */ /* 0x000fe4000f8e30ff */
[----:B--2---:R-:W-:-:S02]  /*8350*/  SHF.R.U32.HI R50, RZ, UR5, R21 ;  /* 0x00000005ff327c19 */ /* 0x004fc40008011615 */
[----:B------:R-:W-:Y:S02]  /*8360*/  LOP3.LUT R21, R0, UR4, RZ, 0x30, !PT ;  /* 0x0000000400157c12 */ /* 0x000fe4000f8e30ff */
[----:B------:R-:W-:Y:S02]  /*8370*/  LOP3.LUT R13, R13, UR4, RZ, 0x30, !PT ;  /* 0x000000040d0d7c12 */ /* 0x000fe4000f8e30ff */
[----:B------:R-:W-:Y:S02]  /*8380*/  LOP3.LUT R12, R43, UR4, RZ, 0x30, !PT ;  /* 0x000000042b0c7c12 */ /* 0x000fe4000f8e30ff */
[----:B------:R-:W-:Y:S02]  /*8390*/  LOP3.LUT R11, R44, UR4, RZ, 0x30, !PT ;  /* 0x000000042c0b7c12 */ /* 0x000fe4000f8e30ff */
[----:B------:R-:W-:Y:S02]  /*83a0*/  LOP3.LUT R10, R45, UR4, RZ, 0x30, !PT ;  /* 0x000000042d0a7c12 */ /* 0x000fe4000f8e30ff */
[----:B------:R-:W-:-:S02]  /*83b0*/  LOP3.LUT R9, R46, UR4, RZ, 0x30, !PT ;  /* 0x000000042e097c12 */ /* 0x000fc4000f8e30ff */
[----:B------:R-:W-:Y:S02]  /*83c0*/  LOP3.LUT R8, R47, UR4, RZ, 0x30, !PT ;  /* 0x000000042f087c12 */ /* 0x000fe4000f8e30ff */
[----:B------:R-:W-:Y:S02]  /*83d0*/  LOP3.LUT R7, R48, UR4, RZ, 0x30, !PT ;  /* 0x0000000430077c12 */ /* 0x000fe4000f8e30ff */
[----:B------:R-:W-:Y:S02]  /*83e0*/  LOP3.LUT R6, R49, UR4, RZ, 0x30, !PT ;  /* 0x0000000431067c12 */ /* 0x000fe4000f8e30ff */
[----:B------:R-:W-:Y:S01]  /*83f0*/  LOP3.LUT R0, R50, UR4, RZ, 0x30, !PT ;  /* 0x0000000432007c12 */ /* 0x000fe2000f8e30ff */
[----:B------:R-:W-:Y:S06]  /*8400*/  @P0 BRA `(.L_x_112) ;  /* 0x0000000000640947 */ /* 0x000fec0003800000 */
[----:B------:R-:W0:Y:S01]  /*8410*/  LDCU.64 UR4, c[0x0][0x3b8] ;  /* 0x00007700ff0477ac */ /* 0x000e220008000a00 */
[----:B------:R-:W-:Y:S01]  /*8420*/  IMAD R5, R42, 0x1980, RZ ;  /* 0x000019802a057824 */ /* 0x000fe200078e02ff */
[----:B------:R-:W-:-:S04]  /*8430*/  LOP3.LUT R2, R41, 0x1f, R3, 0xf8, !PT ;  /* 0x0000001f29027812 */ /* 0x000fc800078ef803 */
[----:B------:R-:W-:-:S04]  /*8440*/  IADD3 R3, P1, PT, R5, R2, RZ ;  /* 0x0000000205037210 */ /* 0x000fc80007f3e0ff */
[----:B------:R-:W-:Y:S02]  /*8450*/  LEA.HI.X.SX32 R4, R5, RZ, 0x1, P1 ;  /* 0x000000ff05047211 */ /* 0x000fe400008f0eff */
[----:B0-----:R-:W-:-:S04]  /*8460*/  LEA R2, P1, R3, UR4, 0x2 ;  /* 0x0000000403027c11 */ /* 0x001fc8000f8210ff */
        /* <DEDUP_REMOVED lines=19> */
.L_x_112:
[----:B------:R-:W-:Y:S01]  /*85a0*/  IMAD.IADD R60, R23, 0x1, -R54 ;  /* 0x00000001173c7824 */ /* 0x000fe200078e0a36 */
[----:B------:R-:W0:Y:S01]  /*85b0*/  LDCU.64 UR4, c[0x0][0x3b8] ;  /* 0x00007700ff0477ac */ /* 0x000e220008000a00 */
[----:B------:R-:W-:-:S03]  /*85c0*/  VIADD R3, R57, 0x20 ;  /* 0x0000002039037836 */ /* 0x000fc60000000000 */
[-C--:B------:R-:W-:Y:S02]  /*85d0*/  ISETP.GE.AND P2, PT, R57, R60.reuse, PT ;  /* 0x0000003c3900720c */ /* 0x080fe40003f46270 */
[----:B------:R-:W-:Y:S01]  /*85e0*/  ISETP.GE.AND P1, PT, R3, R60, PT ;  /* 0x0000003c0300720c */ /* 0x000fe20003f26270 */
[----:B------:R-:W-:-:S05]  /*85f0*/  VIADD R3, R57, 0x40 ;  /* 0x0000004039037836 */ /* 0x000fca0000000000 */
[----:B------:R-:W-:Y:S01]  /*8600*/  ISETP.GE.AND P5, PT, R3, R60, PT ;  /* 0x0000003c0300720c */ /* 0x000fe20003fa6270 */
[----:B------:R-:W-:-:S05]  /*8610*/  VIADD R3, R57, 0x60 ;  /* 0x0000006039037836 */ /* 0x000fca0000000000 */
[----:B------:R-:W-:Y:S01]  /*8620*/  ISETP.GE.AND P4, PT, R3, R60, PT ;  /* 0x0000003c0300720c */ /* 0x000fe20003f86270 */
[----:B------:R-:W-:Y:S01]  /*8630*/  VIADD R3, R57, 0x80 ;  /* 0x0000008039037836 */ /* 0x000fe20000000000 */
[----:B0-----:R-:W-:Y:S01]  /*8640*/  IADD3 R2, P6, PT, R5, UR4, RZ ;  /* 0x0000000405027c10 */ /* 0x001fe2000ffde0ff */
[----:B------:R-:W-:-:S03]  /*8650*/  VIADD R5, R57, 0xa0 ;  /* 0x000000a039057836 */ /* 0x000fc60000000000 */
[-C--:B------:R-:W-:Y:S02]  /*8660*/  ISETP.GE.AND P3, PT, R3, R60.reuse, PT ;  /* 0x0000003c0300720c */ /* 0x080fe40003f66270 */
[----:B------:R-:W-:Y:S02]  /*8670*/  IADD3.X R3, PT, PT, R4, UR5, RZ, P6, !PT ;  /* 0x0000000504037c10 */ /* 0x000fe4000b7fe4ff */
[-C--:B------:R-:W-:Y:S01]  /*8680*/  ISETP.GE.AND P6, PT, R5, R60.reuse, PT ;  /* 0x0000003c0500720c */ /* 0x080fe20003fc6270 */
[----:B------:R-:W-:Y:S02]  /*8690*/  VIADD R5, R57, 0xc0 ;  /* 0x000000c039057836 */ /* 0x000fe40000000000 */
[----:B------:R-:W5:Y:S03]  /*86a0*/  @!P2 LDG.E R41, desc[UR6][R2.64] ;  /* 0x000000060229a981 */ /* 0x000f66000c1e1900 */
[-C--:B------:R-:W-:Y:S01]  /*86b0*/  ISETP.GE.AND P2, PT, R5, R60.reuse, PT ;  /* 0x0000003c0500720c */ /* 0x080fe20003f46270 */
[----:B------:R-:W-:Y:S01]  /*86c0*/  VIADD R5, R57, 0xe0 ;  /* 0x000000e039057836 */ /* 0x000fe20000000000 */
[----:B------:R-:W5:Y:S04]  /*86d0*/  @!P1 LDG.E R44, desc[UR6][R2.64+0x80] ;  /* 0x00008006022c9981 */ /* 0x000f68000c1e1900 */
[----:B------:R-:W-:Y:S01]  /*86e0*/  ISETP.GE.AND P1, PT, R5, R60, PT ;  /* 0x0000003c0500720c */ /* 0x000fe20003f26270 */
[----:B------:R-:W-:Y:S01]  /*86f0*/  VIADD R59, R57, 0x100 ;  /* 0x00000100393b7836 */ /* 0x000fe20000000000 */
[----:B------:R-:W5:Y:S04]  /*8700*/  @!P5 LDG.E R43, desc[UR6][R2.64+0x100] ;  /* 0x00010006022bd981 */ /* 0x000f68000c1e1900 */
[----:B------:R-:W5:Y:S04]  /*8710*/  @!P4 LDG.E R46, desc[UR6][R2.64+0x180] ;  /* 0x00018006022ec981 */ /* 0x000f68000c1e1900 */
[----:B------:R-:W5:Y:S03]  /*8720*/  @!P2 LDG.E R47, desc[UR6][R2.64+0x300] ;  /* 0x00030006022fa981 */ /* 0x000f66000c1e1900 */
[C---:B------:R-:W-:Y:S01]  /*8730*/  @!P1 IADD3 R5, P2, PT, R54.reuse, R57, RZ ;  /* 0x0000003936059210 */ /* 0x040fe20007f5e0ff */
[----:B------:R-:W5:Y:S03]  /*8740*/  @!P3 LDG.E R45, desc[UR6][R2.64+0x200] ;  /* 0x00020006022db981 */ /* 0x000f66000c1e1900 */
[----:B------:R-:W-:Y:S01]  /*8750*/  @!P1 LEA.HI.X.SX32 R62, R54, RZ, 0x1, P2 ;  /* 0x000000ff363e9211 */ /* 0x000fe200010f0eff */
[----:B------:R0:W5:Y:S01]  /*8760*/  @!P6 LDG.E R48, desc[UR6][R2.64+0x280] ;  /* 0x000280060230e981 */ /* 0x000162000c1e1900 */
[----:B------:R-:W-:-:S04]  /*8770*/  @!P1 LEA R4, P2, R5, UR4, 0x2 ;  /* 0x0000000405049c11 */ /* 0x000fc8000f8410ff */
[----:B------:R-:W-:-:S05]  /*8780*/  @!P1 LEA.HI.X R5, R5, UR5, R62, 0x2, P2 ;  /* 0x0000000505059c11 */ /* 0x000fca00090f143e */
[----:B------:R1:W5:Y:S01]  /*8790*/  @!P1 LDG.E R50, desc[UR6][R4.64+0x380] ;  /* 0x0003800604329981 */ /* 0x000362000c1e1900 */
[----:B------:R-:W-:-:S13]  /*87a0*/  ISETP.GE.AND P1, PT, R59, R60, PT ;  /* 0x0000003c3b00720c */ /* 0x000fda0003f26270 */
[----:B------:R-:W-:-:S04]  /*87b0*/  @!P1 IADD3 R59, P2, PT, R54, R57, RZ ;  /* 0x00000039363b9210 */ /* 0x000fc80007f5e0ff */
[----:B------:R-:W-:Y:S02]  /*87c0*/  @!P1 LEA.HI.X.SX32 R62, R54, RZ, 0x1, P2 ;  /* 0x000000ff363e9211 */ /* 0x000fe400010f0eff */
[----:B0-----:R-:W-:-:S04]  /*87d0*/  @!P1 LEA R2, P2, R59, UR4, 0x2 ;  /* 0x000000043b029c11 */ /* 0x001fc8000f8410ff */
[----:B------:R-:W-:Y:S01]  /*87e0*/  @!P1 LEA.HI.X R3, R59, UR5, R62, 0x2, P2 ;  /* 0x000000053b039c11 */ /* 0x000fe200090f143e */
[----:B------:R-:W-:-:S04]  /*87f0*/  VIADD R59, R57, 0x120 ;  /* 0x00000120393b7836 */ /* 0x000fc80000000000 */
[----:B------:R0:W5:Y:S01]  /*8800*/  @!P1 LDG.E R49, desc[UR6][R2.64+0x400] ;  /* 0x0004000602319981 */ /* 0x000162000c1e1900 */
[----:B------:R-:W-:-:S13]  /*8810*/  ISETP.GE.AND P1, PT, R59, R60, PT ;  /* 0x0000003c3b00720c */ /* 0x000fda0003f26270 */
[----:B------:R-:W-:-:S04]  /*8820*/  @!P1 IADD3 R59, P2, PT, R54, R57, RZ ;  /* 0x00000039363b9210 */ /* 0x000fc80007f5e0ff */
[----:B------:R-:W-:Y:S02]  /*8830*/  @!P1 LEA.HI.X.SX32 R62, R54, RZ, 0x1, P2 ;  /* 0x000000ff363e9211 */ /* 0x000fe400010f0eff */
[----:B-1----:R-:W-:-:S04]  /*8840*/  @!P1 LEA R4, P2, R59, UR4, 0x2 ;  /* 0x000000043b049c11 */ /* 0x002fc8000f8410ff */
[----:B------:R-:W-:Y:S01]  /*8850*/  @!P1 LEA.HI.X R5, R59, UR5, R62, 0x2, P2 ;  /* 0x000000053b059c11 */ /* 0x000fe200090f143e */
[----:B------:R-:W-:-:S04]  /*8860*/  VIADD R59, R57, 0x140 ;  /* 0x00000140393b7836 */ /* 0x000fc80000000000 */
        /* <DEDUP_REMOVED lines=9> */
[----:B------:R-:W-:-:S05]  /*8900*/  @!P1 IMAD R62, R42, 0x1980, RZ ;  /* 0x000019802a3e9824 */ /* 0x000fca00078e02ff */
[----:B-1----:R-:W-:-:S04]  /*8910*/  @!P1 IADD3 R5, P2, PT, R62, R57, RZ ;  /* 0x000000393e059210 */ /* 0x002fc80007f5e0ff */
[----:B------:R-:W-:Y:S02]  /*8920*/  @!P1 LEA.HI.X.SX32 R62, R62, RZ, 0x1, P2 ;  /* 0x000000ff3e3e9211 */ /* 0x000fe400010f0eff */
[----:B------:R-:W-:Y:S01]  /*8930*/  @!P1 LEA R4, P2, R5, UR4, 0x2 ;  /* 0x0000000405049c11 */ /* 0x000fe2000f8410ff */
[----:B------:R-:W-:-:S03]  /*8940*/  VIADD R59, R57, 0x180 ;  /* 0x00000180393b7836 */ /* 0x000fc60000000000 */
[----:B------:R-:W-:-:S05]  /*8950*/  @!P1 LEA.HI.X R5, R5, UR5, R62, 0x2, P2 ;  /* 0x0000000505059c11 */ /* 0x000fca00090f143e */
[----:B------:R1:W5:Y:S01]  /*8960*/  @!P1 LDG.E R56, desc[UR6][R4.64+0x580] ;  /* 0x0005800604389981 */ /* 0x000362000c1e1900 */
[----:B------:R-:W-:-:S13]  /*8970*/  ISETP.GE.AND P1, PT, R59, R60, PT ;  /* 0x0000003c3b00720c */ /* 0x000fda0003f26270 */
[----:B0-----:R-:W-:-:S05]  /*8980*/  @!P1 IMAD R2, R42, 0x1980, RZ ;  /* 0x000019802a029824 */ /* 0x001fca00078e02ff */
[----:B------:R-:W-:-:S04]  /*8990*/  @!P1 IADD3 R3, P2, PT, R2, R57, RZ ;  /* 0x0000003902039210 */ /* 0x000fc80007f5e0ff */
[----:B------:R-:W-:Y:S02]  /*89a0*/  @!P1 LEA.HI.X.SX32 R62, R2, RZ, 0x1, P2 ;  /* 0x000000ff023e9211 */ /* 0x000fe400010f0eff */
[----:B------:R-:W-:Y:S01]  /*89b0*/  @!P1 LEA R2, P2, R3, UR4, 0x2 ;  /* 0x0000000403029c11 */ /* 0x000fe2000f8410ff */
[----:B------:R-:W-:-:S03]  /*89c0*/  VIADD R59, R57, 0x1a0 ;  /* 0x000001a0393b7836 */ /* 0x000fc60000000000 */
[----:B------:R-:W-:-:S05]  /*89d0*/  @!P1 LEA.HI.X R3, R3, UR5, R62, 0x2, P2 ;  /* 0x0000000503039c11 */ /* 0x000fca00090f143e */
[----:B------:R0:W5:Y:S01]  /*89e0*/  @!P1 LDG.E R53, desc[UR6][R2.64+0x600] ;  /* 0x0006000602359981 */ /* 0x000162000c1e1900 */
[----:B------:R-:W-:-:S13]  /*89f0*/  ISETP.GE.AND P1, PT, R59, R60, PT ;  /* 0x0000003c3b00720c */ /* 0x000fda0003f26270 */
[----:B-1----:R-:W-:-:S05]  /*8a00*/  @!P1 IMAD R4, R42, 0x1980, RZ ;  /* 0x000019802a049824 */ /* 0x002fca00078e02ff */
[----:B------:R-:W-:-:S04]  /*8a10*/  @!P1 IADD3 R5, P2, PT, R4, R57, RZ ;  /* 0x0000003904059210 */ /* 0x000fc80007f5e0ff */
[----:B------:R-:W-:Y:S02]  /*8a20*/  @!P1 LEA.HI.X.SX32 R62, R4, RZ, 0x1, P2 ;  /* 0x000000ff043e9211 */ /* 0x000fe400010f0eff */
[----:B------:R-:W-:Y:S01]  /*8a30*/  @!P1 LEA R4, P2, R5, UR4, 0x2 ;  /* 0x0000000405049c11 */ /* 0x000fe2000f8410ff */
[----:B------:R-:W-:-:S03]  /*8a40*/  VIADD R59, R57, 0x1c0 ;  /* 0x000001c0393b7836 */ /* 0x000fc60000000000 */
[----:B------:R-:W-:-:S05]  /*8a50*/  @!P1 LEA.HI.X R5, R5, UR5, R62, 0x2, P2 ;  /* 0x0000000505059c11 */ /* 0x000fca00090f143e */
[----:B------:R1:W5:Y:S01]  /*8a60*/  @!P1 LDG.E R54, desc[UR6][R4.64+0x680] ;  /* 0x0006800604369981 */ /* 0x000362000c1e1900 */
[----:B------:R-:W-:Y:S01]  /*8a70*/  ISETP.GE.AND P1, PT, R59, R60, PT ;  /* 0x0000003c3b00720c */ /* 0x000fe20003f26270 */
[----:B------:R-:W-:-:S05]  /*8a80*/  VIADD R59, R57, 0x200 ;  /* 0x00000200393b7836 */ /* 0x000fca0000000000 */
[----:B------:R-:W-:-:S07]  /*8a90*/  ISETP.GE.AND P3, PT, R59, R60, PT ;  /* 0x0000003c3b00720c */ /* 0x000fce0003f66270 */
[----:B0-----:R-:W-:-:S05]  /*8aa0*/  @!P1 IMAD R2, R42, 0x1980, RZ ;  /* 0x000019802a029824 */ /* 0x001fca00078e02ff */
[C---:B------:R-:W-:Y:S01]  /*8ab0*/  @!P1 IADD3 R3, P2, PT, R2.reuse, R57, RZ ;  /* 0x0000003902039210 */ /* 0x040fe20007f5e0ff */
[----:B------:R-:W0:Y:S03]  /*8ac0*/  @!P3 S2R R59, SR_TID.X ;  /* 0x00000000003bb919 */ /* 0x000e260000002100 */
[----:B------:R-:W-:Y:S02]  /*8ad0*/  @!P1 LEA.HI.X.SX32 R62, R2, RZ, 0x1, P2 ;  /* 0x000000ff023e9211 */ /* 0x000fe400010f0eff */
[----:B------:R-:W-:Y:S01]  /*8ae0*/  @!P1 LEA R2, P2, R3, UR4, 0x2 ;  /* 0x0000000403029c11 */ /* 0x000fe2000f8410ff */
[----:B-1----:R-:W-:-:S03]  /*8af0*/  VIADD R5, R57, 0x1e0 ;  /* 0x000001e039057836 */ /* 0x002fc60000000000 */
[----:B------:R-:W-:-:S05]  /*8b00*/  @!P1 LEA.HI.X R3, R3, UR5, R62, 0x2, P2 ;  /* 0x0000000503039c11 */ /* 0x000fca00090f143e */
[----:B------:R0:W5:Y:S01]  /*8b10*/  @!P1 LDG.E R51, desc[UR6][R2.64+0x700] ;  /* 0x0007000602339981 */ /* 0x000162000c1e1900 */
[----:B------:R-:W-:-:S13]  /*8b20*/  ISETP.GE.AND P1, PT, R5, R60, PT ;  /* 0x0000003c0500720c */ /* 0x000fda0003f26270 */
[----:B------:R-:W-:-:S05]  /*8b30*/  @!P1 IMAD R4, R42, 0x1980, RZ ;  /* 0x000019802a049824 */ /* 0x000fca00078e02ff */
[C---:B------:R-:W-:Y:S02]  /*8b40*/  @!P1 IADD3 R5, P2, PT, R4.reuse, R57, RZ ;  /* 0x0000003904059210 */ /* 0x040fe40007f5e0ff */
[----:B0-----:R-:W-:Y:S02]  /*8b50*/  @!P3 LOP3.LUT R2, R59, 0x3e0, RZ, 0xc0, !PT ;  /* 0x000003e03b02b812 */ /* 0x001fe400078ec0ff */
[----:B------:R-:W-:Y:S02]  /*8b60*/  @!P1 LEA.HI.X.SX32 R60, R4, RZ, 0x1, P2 ;  /* 0x000000ff043c9211 */ /* 0x000fe400010f0eff */
[----:B------:R-:W-:Y:S02]  /*8b70*/  @!P1 LEA R4, P2, R5, UR4, 0x2 ;  /* 0x0000000405049c11 */ /* 0x000fe4000f8410ff */
[----:B------:R-:W-:Y:S01]  /*8b80*/  @!P3 LOP3.LUT R59, R59, 0x1f, RZ, 0xc0, !PT ;  /* 0x0000001f3b3bb812 */ /* 0x000fe200078ec0ff */
[----:B------:R-:W-:Y:S01]  /*8b90*/  @!P3 IMAD R3, R42, 0x1980, RZ ;  /* 0x000019802a03b824 */ /* 0x000fe200078e02ff */
[----:B------:R-:W-:-:S03]  /*8ba0*/  @!P1 LEA.HI.X R5, R5, UR5, R60, 0x2, P2 ;  /* 0x0000000505059c11 */ /* 0x000fc600090f143c */
[----:B------:R-:W-:Y:S02]  /*8bb0*/  @!P3 IMAD R2, R2, 0x11, R59 ;  /* 0x000000110202b824 */ /* 0x000fe400078e023b */
[----:B------:R1:W5:Y:S03]  /*8bc0*/  @!P1 LDG.E R58, desc[UR6][R4.64+0x780] ;  /* 0x00078006043a9981 */ /* 0x000366000c1e1900 */
[----:B------:R-:W-:-:S04]  /*8bd0*/  @!P3 IADD3 R59, P1, PT, R3, R2, RZ ;  /* 0x00000002033bb210 */ /* 0x000fc80007f3e0ff */
[----:B------:R-:W-:Y:S02]  /*8be0*/  @!P3 LEA.HI.X.SX32 R60, R3, RZ, 0x1, P1 ;  /* 0x000000ff033cb211 */ /* 0x000fe400008f0eff */
[----:B------:R-:W-:-:S04]  /*8bf0*/  @!P3 LEA R2, P1, R59, UR4, 0x2 ;  /* 0x000000043b02bc11 */ /* 0x000fc8000f8210ff */
[----:B------:R-:W-:-:S05]  /*8c00*/  @!P3 LEA.HI.X R3, R59, UR5, R60, 0x2, P1 ;  /* 0x000000053b03bc11 */ /* 0x000fca00088f143c */
[----:B------:R1:W5:Y:S04]  /*8c10*/  @!P3 LDG.E R57, desc[UR6][R2.64+0x800] ;  /* 0x000800060239b981 */ /* 0x000368000c1e1900 */
.L_x_113:
[----:B------:R-:W-:Y:S08]  /*8c20*/  BAR.SYNC.DEFER_BLOCKING 0x0 ;  /* 0x0000000000007b1d */ /* 0x000ff00000010000 */
[----:B------:R-:W2:Y:S01]  /*8c30*/  S2UR UR5, SR_CgaCtaId ;  /* 0x00000000000579c3 */ /* 0x000ea20000008800 */
[----:B------:R-:W-:Y:S01]  /*8c40*/  UMOV UR4, 0x400 ;  /* 0x0000040000047882 */ /* 0x000fe20000000000 */
[----:B01----:R-:W0:Y:S01]  /*8c50*/  S2R R2, SR_TID.X ;  /* 0x0000000000027919 */ /* 0x003e220000002100 */
[----:B-----5:R1:W-:Y:S04]  /*8c60*/  STS [R40+-0x4], R41 ;  /* 0xfffffc2928007388 */ /* 0x0203e80000000800 */
[----:B------:R1:W-:Y:S01]  /*8c70*/  STS [R39+-0x4], R44 ;  /* 0xfffffc2c27007388 */ /* 0x0003e20000000800 */
[----:B--2---:R-:W-:-:S03]  /*8c80*/  ULEA UR4, UR5, UR4, 0x18 ;  /* 0x0000000405047291 */ /* 0x004fc6000f8ec0ff */
[----:B------:R1:W-:Y:S04]  /*8c90*/  STS [R38+-0x4], R43 ;  /* 0xfffffc2b26007388 */ /* 0x0003e80000000800 */
        /* <DEDUP_REMOVED lines=13> */
[----:B------:R1:W-:Y:S01]  /*8d70*/  STS [R24+-0x4], R57 ;  /* 0xfffffc3918007388 */ /* 0x0003e20000000800 */
[----:B------:R-:W-:Y:S06]  /*8d80*/  BAR.SYNC.DEFER_BLOCKING 0x0 ;  /* 0x0000000000007b1d */ /* 0x000fec0000010000 */
[----:B0-----:R-:W-:Y:S05]  /*8d90*/  @P0 BRA `(.L_x_114) ;  /* 0x00000008006c0947 */ /* 0x001fea0003800000 */
[----:B------:R-:W-:Y:S01]  /*8da0*/  LEA R21, R21, UR4, 0x3 ;  /* 0x0000000415157c11 */ /* 0x000fe2000f8e18ff */
[----:B------:R-:W-:Y:S01]  /*8db0*/  LDS R3, [R22] ;  /* 0x0000000016037984 */ /* 0x000fe20000000800 */
[----:B------:R-:W0:Y:S01]  /*8dc0*/  LDCU.64 UR8, c[0x0][0x3b0] ;  /* 0x00007600ff0877ac */ /* 0x000e220008000a00 */
[----:B-1----:R-:W-:Y:S02]  /*8dd0*/  LEA R26, R20, UR4, 0x3 ;  /* 0x00000004141a7c11 */ /* 0x002fe4000f8e18ff */
[----:B------:R-:W1:Y:S01]  /*8de0*/  LDS.64 R4, [R21+0x6600] ;  /* 0x0066000015047984 */ /* 0x000e620000000a00 */
[----:B------:R-:W-:Y:S02]  /*8df0*/  LEA R19, R19, UR4, 0x3 ;  /* 0x0000000413137c11 */ /* 0x000fe4000f8e18ff */
[----:B------:R-:W-:Y:S02]  /*8e00*/  LEA R17, R17, UR4, 0x3 ;  /* 0x0000000411117c11 */ /* 0x000fe4000f8e18ff */
[----:B------:R-:W-:-:S02]  /*8e10*/  LEA R15, R15, UR4, 0x3 ;  /* 0x000000040f0f7c11 */ /* 0x000fc4000f8e18ff */
[----:B------:R-:W-:Y:S02]  /*8e20*/  LEA R13, R13, UR4, 0x3 ;  /* 0x000000040d0d7c11 */ /* 0x000fe4000f8e18ff */
[----:B------:R-:W-:Y:S02]  /*8e30*/  LEA R11, R11, UR4, 0x3 ;  /* 0x000000040b0b7c11 */ /* 0x000fe4000f8e18ff */
[----:B------:R-:W-:Y:S02]  /*8e40*/  LEA R9, R9, UR4, 0x3 ;  /* 0x0000000409097c11 */ /* 0x000fe4000f8e18ff */
[----:B------:R-:W-:Y:S02]  /*8e50*/  LEA R7, R7, UR4, 0x3 ;  /* 0x0000000407077c11 */ /* 0x000fe4000f8e18ff */
[----:B-1----:R-:W-:-:S05]  /*8e60*/  IADD3 R4, P0, PT, R4, R2, RZ ;  /* 0x0000000204047210 */ /* 0x002fca0007f1e0ff */
[----:B------:R-:W-:Y:S01]  /*8e70*/  IMAD.X R5, RZ, RZ, R5, P0 ;  /* 0x000000ffff057224 */ /* 0x000fe200000e0605 */
[----:B0-----:R-:W-:-:S04]  /*8e80*/  LEA R24, P0, R4, UR8, 0x2 ;  /* 0x0000000804187c11 */ /* 0x001fc8000f8010ff */
[----:B------:R-:W-:-:S05]  /*8e90*/  LEA.HI.X R25, R4, UR9, R5, 0x2, P0 ;  /* 0x0000000904197c11 */ /* 0x000fca00080f1405 */
[----:B------:R-:W-:Y:S01]  /*8ea0*/  STG.E desc[UR6][R24.64], R3 ;  /* 0x0000000318007986 */ /* 0x000fe2000c101906 */
[----:B------:R-:W-:-:S03]  /*8eb0*/  NOP ;  /* 0x0000000000007918 */ /* 0x000fc60000000000 */
[----:B------:R0:W1:Y:S04]  /*8ec0*/  LDS.64 R4, [R26+0x6600] ;  /* 0x006600001a047984 */ /* 0x0000680000000a00 */
[----:B------:R-:W2:Y:S01]  /*8ed0*/  LDS R23, [R22+0x600] ;  /* 0x0006000016177984 */ /* 0x000ea20000000800 */
[----:B0-----:R-:W-:Y:S02]  /*8ee0*/  LEA R26, R18, UR4, 0x3 ;  /* 0x00000004121a7c11 */ /* 0x001fe4000f8e18ff */
[----:B-1----:R-:W-:-:S05]  /*8ef0*/  IADD3 R4, P0, PT, R4, R2, RZ ;  /* 0x0000000204047210 */ /* 0x002fca0007f1e0ff */
[----:B------:R-:W-:Y:S01]  /*8f00*/  IMAD.X R5, RZ, RZ, R5, P0 ;  /* 0x000000ffff057224 */ /* 0x000fe200000e0605 */
[----:B------:R-:W-:-:S04]  /*8f10*/  LEA R20, P0, R4, UR8, 0x2 ;  /* 0x0000000804147c11 */ /* 0x000fc8000f8010ff */
[----:B------:R-:W-:-:S05]  /*8f20*/  LEA.HI.X R21, R4, UR9, R5, 0x2, P0 ;  /* 0x0000000904157c11 */ /* 0x000fca00080f1405 */
[----:B--2---:R-:W-:Y:S01]  /*8f30*/  STG.E desc[UR6][R20.64+0x600], R23 ;  /* 0x0006001714007986 */ /* 0x004fe2000c101906 */
[----:B------:R-:W-:-:S03]  /*8f40*/  NOP ;  /* 0x0000000000007918 */ /* 0x000fc60000000000 */
[----:B------:R-:W0:Y:S04]  /*8f50*/  LDS.64 R4, [R19+0x6600] ;  /* 0x0066000013047984 */ /* 0x000e280000000a00 */
[----:B------:R-:W1:Y:S01]  /*8f60*/  LDS R3, [R22+0xc00] ;  /* 0x000c000016037984 */ /* 0x000e620000000800 */
[----:B0-----:R-:W-:-:S05]  /*8f70*/  IADD3 R4, P0, PT, R4, R2, RZ ;  /* 0x0000000204047210 */ /* 0x001fca0007f1e0ff */
[----:B------:R-:W-:Y:S01]  /*8f80*/  IMAD.X R5, RZ, RZ, R5, P0 ;  /* 0x000000ffff057224 */ /* 0x000fe200000e0605 */
[----:B------:R-:W-:-:S04]  /*8f90*/  LEA R24, P0, R4, UR8, 0x2 ;  /* 0x0000000804187c11 */ /* 0x000fc8000f8010ff */
[----:B------:R-:W-:-:S05]  /*8fa0*/  LEA.HI.X R25, R4, UR9, R5, 0x2, P0 ;  /* 0x0000000904197c11 */ /* 0x000fca00080f1405 */
[----:B-1----:R0:W-:Y:S01]  /*8fb0*/  STG.E desc[UR6][R24.64+0xc00], R3 ;  /* 0x000c000318007986 */ /* 0x0021e2000c101906 */
[----:B------:R-:W-:-:S03]  /*8fc0*/  NOP ;  /* 0x0000000000007918 */ /* 0x000fc60000000000 */
[----:B------:R-:W1:Y:S04]  /*8fd0*/  LDS.64 R4, [R26+0x6600] ;  /* 0x006600001a047984 */ /* 0x000e680000000a00 */
        /* <DEDUP_REMOVED lines=99> */
[----:B-1----:R-:W-:Y:S01]  /*9610*/  STG.E desc[UR6][R10.64+0x5400], R3 ;  /* 0x005400030a007986 */ /* 0x002fe2000c101906 */
[----:B------:R-:W-:-:S03]  /*9620*/  NOP ;  /* 0x0000000000007918 */ /* 0x000fc60000000000 */
[----:B------:R-:W0:Y:S04]  /*9630*/  LDS.64 R4, [R12+0x6600] ;  /* 0x006600000c047984 */ /* 0x000e280000000a00 */
[----:B------:R-:W1:Y:S01]  /*9640*/  LDS R9, [R22+0x5a00] ;  /* 0x005a000016097984 */ /* 0x000e620000000800 */
[----:B0-----:R-:W-:-:S05]  /*9650*/  IADD3 R4, P0, PT, R4, R2, RZ ;  /* 0x0000000204047210 */ /* 0x001fca0007f1e0ff */
[----:B------:R-:W-:Y:S01]  /*9660*/  IMAD.X R5, RZ, RZ, R5, P0 ;  /* 0x000000ffff057224 */ /* 0x000fe200000e0605 */
[----:B------:R-:W-:-:S04]  /*9670*/  LEA R6, P0, R4, UR8, 0x2 ;  /* 0x0000000804067c11 */ /* 0x000fc8000f8010ff */
[----:B------:R-:W-:Y:S02]  /*9680*/  LEA.HI.X R7, R4, UR9, R5, 0x2, P0 ;  /* 0x0000000904077c11 */ /* 0x000fe400080f1405 */
[----:B------:R-:W-:-:S03]  /*9690*/  LEA R4, R0, UR4, 0x3 ;  /* 0x0000000400047c11 */ /* 0x000fc6000f8e18ff */
[----:B-1----:R-:W-:Y:S01]  /*96a0*/  STG.E desc[UR6][R6.64+0x5a00], R9 ;  /* 0x005a000906007986 */ /* 0x002fe2000c101906 */
        /* <DEDUP_REMOVED lines=8> */
[----:B------:R-:W-:Y:S01]  /*9730*/  NOP ;  /* 0x0000000000007918 */ /* 0x000fe20000000000 */
[----:B------:R-:W-:Y:S05]  /*9740*/  EXIT ;  /* 0x000000000000794d */ /* 0x000fea0003800000 */
.L_x_114:
[----:B------:R-:W-:Y:S01]  /*9750*/  LEA R21, R21, UR4, 0x3 ;  /* 0x0000000415157c11 */ /* 0x000fe2000f8e18ff */
[----:B------:R-:W-:Y:S01]  /*9760*/  IMAD R23, R42, -0x1980, R23 ;  /* 0xffffe6802a177824 */ /* 0x000fe200078e0217 */
[----:B-1----:R-:W-:Y:S01]  /*9770*/  LEA R26, R20, UR4, 0x3 ;  /* 0x00000004141a7c11 */ /* 0x002fe2000f8e18ff */
[C---:B------:R-:W-:Y:S01]  /*9780*/  VIADD R20, R2.reuse, 0x180 ;  /* 0x0000018002147836 */ /* 0x040fe20000000000 */
[----:B------:R-:W-:Y:S01]  /*9790*/  LEA R19, R19, UR4, 0x3 ;  /* 0x0000000413137c11 */ /* 0x000fe2000f8e18ff */
[----:B------:R-:W0:Y:S01]  /*97a0*/  LDS.64 R4, [R21+0x6600] ;  /* 0x0066000015047984 */ /* 0x000e220000000a00 */
[----:B------:R-:W-:Y:S02]  /*97b0*/  ISETP.GE.AND P1, PT, R2, R23, PT ;  /* 0x000000170200720c */ /* 0x000fe40003f26270 */
[----:B------:R-:W-:Y:S02]  /*97c0*/  LEA R17, R17, UR4, 0x3 ;  /* 0x0000000411117c11 */ /* 0x000fe4000f8e18ff */
[----:B------:R-:W-:-:S02]  /*97d0*/  LEA R15, R15, UR4, 0x3 ;  /* 0x000000040f0f7c11 */ /* 0x000fc4000f8e18ff */
[----:B------:R-:W-:Y:S02]  /*97e0*/  LEA R13, R13, UR4, 0x3 ;  /* 0x000000040d0d7c11 */ /* 0x000fe4000f8e18ff */
[----:B------:R-:W-:Y:S02]  /*97f0*/  LEA R11, R11, UR4, 0x3 ;  /* 0x000000040b0b7c11 */ /* 0x000fe4000f8e18ff */
[----:B------:R-:W-:Y:S02]  /*9800*/  LEA R9, R9, UR4, 0x3 ;  /* 0x0000000409097c11 */ /* 0x000fe4000f8e18ff */
[----:B------:R-:W-:Y:S01]  /*9810*/  LEA R7, R7, UR4, 0x3 ;  /* 0x0000000407077c11 */ /* 0x000fe2000f8e18ff */
[----:B------:R-:W1:Y:S01]  /*9820*/  @!P1 LDS R3, [R22] ;  /* 0x0000000016039984 */ /* 0x000e620000000800 */
[----:B------:R-:W2:Y:S01]  /*9830*/  @!P1 LDC.64 R24, c[0x0][0x3b0] ;  /* 0x0000ec00ff189b82 */ /* 0x000ea20000000a00 */
[----:B0-----:R-:W-:-:S05]  /*9840*/  @!P1 IADD3 R4, P0, PT, R4, R2, RZ ;  /* 0x0000000204049210 */ /* 0x001fca0007f1e0ff */
[----:B------:R-:W-:Y:S01]  /*9850*/  @!P1 IMAD.X R5, RZ, RZ, R5, P0 ;  /* 0x000000ffff059224 */ /* 0x000fe200000e0605 */
[----:B--2---:R-:W-:-:S04]  /*9860*/  @!P1 LEA R24, P0, R4, R24, 0x2 ;  /* 0x0000001804189211 */ /* 0x004fc800078010ff */
[----:B------:R-:W-:-:S05]  /*9870*/  @!P1 LEA.HI.X R25, R4, R25, R5, 0x2, P0 ;  /* 0x0000001904199211 */ /* 0x000fca00000f1405 */
[----:B-1----:R0:W-:Y:S01]  /*9880*/  @!P1 STG.E desc[UR6][R24.64], R3 ;  /* 0x0000000318009986 */ /* 0x0021e2000c101906 */
[----:B------:R-:W-:-:S03]  /*9890*/  NOP ;  /* 0x0000000000007918 */ /* 0x000fc60000000000 */
[----:B------:R1:W2:Y:S01]  /*98a0*/  LDS.64 R4, [R26+0x6600] ;  /* 0x006600001a047984 */ /* 0x0002a20000000a00 */
[----:B------:R-:W-:Y:S01]  /*98b0*/  ISETP.GE.AND P1, PT, R20, R23, PT ;  /* 0x000000171400720c */ /* 0x000fe20003f26270 */
[----:B0-----:R-:W-:Y:S01]  /*98c0*/  VIADD R24, R2, 0x300 ;  /* 0x0000030002187836 */ /* 0x001fe20000000000 */
[----:B-1----:R-:W-:Y:S01]  /*98d0*/  LEA R26, R18, UR4, 0x3 ;  /* 0x00000004121a7c11 */ /* 0x002fe2000f8e18ff */
[----:B------:R-:W-:-:S10]  /*98e0*/  VIADD R18, R2, 0x480 ;  /* 0x0000048002127836 */ /* 0x000fd40000000000 */
[----:B------:R-:W0:Y:S01]  /*98f0*/  @!P1 LDS R27, [R22+0x600] ;  /* 0x00060000161b9984 */ /* 0x000e220000000800 */
[----:B------:R-:W1:Y:S01]  /*9900*/  @!P1 LDC.64 R20, c[0x0][0x3b0] ;  /* 0x0000ec00ff149b82 */ /* 0x000e620000000a00 */
[----:B--2---:R-:W-:-:S05]  /*9910*/  @!P1 IADD3 R4, P0, PT, R4, R2, RZ ;  /* 0x0000000204049210 */ /* 0x004fca0007f1e0ff */
[----:B------:R-:W-:Y:S01]  /*9920*/  @!P1 IMAD.X R5, RZ, RZ, R5, P0 ;  /* 0x000000ffff059224 */ /* 0x000fe200000e0605 */
[----:B-1----:R-:W-:-:S04]  /*9930*/  @!P1 LEA R20, P0, R4, R20, 0x2 ;  /* 0x0000001404149211 */ /* 0x002fc800078010ff */
[----:B------:R-:W-:-:S05]  /*9940*/  @!P1 LEA.HI.X R21, R4, R21, R5, 0x2, P0 ;  /* 0x0000001504159211 */ /* 0x000fca00000f1405 */
[----:B0-----:R0:W-:Y:S01]  /*9950*/  @!P1 STG.E desc[UR6][R20.64+0x600], R27 ;  /* 0x0006001b14009986 */ /* 0x0011e2000c101906 */
[----:B------:R-:W-:-:S03]  /*9960*/  NOP ;  /* 0x0000000000007918 */ /* 0x000fc60000000000 */
[----:B------:R-:W1:Y:S01]  /*9970*/  LDS.64 R4, [R19+0x6600] ;  /* 0x0066000013047984 */ /* 0x000e620000000a00 */
[----:B------:R-:W-:Y:S01]  /*9980*/  ISETP.GE.AND P1, PT, R24, R23, PT ;  /* 0x000000171800720c */ /* 0x000fe20003f26270 */
[----:B0-----:R-:W-:-:S12]  /*9990*/  VIADD R20, R2, 0x600 ;  /* 0x0000060002147836 */ /* 0x001fd80000000000 */
[----:B------:R-:W0:Y:S01]  /*99a0*/  @!P1 LDS R3, [R22+0xc00] ;  /* 0x000c000016039984 */ /* 0x000e220000000800 */
[----:B------:R-:W2:Y:S01]  /*99b0*/  @!P1 LDC.64 R24, c[0x0][0x3b0] ;  /* 0x0000ec00ff189b82 */ /* 0x000ea20000000a00 */
[----:B-1----:R-:W-:-:S05]  /*99c0*/  @!P1 IADD3 R4, P0, PT, R4, R2, RZ ;  /* 0x0000000204049210 */ /* 0x002fca0007f1e0ff */
[----:B------:R-:W-:Y:S01]  /*99d0*/  @!P1 IMAD.X R5, RZ, RZ, R5, P0 ;  /* 0x000000ffff059224 */ /* 0x000fe200000e0605 */
[----:B--2---:R-:W-:-:S04]  /*99e0*/  @!P1 LEA R24, P0, R4, R24, 0x2 ;  /* 0x0000001804189211 */ /* 0x004fc800078010ff */
[----:B------:R-:W-:-:S05]  /*99f0*/  @!P1 LEA.HI.X R25, R4, R25, R5, 0x2, P0 ;  /* 0x0000001904199211 */ /* 0x000fca00000f1405 */
[----:B0-----:R0:W-:Y:S01]  /*9a00*/  @!P1 STG.E desc[UR6][R24.64+0xc00], R3 ;  /* 0x000c000318009986 */ /* 0x0011e2000c101906 */
[----:B------:R-:W-:-:S03]  /*9a10*/  NOP ;  /* 0x0000000000007918 */ /* 0x000fc60000000000 */
[----:B------:R-:W1:Y:S01]  /*9a20*/  LDS.64 R4, [R26+0x6600] ;  /* 0x006600001a047984 */ /* 0x000e620000000a00 */
[----:B------:R-:W-:Y:S02]  /*9a30*/  ISETP.GE.AND P1, PT, R18, R23, PT ;  /* 0x000000171200720c */ /* 0x000fe40003f26270 */
[----:B0-----:R-:W-:Y:S01]  /*9a40*/  LEA R24, R16, UR4, 0x3 ;  /* 0x0000000410187c11 */ /* 0x001fe2000f8e18ff */
[----:B------:R-:W-:-:S10]  /*9a50*/  VIADD R16, R2, 0x780 ;  /* 0x0000078002107836 */ /* 0x000fd40000000000 */
        /* <DEDUP_REMOVED lines=33> */
[----:B0-----:R-:W-:-:S11]  /*9c70*/  LOP3.LUT R16, R2, 0xc00, RZ, 0xfc, !PT ;  /* 0x00000c0002107812 */ /* 0x001fd600078efcff */
        /* <DEDUP_REMOVED lines=87> */
[----:B0-----:R-:W-:Y:S01]  /*a1f0*/  @!P1 STG.E desc[UR6][R8.64+0x4e00], R15 ;  /* 0x004e000f08009986 */ /* 0x001fe2000c101906 */
[----:B------:R-:W-:-:S03]  /*a200*/  NOP ;  /* 0x0000000000007918 */ /* 0x000fc60000000000 */
[----:B------:R-:W0:Y:S01]  /*a210*/  LDS.64 R4, [R7+0x6600] ;  /* 0x0066000007047984 */ /* 0x000e220000000a00 */
[----:B------:R-:W-:-:S13]  /*a220*/  ISETP.GE.AND P1, PT, R10, R23, PT ;  /* 0x000000170a00720c */ /* 0x000fda0003f26270 */
[----:B------:R-:W1:Y:S01]  /*a230*/  @!P1 LDS R3, [R22+0x5400] ;  /* 0x0054000016039984 */ /* 0x000e620000000800 */
[----:B------:R-:W2:Y:S01]  /*a240*/  @!P1 LDC.64 R10, c[0x0][0x3b0] ;  /* 0x0000ec00ff0a9b82 */ /* 0x000ea20000000a00 */
[----:B0-----:R-:W-:-:S05]  /*a250*/  @!P1 IADD3 R4, P0, PT, R4, R2, RZ ;  /* 0x0000000204049210 */ /* 0x001fca0007f1e0ff */
[----:B------:R-:W-:Y:S01]  /*a260*/  @!P1 IMAD.X R5, RZ, RZ, R5, P0 ;  /* 0x000000ffff059224 */ /* 0x000fe200000e0605 */
[----:B--2---:R-:W-:-:S04]  /*a270*/  @!P1 LEA R10, P0, R4, R10, 0x2 ;  /* 0x0000000a040a9211 */ /* 0x004fc800078010ff */
[----:B------:R-:W-:-:S05]  /*a280*/  @!P1 LEA.HI.X R11, R4, R11, R5, 0x2, P0 ;  /* 0x0000000b040b9211 */ /* 0x000fca00000f1405 */
[----:B-1----:R-:W-:Y:S01]  /*a290*/  @!P1 STG.E desc[UR6][R10.64+0x5400], R3 ;  /* 0x005400030a009986 */ /* 0x002fe2000c101906 */
        /* <DEDUP_REMOVED lines=8> */
[----:B------:R-:W-:Y:S02]  /*a320*/  @!P1 LEA.HI.X R7, R4, R7, R5, 0x2, P0 ;  /* 0x0000000704079211 */ /* 0x000fe400000f1405 */
[----:B------:R-:W-:Y:S02]  /*a330*/  LEA R5, R0, UR4, 0x3 ;  /* 0x0000000400057c11 */ /* 0x000fe4000f8e18ff */
[----:B------:R-:W-:Y:S01]  /*a340*/  LOP3.LUT R0, R2, 0x1800, RZ, 0xfc, !PT ;  /* 0x0000180002007812 */ /* 0x000fe200078efcff */
[----:B-1----:R-:W-:Y:S01]  /*a350*/  @!P1 STG.E desc[UR6][R6.64+0x5a00], R9 ;  /* 0x005a000906009986 */ /* 0x002fe2000c101906 */
[----:B------:R-:W-:-:S03]  /*a360*/  NOP ;  /* 0x0000000000007918 */ /* 0x000fc60000000000 */
[----:B------:R-:W0:Y:S01]  /*a370*/  LDS.64 R4, [R5+0x6600] ;  /* 0x0066000005047984 */ /* 0x000e220000000a00 */
[----:B------:R-:W-:-:S13]  /*a380*/  ISETP.GE.AND P1, PT, R0, R23, PT ;  /* 0x000000170000720c */ /* 0x000fda0003f26270 */
[----:B------:R-:W1:Y:S01]  /*a390*/  @!P1 LDS R11, [R22+0x6000] ;  /* 0x00600000160b9984 */ /* 0x000e620000000800 */
[----:B------:R-:W2:Y:S01]  /*a3a0*/  @!P1 LDC.64 R12, c[0x0][0x3b0] ;  /* 0x0000ec00ff0c9b82 */ /* 0x000ea20000000a00 */
[----:B0-----:R-:W-:-:S05]  /*a3b0*/  IADD3 R0, P0, PT, R4, R2, RZ ;  /* 0x0000000204007210 */ /* 0x001fca0007f1e0ff */
[----:B------:R-:W-:Y:S01]  /*a3c0*/  IMAD.X R4, RZ, RZ, R5, P0 ;  /* 0x000000ffff047224 */ /* 0x000fe200000e0605 */
[----:B--2---:R-:W-:-:S04]  /*a3d0*/  @!P1 LEA R2, P0, R0, R12, 0x2 ;  /* 0x0000000c00029211 */ /* 0x004fc800078010ff */
[----:B------:R-:W-:-:S05]  /*a3e0*/  @!P1 LEA.HI.X R3, R0, R13, R4, 0x2, P0 ;  /* 0x0000000d00039211 */ /* 0x000fca00000f1404 */
[----:B-1----:R-:W-:Y:S01]  /*a3f0*/  @!P1 STG.E desc[UR6][R2.64+0x6000], R11 ;  /* 0x0060000b02009986 */ /* 0x002fe2000c101906 */
[----:B------:R-:W-:Y:S01]  /*a400*/  NOP ;  /* 0x0000000000007918 */ /* 0x000fe20000000000 */
[----:B------:R-:W-:Y:S05]  /*a410*/  EXIT ;  /* 0x000000000000794d */ /* 0x000fea0003800000 */
.L_x_30:
[----:B------:R-:W-:Y:S02]  /*a420*/  IMAD.MOV.U32 R58, RZ, RZ, R39 ;  /* 0x000000ffff3a7224 */ /* 0x000fe400078e0027 */
[----:B------:R-:W-:Y:S02]  /*a430*/  IMAD.MOV.U32 R49, RZ, RZ, 0x1 ;  /* 0x00000001ff317424 */ /* 0x000fe400078e00ff */
[----:B------:R-:W-:Y:S02]  /*a440*/  IMAD.MOV.U32 R60, RZ, RZ, RZ ;  /* 0x000000ffff3c7224 */ /* 0x000fe400078e00ff */
[----:B------:R-:W-:-:S07]  /*a450*/  IMAD.MOV.U32 R47, RZ, RZ, -0x1 ;  /* 0xffffffffff2f7424 */ /* 0x000fce00078e00ff */
[----:B------:R-:W-:Y:S05]  /*a460*/  WARPSYNC.COLLECTIVE R47, `(.L_x_115) ;  /* 0x000000002f087348 */ /* 0x000fea0003c00000 */
[----:B------:R0:W1:Y:S02]  /*a470*/  SHFL.UP P0, R46, R58, R49, R60 ;  /* 0x040000313a2e7389 */ /* 0x000064000000003c */
[----:B01----:R-:W-:Y:S05]  /*a480*/  ENDCOLLECTIVE ;  /* 0x000000000000791b */ /* 0x003fea0003800000 */
.L_x_115:
[----:B------:R-:W-:Y:S02]  /*a490*/  IMAD.MOV.U32 R49, RZ, RZ, 0x2 ;  /* 0x00000002ff317424 */ /* 0x000fe400078e00ff */
[----:B------:R-:W-:-:S04]  /*a4a0*/  IMAD.MOV.U32 R40, RZ, RZ, R46 ;  /* 0x000000ffff287224 */ /* 0x000fc800078e002e */
[----:B------:R-:W-:-:S04]  /*a4b0*/  @P0 IMAD.IADD R40, R39, 0x1, R40 ;  /* 0x0000000127280824 */ /* 0x000fc800078e0228 */
[----:B------:R-:W-:-:S07]  /*a4c0*/  IMAD.MOV.U32 R58, RZ, RZ, R40 ;  /* 0x000000ffff3a7224 */ /* 0x000fce00078e0028 */
[----:B------:R-:W-:Y:S05]  /*a4d0*/  WARPSYNC.COLLECTIVE R47, `(.L_x_116) ;  /* 0x000000002f087348 */ /* 0x000fea0003c00000 */
[----:B------:R0:W1:Y:S02]  /*a4e0*/  SHFL.UP P0, R46, R58, R49, R60 ;  /* 0x040000313a2e7389 */ /* 0x000064000000003c */
[----:B01----:R-:W-:Y:S05]  /*a4f0*/  ENDCOLLECTIVE ;  /* 0x000000000000791b */ /* 0x003fea0003800000 */
.L_x_116:
[----:B------:R-:W-:Y:S02]  /*a500*/  IMAD.MOV.U32 R49, RZ, RZ, 0x4 ;  /* 0x00000004ff317424 */ /* 0x000fe400078e00ff */
[----:B------:R-:W-:-:S04]  /*a510*/  IMAD.MOV.U32 R43, RZ, RZ, R46 ;  /* 0x000000ffff2b7224 */ /* 0x000fc800078e002e */
[----:B------:R-:W-:-:S04]  /*a520*/  @P0 IMAD.IADD R43, R40, 0x1, R43 ;  /* 0x00000001282b0824 */ /* 0x000fc800078e022b */
[----:B------:R-:W-:-:S07]  /*a530*/  IMAD.MOV.U32 R58, RZ, RZ, R43 ;  /* 0x000000ffff3a7224 */ /* 0x000fce00078e002b */
[----:B------:R-:W-:Y:S05]  /*a540*/  WARPSYNC.COLLECTIVE R47, `(.L_x_117) ;  /* 0x000000002f087348 */ /* 0x000fea0003c00000 */
[----:B------:R0:W1:Y:S02]  /*a550*/  SHFL.UP P0, R46, R58, R49, R60 ;  /* 0x040000313a2e7389 */ /* 0x000064000000003c */
[----:B01----:R-:W-:Y:S05]  /*a560*/  ENDCOLLECTIVE ;  /* 0x000000000000791b */ /* 0x003fea0003800000 */
.L_x_117:
[----:B------:R-:W-:Y:S02]  /*a570*/  IMAD.MOV.U32 R49, RZ, RZ, 0x8 ;  /* 0x00000008ff317424 */ /* 0x000fe400078e00ff */
[----:B------:R-:W-:-:S04]  /*a580*/  IMAD.MOV.U32 R44, RZ, RZ, R46 ;  /* 0x000000ffff2c7224 */ /* 0x000fc800078e002e */
[----:B------:R-:W-:-:S04]  /*a590*/  @P0 IMAD.IADD R44, R43, 0x1, R44 ;  /* 0x000000012b2c0824 */ /* 0x000fc800078e022c */
[----:B------:R-:W-:-:S07]  /*a5a0*/  IMAD.MOV.U32 R58, RZ, RZ, R44 ;  /* 0x000000ffff3a7224 */ /* 0x000fce00078e002c */
[----:B------:R-:W-:Y:S05]  /*a5b0*/  WARPSYNC.COLLECTIVE R47, `(.L_x_118) ;  /* 0x000000002f087348 */ /* 0x000fea0003c00000 */
[----:B------:R0:W1:Y:S02]  /*a5c0*/  SHFL.UP P0, R46, R58, R49, R60 ;  /* 0x040000313a2e7389 */ /* 0x000064000000003c */
[----:B01----:R-:W-:Y:S05]  /*a5d0*/  ENDCOLLECTIVE ;  /* 0x000000000000791b */ /* 0x003fea0003800000 */
.L_x_118:
[----:B------:R-:W-:Y:S02]  /*a5e0*/  IMAD.MOV.U32 R49, RZ, RZ, 0x10 ;  /* 0x00000010ff317424 */ /* 0x000fe400078e00ff */
[----:B------:R-:W-:-:S04]  /*a5f0*/  IMAD.MOV.U32 R45, RZ, RZ, R46 ;  /* 0x000000ffff2d7224 */ /* 0x000fc800078e002e */
[----:B------:R-:W-:-:S04]  /*a600*/  @P0 IMAD.IADD R45, R44, 0x1, R45 ;  /* 0x000000012c2d0824 */ /* 0x000fc800078e022d */
[----:B------:R-:W-:-:S07]  /*a610*/  IMAD.MOV.U32 R58, RZ, RZ, R45 ;  /* 0x000000ffff3a7224 */ /* 0x000fce00078e002d */
[----:B------:R-:W-:Y:S05]  /*a620*/  WARPSYNC.COLLECTIVE R47, `(.L_x_119) ;  /* 0x000000002f087348 */ /* 0x000fea0003c00000 */
[----:B------:R0:W1:Y:S02]  /*a630*/  SHFL.UP P0, R46, R58, R49, R60 ;  /* 0x040000313a2e7389 */ /* 0x000064000000003c */
[----:B01----:R-:W-:Y:S05]  /*a640*/  ENDCOLLECTIVE ;  /* 0x000000000000791b */ /* 0x003fea0003800000 */
.L_x_119:
[----:B------:R-:W-:Y:S05]  /*a650*/  BRA `(.L_x_120) ;  /* 0xffffff8400407947 */ /* 0x000fea000383ffff */
.L_x_121:
[----:B------:R-:W-:-:S00]  /*a660*/  BRA `(.L_x_121) ;  /* 0xfffffffc00fc7947 */ /* 0x000fc0000383ffff */
[----:B------:R-:W-:-:S00]  /*a670*/  NOP ;  /* 0x0000000000007918 */ /* 0x000fc00000000000 */
        /* <DEDUP_REMOVED lines=8> */
.L_x_225:


//--------------------- .text._ZN3cub18CUB_300001_SM_10006detail10radix_sort33DeviceRadixSortExclusiveSumKernelINS1_5radix10policy_hubIiiyE10Policy1000EyEEvPT0_ --------------------------
	.section	.text._ZN3cub18CUB_300001_SM_10006detail10radix_sort33DeviceRadixSortExclusiveSumKernelINS1_5radix10policy_hubIiiyE10Policy1000EyEEvPT0_,"ax",@progbits
	.align	128
        .global         _ZN3cub18CUB_300001_SM_10006detail10radix_sort33DeviceRadixSortExclusiveSumKernelINS1_5radix10policy_hubIiiyE10Policy1000EyEEvPT0_
        .type           _ZN3cub18CUB_300001_SM_10006detail10radix_sort33DeviceRadixSortExclusiveSumKernelINS1_5radix10policy_hubIiiyE10Policy1000EyEEvPT0_,@function
        .size           _ZN3cub18CUB_300001_SM_10006detail10radix_sort33DeviceRadixSortExclusiveSumKernelINS1_5radix10policy_hubIiiyE10Policy1000EyEEvPT0_,(.L_x_226 - _ZN3cub18CUB_300001_SM_10006detail10radix_sort33DeviceRadixSortExclusiveSumKernelINS1_5radix10policy_hubIiiyE10Policy1000EyEEvPT0_)
        .other          _ZN3cub18CUB_300001_SM_10006detail10radix_sort33DeviceRadixSortExclusiveSumKernelINS1_5radix10policy_hubIiiyE10Policy1000EyEEvPT0_,@"STO_CUDA_ENTRY STV_DEFAULT"
_ZN3cub18CUB_300001_SM_10006detail10radix_sort33DeviceRadixSortExclusiveSumKernelINS1_5radix10policy_hubIiiyE10Policy1000EyEEvPT0_:
.text._ZN3cub18CUB_300001_SM_10006detail10radix_sort33DeviceRadixSortExclusiveSumKernelINS1_5radix10policy_hubIiiyE10Policy1000EyEEvPT0_:
[----:B------:R-:W-:Y:S01]  /*0000*/  LDC R1, c[0x0][0x37c] ;  /* 0x0000df00ff017b82 */ /* 0x000fe20000000800 */
[----:B------:R-:W0:Y:S07]  /*0010*/  S2R R18, SR_TID.X ;  /* 0x0000000000127919 */ /* 0x000e2e0000002100 */
[----:B------:R-:W1:Y:S01]  /*0020*/  LDC.64 R16, c[0x0][0x380] ;  /* 0x0000e000ff107b82 */ /* 0x000e620000000a00 */
[----:B------:R-:W2:Y:S01]  /*0030*/  LDCU.64 UR4, c[0x0][0x358] ;  /* 0x00006b00ff0477ac */ /* 0x000ea20008000a00 */
[----:B------:R-:W3:Y:S01]  /*0040*/  S2R R5, SR_CTAID.X ;  /* 0x0000000000057919 */ /* 0x000ee20000002500 */
[----:B0-----:R-:W-:Y:S01]  /*0050*/  ISETP.GT.U32.AND P1, PT, R18, 0xff, PT ;  /* 0x000000ff1200780c */ /* 0x001fe20003f24070 */
[----:B---3--:R-:W-:-:S04]  /*0060*/  IMAD R5, R5, 0x100, R18 ;  /* 0x0000010005057824 */ /* 0x008fc800078e0212 */
[----:B-1----:R-:W-:-:S08]  /*0070*/  IMAD.WIDE R16, R5, 0x8, R16 ;  /* 0x0000000805107825 */ /* 0x002fd000078e0210 */
[----:B--2---:R-:W2:Y:S01]  /*0080*/  @!P1 LDG.E.64 R2, desc[UR4][R16.64] ;  /* 0x0000000410029981 */ /* 0x004ea2000c1e1b00 */
[----:B------:R-:W-:Y:S02]  /*0090*/  MOV R0, 0x400 ;  /* 0x0000040000007802 */ /* 0x000fe40000000f00 */
[C---:B------:R-:W-:Y:S01]  /*00a0*/  ISETP.GT.U32.AND P0, PT, R18.reuse, 0x1f, PT ;  /* 0x0000001f1200780c */ /* 0x040fe20003f04070 */
[----:B------:R-:W0:Y:S02]  /*00b0*/  S2R R5, SR_CgaCtaId ;  /* 0x0000000000057919 */ /* 0x000e240000008800 */
[----:B0-----:R-:W-:Y:S02]  /*00c0*/  LEA R5, R5, R0, 0x18 ;  /* 0x0000000005057211 */ /* 0x001fe400078ec0ff */
[----:B------:R-:W-:-:S05]  /*00d0*/  LEA.HI R0, R18, R18, RZ, 0x1d ;  /* 0x0000001212007211 */ /* 0x000fca00078fe8ff */
[----:B------:R-:W-:-:S05]  /*00e0*/  IMAD R0, R0, 0x8, R5 ;  /* 0x0000000800007824 */ /* 0x000fca00078e0205 */
[----:B--2---:R0:W-:Y:S01]  /*00f0*/  STS.64 [R0+0x10], R2 ;  /* 0x0000100200007388 */ /* 0x0041e20000000a00 */
[----:B------:R-:W-:Y:S06]  /*0100*/  BAR.SYNC.DEFER_BLOCKING 0x0 ;  /* 0x0000000000007b1d */ /* 0x000fec0000010000 */
[----:B------:R-:W-:Y:S05]  /*0110*/  @P0 BRA `(.L_x_122) ;  /* 0x0000000400240947 */ /* 0x000fea0003800000 */
[----:B------:R-:W-:Y:S01]  /*0120*/  IMAD R18, R18, 0x48, R5 ;  /* 0x0000004812127824 */ /* 0x000fe200078e0205 */
[----:B------:R-:W-:-:S04]  /*0130*/  UMOV UR6, 0xffffffff ;  /* 0xffffffff00067882 */ /* 0x000fc80000000000 */
[----:B------:R-:W-:Y:S04]  /*0140*/  LDS.64 R14, [R18+0x10] ;  /* 0x00001000120e7984 */ /* 0x000fe80000000a00 */
[----:B------:R-:W-:Y:S04]  /*0150*/  LDS.64 R12, [R18+0x18] ;  /* 0x00001800120c7984 */ /* 0x000fe80000000a00 */
[----:B------:R-:W1:Y:S04]  /*0160*/  LDS.64 R10, [R18+0x20] ;  /* 0x00002000120a7984 */ /* 0x000e680000000a00 */
[----:B------:R-:W-:Y:S04]  /*0170*/  LDS.64 R8, [R18+0x28] ;  /* 0x0000280012087984 */ /* 0x000fe80000000a00 */
[----:B------:R-:W2:Y:S04]  /*0180*/  LDS.64 R6, [R18+0x30] ;  /* 0x0000300012067984 */ /* 0x000ea80000000a00 */
[----:B------:R-:W-:Y:S04]  /*0190*/  LDS.64 R4, [R18+0x38] ;  /* 0x0000380012047984 */ /* 0x000fe80000000a00 */
[----:B0-----:R-:W0:Y:S04]  /*01a0*/  LDS.64 R2, [R18+0x40] ;  /* 0x0000400012027984 */ /* 0x001e280000000a00 */
[----:B------:R-:W3:Y:S01]  /*01b0*/  LDS.64 R20, [R18+0x48] ;  /* 0x0000480012147984 */ /* 0x000ee20000000a00 */
[----:B-1----:R-:W-:-:S04]  /*01c0*/  IADD3 R19, P3, P4, R10, R12, R14 ;  /* 0x0000000c0a137210 */ /* 0x002fc80007c7e00e */
[----:B------:R-:W-:Y:S02]  /*01d0*/  IADD3.X R23, PT, PT, R11, R13, R15, P3, P4 ;  /* 0x0000000d0b177210 */ /* 0x000fe40001fe840f */
[----:B--2---:R-:W-:-:S04]  /*01e0*/  IADD3 R19, P0, P2, R6, R19, R8 ;  /* 0x0000001306137210 */ /* 0x004fc80007a1e008 */
[----:B------:R-:W-:Y:S02]  /*01f0*/  IADD3.X R23, PT, PT, R7, R23, R9, P0, P2 ;  /* 0x0000001707177210 */ /* 0x000fe400007e4409 */
[----:B0-----:R-:W-:-:S04]  /*0200*/  IADD3 R19, P3, P4, R2, R19, R4 ;  /* 0x0000001302137210 */ /* 0x001fc80007c7e004 */
[----:B---3--:R-:W-:Y:S02]  /*0210*/  IADD3 R20, P0, PT, R20, R19, RZ ;  /* 0x0000001314147210 */ /* 0x008fe40007f1e0ff */
[----:B------:R-:W-:-:S05]  /*0220*/  IADD3.X R19, PT, PT, R3, R23, R5, P3, P4 ;  /* 0x0000001703137210 */ /* 0x000fca0001fe8405 */
[----:B------:R-:W-:Y:S01]  /*0230*/  IMAD.X R19, R21, 0x1, R19, P0 ;  /* 0x0000000115137824 */ /* 0x000fe200000e0613 */
[----:B------:R-:W-:Y:S06]  /*0240*/  BRA.DIV UR6, `(.L_x_123) ;  /* 0x0000000206f07947 */ /* 0x000fec000b800000 */
[----:B------:R-:W0:Y:S04]  /*0250*/  SHFL.UP PT, R27, R20, 0x1, RZ ;  /* 0x04200000141b7989 */ /* 0x000e2800000e00ff */
[----:B------:R-:W1:Y:S01]  /*0260*/  SHFL.UP P0, R25, R19, 0x1, RZ ;  /* 0x0420000013197989 */ /* 0x000e6200000000ff */
[----:B0-----:R-:W-:-:S04]  /*0270*/  IADD3 R22, P2, PT, R27, R20, RZ ;  /* 0x000000141b167210 */ /* 0x001fc80007f5e0ff */
[----:B-1----:R-:W-:Y:S01]  /*0280*/  SEL R27, R22, R27, P0 ;  /* 0x0000001b161b7207 */ /* 0x002fe20000000000 */
[----:B------:R-:W-:-:S04]  /*0290*/  IMAD.X R26, R25, 0x1, R19, P2 ;  /* 0x00000001191a7824 */ /* 0x000fc800010e0613 */
[----:B------:R-:W0:Y:S01]  /*02a0*/  SHFL.UP PT, R28, R27, 0x2, RZ ;  /* 0x044000001b1c7989 */ /* 0x000e2200000e00ff */
[----:B------:R-:W-:-:S05]  /*02b0*/  SEL R26, R26, R25, P0 ;  /* 0x000000191a1a7207 */ /* 0x000fca0000000000 */
[----:B------:R-:W1:Y:S01]  /*02c0*/  SHFL.UP P0, R25, R26, 0x2, RZ ;  /* 0x044000001a197989 */ /* 0x000e6200000000ff */
[----:B0-----:R-:W-:-:S05]  /*02d0*/  IADD3 R21, P2, PT, R28, R27, RZ ;  /* 0x0000001b1c157210 */ /* 0x001fca0007f5e0ff */
[----:B-1----:R-:W-:Y:S01]  /*02e0*/  IMAD.X R22, R25, 0x1, R26, P2 ;  /* 0x0000000119167824 */ /* 0x002fe200010e061a */
[----:B------:R-:W-:-:S04]  /*02f0*/  SEL R28, R21, R28, P0 ;  /* 0x0000001c151c7207 */ /* 0x000fc80000000000 */
[----:B------:R-:W-:Y:S01]  /*0300*/  SEL R29, R22, R25, P0 ;  /* 0x00000019161d7207 */ /* 0x000fe20000000000 */
        /* <DEDUP_REMOVED lines=12> */
[----:B------:R0:W1:Y:S04]  /*03d0*/  SHFL.UP PT, R28, R27, 0x10, RZ ;  /* 0x060000001b1c7989 */ /* 0x00006800000e00ff */
[----:B------:R0:W2:Y:S02]  /*03e0*/  SHFL.UP P0, R25, R26, 0x10, RZ ;  /* 0x060000001a197989 */ /* 0x0000a400000000ff */
.L_x_134:
[----:B-1----:R-:W-:-:S04]  /*03f0*/  IADD3 R21, P2, PT, R28, R27, RZ ;  /* 0x0000001b1c157210 */ /* 0x002fc80007f5e0ff */
[----:B--2---:R-:W-:Y:S01]  /*0400*/  SEL R21, R21, R28, P0 ;  /* 0x0000001c15157207 */ /* 0x004fe20000000000 */
[----:B------:R-:W-:-:S05]  /*0410*/  IMAD.X R22, R25, 0x1, R26, P2 ;  /* 0x0000000119167824 */ /* 0x000fca00010e061a */
[----:B------:R-:W-:Y:S02]  /*0420*/  SEL R22, R22, R25, P0 ;  /* 0x0000001916167207 */ /* 0x000fe40000000000 */
[----:B------:R-:W-:-:S05]  /*0430*/  IADD3 R20, P0, PT, R21, -R20, RZ ;  /* 0x8000001415147210 */ /* 0x000fca0007f1e0ff */
[----:B------:R-:W-:Y:S01]  /*0440*/  IMAD.X R21, R22, 0x1, ~R19, P0 ;  /* 0x0000000116157824 */ /* 0x000fe200000e0e13 */
[----:B------:R-:W-:-:S04]  /*0450*/  IADD3 R14, P0, PT, R14, R20, RZ ;  /* 0x000000140e0e7210 */ /* 0x000fc80007f1e0ff */
[----:B------:R1:W-:Y:S01]  /*0460*/  STS.64 [R18+0x10], R20 ;  /* 0x0000101412007388 */ /* 0x0003e20000000a00 */
[----:B------:R-:W-:Y:S01]  /*0470*/  IMAD.X R15, R15, 0x1, R21, P0 ;  /* 0x000000010f0f7824 */ /* 0x000fe200000e0615 */
        /* <DEDUP_REMOVED lines=17> */
[----:B------:R-:W-:-:S05]  /*0590*/  IMAD.X R3, R3, 0x1, R5, P0 ;  /* 0x0000000103037824 */ /* 0x000fca00000e0605 */
[----:B------:R1:W-:Y:S03]  /*05a0*/  STS.64 [R18+0x48], R2 ;  /* 0x0000480212007388 */ /* 0x0003e60000000a00 */
.L_x_122:
[----:B------:R-:W-:Y:S05]  /*05b0*/  WARPSYNC.ALL ;  /* 0x0000000000007948 */ /* 0x000fea0003800000 */
[----:B------:R-:W-:Y:S06]  /*05c0*/  BAR.SYNC.DEFER_BLOCKING 0x0 ;  /* 0x0000000000007b1d */ /* 0x000fec0000010000 */
[----:B------:R-:W-:Y:S05]  /*05d0*/  @P1 EXIT ;  /* 0x000000000000194d */ /* 0x000fea0003800000 */
[----:B01----:R-:W0:Y:S04]  /*05e0*/  LDS.64 R2, [R0+0x10] ;  /* 0x0000100000027984 */ /* 0x003e280000000a00 */
[----:B0-----:R-:W-:Y:S01]  /*05f0*/  STG.E.64 desc[UR4][R16.64], R2 ;  /* 0x0000000210007986 */ /* 0x001fe2000c101b04 */
[----:B------:R-:W-:Y:S05]  /*0600*/  EXIT ;  /* 0x000000000000794d */ /* 0x000fea0003800000 */
.L_x_123:
[----:B------:R-:W-:Y:S02]  /*0610*/  IMAD.MOV.U32 R24, RZ, RZ, R20 ;  /* 0x000000ffff187224 */ /* 0x000fe400078e0014 */
[----:B------:R-:W-:Y:S02]  /*0620*/  IMAD.MOV.U32 R23, RZ, RZ, 0x1 ;  /* 0x00000001ff177424 */ /* 0x000fe400078e00ff */
[----:B------:R-:W-:Y:S02]  /*0630*/  IMAD.MOV.U32 R22, RZ, RZ, RZ ;  /* 0x000000ffff167224 */ /* 0x000fe400078e00ff */
[----:B------:R-:W-:-:S07]  /*0640*/  IMAD.MOV.U32 R21, RZ, RZ, -0x1 ;  /* 0xffffffffff157424 */ /* 0x000fce00078e00ff */
[----:B------:R-:W-:Y:S05]  /*0650*/  WARPSYNC.COLLECTIVE R21, `(.L_x_124) ;  /* 0x0000000015087348 */ /* 0x000fea0003c00000 */
[----:B------:R0:W1:Y:S02]  /*0660*/  SHFL.UP P0, R25, R24, R23, R22 ;  /* 0x0400001718197389 */ /* 0x0000640000000016 */
[----:B01----:R-:W-:Y:S05]  /*0670*/  ENDCOLLECTIVE ;  /* 0x000000000000791b */ /* 0x003fea0003800000 */
.L_x_124:
[----:B------:R-:W-:Y:S02]  /*0680*/  IMAD.MOV.U32 R24, RZ, RZ, R19 ;  /* 0x000000ffff187224 */ /* 0x000fe400078e0013 */
[----:B------:R-:W-:-:S07]  /*0690*/  IMAD.MOV.U32 R27, RZ, RZ, R25 ;  /* 0x000000ffff1b7224 */ /* 0x000fce00078e0019 */
[----:B------:R-:W-:Y:S05]  /*06a0*/  WARPSYNC.COLLECTIVE R21, `(.L_x_125) ;  /* 0x0000000015087348 */ /* 0x000fea0003c00000 */
[----:B------:R0:W1:Y:S02]  /*06b0*/  SHFL.UP P0, R25, R24, R23, R22 ;  /* 0x0400001718197389 */ /* 0x0000640000000016 */
[----:B01----:R-:W-:Y:S05]  /*06c0*/  ENDCOLLECTIVE ;  /* 0x000000000000791b */ /* 0x003fea0003800000 */
.L_x_125:
[----:B------:R-:W-:Y:S01]  /*06d0*/  IADD3 R26, P2, PT, R27, R20, RZ ;  /* 0x000000141b1a7210 */ /* 0x000fe20007f5e0ff */
[----:B------:R-:W-:-:S03]  /*06e0*/  IMAD.MOV.U32 R23, RZ, RZ, 0x2 ;  /* 0x00000002ff177424 */ /* 0x000fc600078e00ff */
[----:B------:R-:W-:Y:S01]  /*06f0*/  SEL R27, R26, R27, P0 ;  /* 0x0000001b1a1b7207 */ /* 0x000fe20000000000 */
[----:B------:R-:W-:-:S04]  /*0700*/  IMAD.X R26, R25, 0x1, R19, P2 ;  /* 0x00000001191a7824 */ /* 0x000fc800010e0613 */
[----:B------:R-:W-:Y:S01]  /*0710*/  IMAD.MOV.U32 R24, RZ, RZ, R27 ;  /* 0x000000ffff187224 */ /* 0x000fe200078e001b */
[----:B------:R-:W-:-:S07]  /*0720*/  SEL R26, R26, R25, P0 ;  /* 0x000000191a1a7207 */ /* 0x000fce0000000000 */
[----:B------:R-:W-:Y:S05]  /*0730*/  WARPSYNC.COLLECTIVE R21, `(.L_x_126) ;  /* 0x0000000015087348 */ /* 0x000fea0003c00000 */
[----:B------:R0:W1:Y:S02]  /*0740*/  SHFL.UP P0, R25, R24, R23, R22 ;  /* 0x0400001718197389 */ /* 0x0000640000000016 */
[----:B01----:R-:W-:Y:S05]  /*0750*/  ENDCOLLECTIVE ;  /* 0x000000000000791b */ /* 0x003fea0003800000 */
.L_x_126:
[----:B------:R-:W-:Y:S02]  /*0760*/  IMAD.MOV.U32 R24, RZ, RZ, R26 ;  /* 0x000000ffff187224 */ /* 0x000fe400078e001a */
[----:B------:R-:W-:-:S07]  /*0770*/  IMAD.MOV.U32 R28, RZ, RZ, R25 ;  /* 0x000000ffff1c7224 */ /* 0x000fce00078e0019 */
[----:B------:R-:W-:Y:S05]  /*0780*/  WARPSYNC.COLLECTIVE R21, `(.L_x_127) ;  /* 0x0000000015087348 */ /* 0x000fea0003c00000 */
[----:B------:R0:W1:Y:S02]  /*0790*/  SHFL.UP P0, R25, R24, R23, R22 ;  /* 0x0400001718197389 */ /* 0x0000640000000016 */
[----:B01----:R-:W-:Y:S05]  /*07a0*/  ENDCOLLECTIVE ;  /* 0x000000000000791b */ /* 0x003fea0003800000 */
.L_x_127:
        /* <DEDUP_REMOVED lines=9> */
.L_x_128:
[----:B------:R-:W-:Y:S02]  /*0840*/  IMAD.MOV.U32 R24, RZ, RZ, R29 ;  /* 0x000000ffff187224 */ /* 0x000fe400078e001d */
[----:B------:R-:W-:-:S07]  /*0850*/  IMAD.MOV.U32 R27, RZ, RZ, R25 ;  /* 0x000000ffff1b7224 */ /* 0x000fce00078e0019 */
[----:B------:R-:W-:Y:S05]  /*0860*/  WARPSYNC.COLLECTIVE R21, `(.L_x_129) ;  /* 0x0000000015087348 */ /* 0x000fea0003c00000 */
[----:B------:R0:W1:Y:S02]  /*0870*/  SHFL.UP P0, R25, R24, R23, R22 ;  /* 0x0400001718197389 */ /* 0x0000640000000016 */
[----:B01----:R-:W-:Y:S05]  /*0880*/  ENDCOLLECTIVE ;  /* 0x000000000000791b */ /* 0x003fea0003800000 */
.L_x_129:
        /* <DEDUP_REMOVED lines=9> */
.L_x_130:
[----:B------:R-:W-:Y:S02]  /*0920*/  IMAD.MOV.U32 R24, RZ, RZ, R29 ;  /* 0x000000ffff187224 */ /* 0x000fe400078e001d */
[----:B------:R-:W-:-:S07]  /*0930*/  IMAD.MOV.U32 R27, RZ, RZ, R25 ;  /* 0x000000ffff1b7224 */ /* 0x000fce00078e0019 */
[----:B------:R-:W-:Y:S05]  /*0940*/  WARPSYNC.COLLECTIVE R21, `(.L_x_131) ;  /* 0x0000000015087348 */ /* 0x000fea0003c00000 */
[----:B------:R0:W1:Y:S02]  /*0950*/  SHFL.UP P0, R25, R24, R23, R22 ;  /* 0x0400001718197389 */ /* 0x0000640000000016 */
[----:B01----:R-:W-:Y:S05]  /*0960*/  ENDCOLLECTIVE ;  /* 0x000000000000791b */ /* 0x003fea0003800000 */
.L_x_131:
        /* <DEDUP_REMOVED lines=9> */
.L_x_132:
[----:B------:R-:W-:Y:S02]  /*0a00*/  IMAD.MOV.U32 R24, RZ, RZ, R26 ;  /* 0x000000ffff187224 */ /* 0x000fe400078e001a */
[----:B------:R-:W-:-:S07]  /*0a10*/  IMAD.MOV.U32 R28, RZ, RZ, R25 ;  /* 0x000000ffff1c7224 */ /* 0x000fce00078e0019 */
[----:B------:R-:W-:Y:S05]  /*0a20*/  WARPSYNC.COLLECTIVE R21, `(.L_x_133) ;  /* 0x0000000015087348 */ /* 0x000fea0003c00000 */
[----:B------:R0:W1:Y:S02]  /*0a30*/  SHFL.UP P0, R25, R24, R23, R22 ;  /* 0x0400001718197389 */ /* 0x0000640000000016 */
[----:B01----:R-:W-:Y:S05]  /*0a40*/  ENDCOLLECTIVE ;  /* 0x000000000000791b */ /* 0x003fea0003800000 */
.L_x_133:
[----:B------:R-:W-:Y:S05]  /*0a50*/  BRA `(.L_x_134) ;  /* 0xfffffff800647947 */ /* 0x000fea000383ffff */
.L_x_135:
        /* <DEDUP_REMOVED lines=10> */
.L_x_226:


//--------------------- .text._ZN3cub18CUB_300001_SM_10006detail10radix_sort30DeviceRadixSortHistogramKernelINS1_5radix10policy_hubIiiyE10Policy1000ELNS0_9SortOrderE0EiyNS1_21identity_decomposer_tEEEvPT2_PKT1_SA_iiT3_ --------------------------
	.section	.text._ZN3cub18CUB_300001_SM_10006detail10radix_sort30DeviceRadixSortHistogramKernelINS1_5radix10policy_hubIiiyE10Policy1000ELNS0_9SortOrderE0EiyNS1_21identity_decomposer_tEEEvPT2_PKT1_SA_iiT3_,"ax",@progbits
	.align	128
        .global         _ZN3cub18CUB_300001_SM_10006detail10radix_sort30DeviceRadixSortHistogramKernelINS1_5radix10policy_hubIiiyE10Policy1000ELNS0_9SortOrderE0EiyNS1_21identity_decomposer_tEEEvPT2_PKT1_SA_iiT3_
        .type           _ZN3cub18CUB_300001_SM_10006detail10radix_sort30DeviceRadixSortHistogramKernelINS1_5radix10policy_hubIiiyE10Policy1000ELNS0_9SortOrderE0EiyNS1_21identity_decomposer_tEEEvPT2_PKT1_SA_iiT3_,@function
        .size           _ZN3cub18CUB_300001_SM_10006detail10radix_sort30DeviceRadixSortHistogramKernelINS1_5radix10policy_hubIiiyE10Policy1000ELNS0_9SortOrderE0EiyNS1_21identity_decomposer_tEEEvPT2_PKT1_SA_iiT3_,(.L_x_227 - _ZN3cub18CUB_300001_SM_10006detail10radix_sort30DeviceRadixSortHistogramKernelINS1_5radix10policy_hubIiiyE10Policy1000ELNS0_9SortOrderE0EiyNS1_21identity_decomposer_tEEEvPT2_PKT1_SA_iiT3_)
        .other          _ZN3cub18CUB_300001_SM_10006detail10radix_sort30DeviceRadixSortHistogramKernelINS1_5radix10policy_hubIiiyE10Policy1000ELNS0_9SortOrderE0EiyNS1_21identity_decomposer_tEEEvPT2_PKT1_SA_iiT3_,@"STO_CUDA_ENTRY STV_DEFAULT"
_ZN3cub18CUB_300001_SM_10006detail10radix_sort30DeviceRadixSortHistogramKernelINS1_5radix10policy_hubIiiyE10Policy1000ELNS0_9SortOrderE0EiyNS1_21identity_decomposer_tEEEvPT2_PKT1_SA_iiT3_:
.text._ZN3cub18CUB_300001_SM_10006detail10radix_sort30DeviceRadixSortHistogramKernelINS1_5radix10policy_hubIiiyE10Policy1000ELNS0_9SortOrderE0EiyNS1_21identity_decomposer_tEEEvPT2_PKT1_SA_iiT3_:
[----:B------:R-:W-:Y:S01]  /*0000*/  LDC R1, c[0x0][0x37c] ;  /* 0x0000df00ff017b82 */ /* 0x000fe20000000800 */
[----:B------:R-:W0:Y:S02]  /*0010*/  LDCU.64 UR14, c[0x0][0x390] ;  /* 0x00007200ff0e77ac */ /* 0x000e240008000a00 */
[----:B0-----:R-:W-:-:S04]  /*0020*/  ISETP.NE.U32.AND P0, PT, RZ, UR14, PT ;  /* 0x0000000eff007c0c */ /* 0x001fc8000bf05070 */
[----:B------:R-:W-:-:S13]  /*0030*/  ISETP.NE.AND.EX P0, PT, RZ, UR15, PT, P0 ;  /* 0x0000000fff007c0c */ /* 0x000fda000bf05300 */
[----:B------:R-:W-:Y:S05]  /*0040*/  @!P0 EXIT ;  /* 0x000000000000894d */ /* 0x000fea0003800000 */
[----:B------:R-:W-:Y:S01]  /*0050*/  UIADD3 UR11, UP0, UPT, UR14, -0x1, URZ ;  /* 0xffffffff0e0b7890 */ /* 0x000fe2000ff1e0ff */
[----:B------:R-:W0:Y:S01]  /*0060*/  S2R R4, SR_TID.X ;  /* 0x0000000000047919 */ /* 0x000e220000002100 */
[----:B------:R-:W1:Y:S01]  /*0070*/  LDCU.64 UR4, c[0x0][0x398] ;  /* 0x00007300ff0477ac */ /* 0x000e620008000a00 */
[----:B------:R-:W2:Y:S01]  /*0080*/  S2UR UR7, SR_CgaCtaId ;  /* 0x00000000000779c3 */ /* 0x000ea20000008800 */
[----:B------:R-:W-:Y:S01]  /*0090*/  UIADD3.X UR12, UPT, UPT, UR15, -0x1, URZ, UP0, !UPT ;  /* 0xffffffff0f0c7890 */ /* 0x000fe200087fe4ff */
[----:B------:R-:W-:Y:S01]  /*00a0*/  UMOV UR6, 0x400 ;  /* 0x0000040000067882 */ /* 0x000fe20000000000 */
[----:B------:R-:W3:Y:S05]  /*00b0*/  LDCU.64 UR20, c[0x0][0x358] ;  /* 0x00006b00ff1477ac */ /* 0x000eea0008000a00 */
[----:B------:R-:W4:Y:S01]  /*00c0*/  S2UR UR8, SR_CTAID.X ;  /* 0x00000000000879c3 */ /* 0x000f220000002500 */
[----:B------:R-:W-:Y:S01]  /*00d0*/  USHF.R.U64 UR11, UR11, 0x1e, UR12 ;  /* 0x0000001e0b0b7899 */ /* 0x000fe2000800120c */
[----:B------:R-:W0:Y:S03]  /*00e0*/  LDCU UR28, c[0x0][0x370] ;  /* 0x00006e00ff1c77ac */ /* 0x000e260008000800 */
[----:B------:R-:W-:-:S02]  /*00f0*/  UIADD3 UR11, UP0, UPT, UR11, 0x1, URZ ;  /* 0x000000010b0b7890 */ /* 0x000fc4000ff1e0ff */
[----:B-1----:R-:W-:Y:S02]  /*0100*/  UIADD3 UR4, UPT, UPT, UR5, 0x7, -UR4 ;  /* 0x0000000705047890 */ /* 0x002fe4000fffe804 */
[----:B------:R-:W-:Y:S02]  /*0110*/  ULEA.HI.X UR12, UR12, URZ, URZ, 0x2, UP0 ;  /* 0x000000ff0c0c7291 */ /* 0x000fe400080f14ff */
[----:B------:R-:W-:Y:S02]  /*0120*/  UISETP.LT.U32.AND UP0, UPT, UR11, UR14, UPT ;  /* 0x0000000e0b00728c */ /* 0x000fe4000bf01070 */
[----:B------:R-:W-:Y:S02]  /*0130*/  USHF.R.S32.HI UR5, URZ, 0x1f, UR4 ;  /* 0x0000001fff057899 */ /* 0x000fe40008011404 */
[----:B------:R-:W-:Y:S02]  /*0140*/  UISETP.LT.U32.AND.EX UP0, UPT, UR12, UR15, UPT, UP0 ;  /* 0x0000000f0c00728c */ /* 0x000fe4000bf01100 */
[----:B------:R-:W-:-:S02]  /*0150*/  ULEA.HI UR5, UR5, UR4, URZ, 0x3 ;  /* 0x0000000405057291 */ /* 0x000fc4000f8f18ff */
[----:B------:R-:W-:Y:S01]  /*0160*/  USEL UR11, UR11, UR14, UP0 ;  /* 0x0000000e0b0b7287 */ /* 0x000fe20008000000 */
[C---:B0-----:R-:W-:Y:S01]  /*0170*/  VIADD R21, R4.reuse, 0x780 ;  /* 0x0000078004157836 */ /* 0x041fe20000000000 */
[----:B------:R-:W-:Y:S02]  /*0180*/  USEL UR12, UR12, UR15, UP0 ;  /* 0x0000000f0c0c7287 */ /* 0x000fe40008000000 */
[----:B------:R-:W-:Y:S02]  /*0190*/  UISETP.GE.AND UP0, UPT, UR4, 0x8, UPT ;  /* 0x000000080400788c */ /* 0x000fe4000bf06270 */
[----:B--2---:R-:W-:Y:S02]  /*01a0*/  ULEA UR6, UR7, UR6, 0x18 ;  /* 0x0000000607067291 */ /* 0x004fe4000f8ec0ff */
[----:B------:R-:W-:Y:S02]  /*01b0*/  USHF.R.S32.HI UR5, URZ, 0x3, UR5 ;  /* 0x00000003ff057899 */ /* 0x000fe40008011405 */
[----:B------:R-:W-:Y:S01]  /*01c0*/  PLOP3.LUT P0, PT, PT, PT, UP0, 0x80, 0x8 ;  /* 0x000000000008781c */ /* 0x000fe20003f0f008 */
[----:B----4-:R-:W-:Y:S01]  /*01d0*/  USHF.L.U32 UR8, UR8, 0xb, URZ ;  /* 0x0000000b08087899 */ /* 0x010fe200080006ff */
[C---:B------:R-:W-:Y:S01]  /*01e0*/  LEA R0, R4.reuse, UR6, 0x2 ;  /* 0x0000000604007c11 */ /* 0x040fe2000f8e10ff */
[----:B------:R-:W-:Y:S01]  /*01f0*/  UIADD3 UR22, UPT, UPT, UR5, -0x1, URZ ;  /* 0xffffffff05167890 */ /* 0x000fe2000fffe0ff */
[----:B------:R-:W-:Y:S01]  /*0200*/  ISETP.GT.U32.OR P0, PT, R4, 0xff, !P0 ;  /* 0x000000ff0400780c */ /* 0x000fe20004704470 */
[----:B------:R-:W-:-:S02]  /*0210*/  ULOP3.LUT UR23, UR5, 0xf, URZ, 0xc0, !UPT ;  /* 0x0000000f05177892 */ /* 0x000fc4000f8ec0ff */
[----:B------:R-:W-:Y:S01]  /*0220*/  ULOP3.LUT UR24, UR5, 0x7, URZ, 0xc0, !UPT ;  /* 0x0000000705187892 */ /* 0x000fe2000f8ec0ff */
[----:B------:R-:W-:Y:S01]  /*0230*/  P2R R20, PR, RZ, 0x1 ;  /* 0x00000001ff147803 */ /* 0x000fe20000000000 */
[----:B------:R-:W-:Y:S02]  /*0240*/  ULOP3.LUT UR25, UR5, 0x3, URZ, 0xc0, !UPT ;  /* 0x0000000305197892 */ /* 0x000fe4000f8ec0ff */
[----:B------:R-:W-:Y:S02]  /*0250*/  ULOP3.LUT UR26, UR5, 0xffffff0, URZ, 0xc0, !UPT ;  /* 0x0ffffff0051a7892 */ /* 0x000fe4000f8ec0ff */
[----:B------:R-:W-:Y:S02]  /*0260*/  ULOP3.LUT UR27, UR5, 0xffffff8, URZ, 0xc0, !UPT ;  /* 0x0ffffff8051b7892 */ /* 0x000fe4000f8ec0ff */
[----:B------:R-:W-:Y:S01]  /*0270*/  ULOP3.LUT UR9, UR5, 0x1, URZ, 0xc0, !UPT ;  /* 0x0000000105097892 */ /* 0x000fe2000f8ec0ff */
[----:B------:R-:W-:Y:S01]  /*0280*/  UMOV UR6, URZ ;  /* 0x000000ff00067c82 */ /* 0x000fe20008000000 */
[----:B---3--:R-:W-:-:S10]  /*0290*/  UMOV UR7, URZ ;  /* 0x000000ff00077c82 */ /* 0x008fd40008000000 */
.L_x_219:
[----:B------:R-:W-:Y:S01]  /*02a0*/  ISETP.NE.AND P0, PT, R20, RZ, PT ;  /* 0x000000ff1400720c */ /* 0x000fe20003f05270 */
[----:B------:R-:W-:-:S12]  /*02b0*/  BSSY.RECONVERGENT B0, `(.L_x_136) ;  /* 0x000007c000007945 */ /* 0x000fd80003800200 */
[----:B012345:R-:W-:Y:S05]  /*02c0*/  @P0 BRA `(.L_x_137) ;  /* 0x0000000400e80947 */ /* 0x03ffea0003800000 */
[----:B------:R-:W-:Y:S02]  /*02d0*/  IMAD.U32 R2, RZ, RZ, UR22 ;  /* 0x00000016ff027e24 */ /* 0x000fe4000f8e00ff */
[----:B------:R-:W-:-:S03]  /*02e0*/  IMAD.MOV.U32 R3, RZ, RZ, RZ ;  /* 0x000000ffff037224 */ /* 0x000fc600078e00ff */
[----:B------:R-:W-:-:S13]  /*02f0*/  ISETP.GE.U32.AND P1, PT, R2, 0xf, PT ;  /* 0x0000000f0200780c */ /* 0x000fda0003f26070 */
[----:B------:R-:W-:Y:S05]  /*0300*/  @!P1 BRA `(.L_x_138) ;  /* 0x00000000005c9947 */ /* 0x000fea0003800000 */
[----:B------:R-:W-:Y:S01]  /*0310*/  VIADD R2, R0, 0x2000 ;  /* 0x0000200000027836 */ /* 0x000fe20000000000 */
[----:B------:R-:W-:-:S12]  /*0320*/  UIADD3 UR4, UPT, UPT, -UR26, URZ, URZ ;  /* 0x000000ff1a047290 */ /* 0x000fd8000fffe1ff */
.L_x_139:
[----:B------:R-:W-:Y:S01]  /*0330*/  UIADD3 UR4, UPT, UPT, UR4, 0x10, URZ ;  /* 0x0000001004047890 */ /* 0x000fe2000fffe0ff */
[----:B------:R-:W-:Y:S03]  /*0340*/  STS [R2+-0x2000], RZ ;  /* 0xffe000ff02007388 */ /* 0x000fe60000000800 */
[----:B------:R-:W-:Y:S01]  /*0350*/  UISETP.NE.AND UP0, UPT, UR4, URZ, UPT ;  /* 0x000000ff0400728c */ /* 0x000fe2000bf05270 */
        /* <DEDUP_REMOVED lines=16> */
[----:B------:R-:W-:Y:S06]  /*0460*/  BRA.U UP0, `(.L_x_139) ;  /* 0xfffffffd00b07547 */ /* 0x000fec000b83ffff */
[----:B------:R-:W-:-:S07]  /*0470*/  IMAD.U32 R3, RZ, RZ, UR26 ;  /* 0x0000001aff037e24 */ /* 0x000fce000f8e00ff */
.L_x_138:
[----:B------:R-:W-:Y:S01]  /*0480*/  ISETP.NE.AND P0, PT, RZ, UR23, PT ;  /* 0x00000017ff007c0c */ /* 0x000fe2000bf05270 */
[----:B------:R-:W-:Y:S01]  /*0490*/  IMAD.U32 R6, RZ, RZ, UR24 ;  /* 0x00000018ff067e24 */ /* 0x000fe2000f8e00ff */
[----:B------:R-:W-:-:S03]  /*04a0*/  MOV R2, UR23 ;  /* 0x0000001700027c02 */ /* 0x000fc60008000f00 */
[----:B------:R-:W-:Y:S02]  /*04b0*/  VIADD R6, R6, 0xffffffff ;  /* 0xffffffff06067836 */ /* 0x000fe40000000000 */
[----:B------:R-:W-:-:S06]  /*04c0*/  VIADD R2, R2, 0xffffffff ;  /* 0xffffffff02027836 */ /* 0x000fcc0000000000 */
[----:B------:R-:W-:Y:S05]  /*04d0*/  @!P0 BRA `(.L_x_140) ;  /* 0x00000000007c8947 */ /* 0x000fea0003800000 */
[----:B------:R-:W-:Y:S01]  /*04e0*/  ISETP.GE.U32.AND P2, PT, R2, 0x7, PT ;  /* 0x000000070200780c */ /* 0x000fe20003f46070 */
[----:B------:R-:W-:-:S12]  /*04f0*/  UISETP.NE.AND UP0, UPT, UR24, URZ, UPT ;  /* 0x000000ff1800728c */ /* 0x000fd8000bf05270 */
[----:B------:R-:W-:Y:S05]  /*0500*/  @!P2 BRA `(.L_x_141) ;  /* 0x000000000028a947 */ /* 0x000fea0003800000 */
        /* <DEDUP_REMOVED lines=10> */
.L_x_141:
[----:B------:R-:W-:Y:S05]  /*05b0*/  BRA.U !UP0, `(.L_x_140) ;  /* 0x0000000108447547 */ /* 0x000fea000b800000 */
[----:B------:R-:W-:Y:S01]  /*05c0*/  ISETP.GE.U32.AND P2, PT, R6, 0x3, PT ;  /* 0x000000030600780c */ /* 0x000fe20003f46070 */
[----:B------:R-:W-:-:S12]  /*05d0*/  UISETP.NE.AND UP0, UPT, UR25, URZ, UPT ;  /* 0x000000ff1900728c */ /* 0x000fd8000bf05270 */
[C---:B0-----:R-:W-:Y:S02]  /*05e0*/  @P2 IMAD R5, R3.reuse, 0x400, R0 ;  /* 0x0000040003052824 */ /* 0x041fe400078e0200 */
[----:B------:R-:W-:-:S03]  /*05f0*/  @P2 VIADD R3, R3, 0x4 ;  /* 0x0000000403032836 */ /* 0x000fc60000000000 */
[----:B------:R1:W-:Y:S04]  /*0600*/  @P2 STS [R5], RZ ;  /* 0x000000ff05002388 */ /* 0x0003e80000000800 */
[----:B------:R1:W-:Y:S04]  /*0610*/  @P2 STS [R5+0x400], RZ ;  /* 0x000400ff05002388 */ /* 0x0003e80000000800 */
[----:B------:R1:W-:Y:S04]  /*0620*/  @P2 STS [R5+0x800], RZ ;  /* 0x000800ff05002388 */ /* 0x0003e80000000800 */
[----:B------:R1:W-:Y:S01]  /*0630*/  @P2 STS [R5+0xc00], RZ ;  /* 0x000c00ff05002388 */ /* 0x0003e20000000800 */
[----:B------:R-:W-:Y:S05]  /*0640*/  BRA.U !UP0, `(.L_x_140) ;  /* 0x0000000108207547 */ /* 0x000fea000b800000 */
[----:B------:R-:W-:Y:S01]  /*0650*/  IMAD R3, R3, 0x400, R0 ;  /* 0x0000040003037824 */ /* 0x000fe200078e0200 */
[----:B------:R-:W-:-:S04]  /*0660*/  UISETP.NE.AND UP0, UPT, UR25, 0x1, UPT ;  /* 0x000000011900788c */ /* 0x000fc8000bf05270 */
[----:B------:R2:W-:Y:S05]  /*0670*/  STS [R3], RZ ;  /* 0x000000ff03007388 */ /* 0x0005ea0000000800 */
[----:B------:R-:W-:Y:S05]  /*0680*/  BRA.U !UP0, `(.L_x_140) ;  /* 0x0000000108107547 */ /* 0x000fea000b800000 */
[----:B------:R-:W-:Y:S01]  /*0690*/  UISETP.NE.AND UP0, UPT, UR25, 0x2, UPT ;  /* 0x000000021900788c */ /* 0x000fe2000bf05270 */
[----:B------:R3:W-:Y:S05]  /*06a0*/  STS [R3+0x400], RZ ;  /* 0x000400ff03007388 */ /* 0x0007ea0000000800 */
[----:B------:R-:W-:-:S13]  /*06b0*/  PLOP3.LUT P2, PT, PT, PT, UP0, 0x80, 0x8 ;  /* 0x000000000008781c */ /* 0x000fda0003f4f008 */
[----:B------:R3:W-:Y:S02]  /*06c0*/  @P2 STS [R3+0x800], RZ ;  /* 0x000800ff03002388 */ /* 0x0007e40000000800 */
.L_x_140:
[----:B------:R-:W-:-:S13]  /*06d0*/  ISETP.GT.U32.AND P2, PT, R4, 0x7f, PT ;  /* 0x0000007f0400780c */ /* 0x000fda0003f44070 */
[----:B------:R-:W-:Y:S05]  /*06e0*/  @P2 BRA `(.L_x_137) ;  /* 0x0000000000e02947 */ /* 0x000fea0003800000 */
[----:B--23--:R-:W-:Y:S01]  /*06f0*/  HFMA2 R3, -RZ, RZ, 0, 0 ;  /* 0x00000000ff037431 */ /* 0x00cfe200000001ff */
[----:B------:R-:W-:Y:S06]  /*0700*/  @!P1 BRA `(.L_x_142) ;  /* 0x0000000000589947 */ /* 0x000fec0003800000 */
[----:B------:R-:W-:-:S07]  /*0710*/  IMAD.MOV.U32 R3, RZ, RZ, RZ ;  /* 0x000000ffff037224 */ /* 0x000fce00078e00ff */
.L_x_143:
[C---:B012---:R-:W-:Y:S02]  /*0720*/  IMAD R5, R3.reuse, 0x400, R0 ;  /* 0x0000040003057824 */ /* 0x047fe400078e0200 */
[----:B------:R-:W-:-:S03]  /*0730*/  VIADD R3, R3, 0x10 ;  /* 0x0000001003037836 */ /* 0x000fc60000000000 */
[----:B------:R2:W-:Y:S02]  /*0740*/  STS [R5+0x200], RZ ;  /* 0x000200ff05007388 */ /* 0x0005e40000000800 */
[----:B------:R-:W-:Y:S02]  /*0750*/  ISETP.NE.AND P1, PT, R3, UR26, PT ;  /* 0x0000001a03007c0c */ /* 0x000fe4000bf25270 */
[----:B------:R2:W-:Y:S04]  /*0760*/  STS [R5+0x600], RZ ;  /* 0x000600ff05007388 */ /* 0x0005e80000000800 */
        /* <DEDUP_REMOVED lines=13> */
[----:B------:R2:W-:Y:S01]  /*0840*/  STS [R5+0x3e00], RZ ;  /* 0x003e00ff05007388 */ /* 0x0005e20000000800 */
[----:B------:R-:W-:Y:S05]  /*0850*/  @P1 BRA `(.L_x_143) ;  /* 0xfffffffc00b01947 */ /* 0x000fea000383ffff */
[----:B------:R-:W-:-:S07]  /*0860*/  IMAD.U32 R3, RZ, RZ, UR26 ;  /* 0x0000001aff037e24 */ /* 0x000fce000f8e00ff */
.L_x_142:
[----:B------:R-:W-:Y:S05]  /*0870*/  @!P0 BRA `(.L_x_137) ;  /* 0x00000000007c8947 */ /* 0x000fea0003800000 */
[----:B------:R-:W-:Y:S01]  /*0880*/  ISETP.GE.U32.AND P0, PT, R2, 0x7, PT ;  /* 0x000000070200780c */ /* 0x000fe20003f06070 */
[----:B------:R-:W-:-:S12]  /*0890*/  UISETP.NE.AND UP0, UPT, UR24, URZ, UPT ;  /* 0x000000ff1800728c */ /* 0x000fd8000bf05270 */
[----:B------:R-:W-:Y:S05]  /*08a0*/  @!P0 BRA `(.L_x_144) ;  /* 0x0000000000288947 */ /* 0x000fea0003800000 */
[C---:B------:R-:W-:Y:S02]  /*08b0*/  IMAD R2, R3.reuse, 0x400, R0 ;  /* 0x0000040003027824 */ /* 0x040fe400078e0200 */
[----:B------:R-:W-:-:S03]  /*08c0*/  VIADD R3, R3, 0x8 ;  /* 0x0000000803037836 */ /* 0x000fc60000000000 */
[----:B------:R3:W-:Y:S04]  /*08d0*/  STS [R2+0x200], RZ ;  /* 0x000200ff02007388 */ /* 0x0007e80000000800 */
[----:B------:R3:W-:Y:S04]  /*08e0*/  STS [R2+0x600], RZ ;  /* 0x000600ff02007388 */ /* 0x0007e80000000800 */
[----:B------:R3:W-:Y:S04]  /*08f0*/  STS [R2+0xa00], RZ ;  /* 0x000a00ff02007388 */ /* 0x0007e80000000800 */
[----:B------:R3:W-:Y:S04]  /*0900*/  STS [R2+0xe00], RZ ;  /* 0x000e00ff02007388 */ /* 0x0007e80000000800 */
[----:B------:R3:W-:Y:S04]  /*0910*/  STS [R2+0x1200], RZ ;  /* 0x001200ff02007388 */ /* 0x0007e80000000800 */
[----:B------:R3:W-:Y:S04]  /*0920*/  STS [R2+0x1600], RZ ;  /* 0x001600ff02007388 */ /* 0x0007e80000000800 */
[----:B------:R3:W-:Y:S04]  /*0930*/  STS [R2+0x1a00], RZ ;  /* 0x001a00ff02007388 */ /* 0x0007e80000000800 */
[----:B------:R3:W-:Y:S02]  /*0940*/  STS [R2+0x1e00], RZ ;  /* 0x001e00ff02007388 */ /* 0x0007e40000000800 */
.L_x_144:
[----:B------:R-:W-:Y:S05]  /*0950*/  BRA.U !UP0, `(.L_x_137) ;  /* 0x0000000108447547 */ /* 0x000fea000b800000 */
[----:B------:R-:W-:Y:S01]  /*0960*/  ISETP.GE.U32.AND P0, PT, R6, 0x3, PT ;  /* 0x000000030600780c */ /* 0x000fe20003f06070 */
[----:B------:R-:W-:-:S12]  /*0970*/  UISETP.NE.AND UP0, UPT, UR25, URZ, UPT ;  /* 0x000000ff1900728c */ /* 0x000fd8000bf05270 */
[C---:B---3--:R-:W-:Y:S01]  /*0980*/  @P0 IMAD R2, R3.reuse, 0x400, R0 ;  /* 0x0000040003020824 */ /* 0x048fe200078e0200 */
[----:B------:R-:W-:-:S04]  /*0990*/  @P0 IADD3 R3, PT, PT, R3, 0x4, RZ ;  /* 0x0000000403030810 */ /* 0x000fc80007ffe0ff */
[----:B------:R4:W-:Y:S04]  /*09a0*/  @P0 STS [R2+0x200], RZ ;  /* 0x000200ff02000388 */ /* 0x0009e80000000800 */
[----:B------:R4:W-:Y:S04]  /*09b0*/  @P0 STS [R2+0x600], RZ ;  /* 0x000600ff02000388 */ /* 0x0009e80000000800 */
[----:B------:R4:W-:Y:S04]  /*09c0*/  @P0 STS [R2+0xa00], RZ ;  /* 0x000a00ff02000388 */ /* 0x0009e80000000800 */
[----:B------:R4:W-:Y:S01]  /*09d0*/  @P0 STS [R2+0xe00], RZ ;  /* 0x000e00ff02000388 */ /* 0x0009e20000000800 */
[----:B------:R-:W-:Y:S05]  /*09e0*/  BRA.U !UP0, `(.L_x_137) ;  /* 0x0000000108207547 */ /* 0x000fea000b800000 */
[----:B------:R-:W-:Y:S01]  /*09f0*/  IMAD R3, R3, 0x400, R0 ;  /* 0x0000040003037824 */ /* 0x000fe200078e0200 */
[----:B------:R-:W-:-:S04]  /*0a00*/  UISETP.NE.AND UP0, UPT, UR25, 0x1, UPT ;  /* 0x000000011900788c */ /* 0x000fc8000bf05270 */
[----:B------:R3:W-:Y:S05]  /*0a10*/  STS [R3+0x200], RZ ;  /* 0x000200ff03007388 */ /* 0x0007ea0000000800 */
[----:B------:R-:W-:Y:S05]  /*0a20*/  BRA.U !UP0, `(.L_x_137) ;  /* 0x0000000108107547 */ /* 0x000fea000b800000 */
[----:B------:R-:W-:Y:S01]  /*0a30*/  UISETP.NE.AND UP0, UPT, UR25, 0x2, UPT ;  /* 0x000000021900788c */ /* 0x000fe2000bf05270 */
[----:B------:R0:W-:Y:S05]  /*0a40*/  STS [R3+0x600], RZ ;  /* 0x000600ff03007388 */ /* 0x0001ea0000000800 */
[----:B------:R-:W-:-:S13]  /*0a50*/  PLOP3.LUT P0, PT, PT, PT, UP0, 0x80, 0x8 ;  /* 0x000000000008781c */ /* 0x000fda0003f0f008 */
[----:B------:R0:W-:Y:S02]  /*0a60*/  @P0 STS [R3+0xa00], RZ ;  /* 0x000a00ff03000388 */ /* 0x0001e40000000800 */
.L_x_137:
[----:B------:R-:W-:Y:S05]  /*0a70*/  BSYNC.RECONVERGENT B0 ;  /* 0x0000000000007941 */ /* 0x000fea0003800200 */
.L_x_136:
[----:B------:R-:W5:Y:S01]  /*0a80*/  LDCU.64 UR14, c[0x0][0x390] ;  /* 0x00007200ff0e77ac */ /* 0x000f620008000a00 */
[----:B------:R-:W-:Y:S02]  /*0a90*/  USHF.L.U32 UR4, UR6, 0x1e, URZ ;  /* 0x0000001e06047899 */ /* 0x000fe400080006ff */
[----:B------:R-:W-:Y:S02]  /*0aa0*/  USHF.L.U64.HI UR5, UR6, 0x1e, UR7 ;  /* 0x0000001e06057899 */ /* 0x000fe40008010207 */
[----:B-----5:R-:W-:-:S04]  /*0ab0*/  UIADD3 UR4, UP0, UPT, -UR4, UR14, URZ ;  /* 0x0000000e04047290 */ /* 0x020fc8000ff1e1ff */
[----:B------:R-:W-:Y:S02]  /*0ac0*/  UIADD3.X UR5, UPT, UPT, ~UR5, UR15, URZ, UP0, !UPT ;  /* 0x0000000f05057290 */ /* 0x000fe400087fe5ff */
[----:B------:R-:W-:-:S04]  /*0ad0*/  UISETP.LT.U32.AND UP0, UPT, UR4, 0x40000000, UPT ;  /* 0x400000000400788c */ /* 0x000fc8000bf01070 */
[----:B------:R-:W-:-:S04]  /*0ae0*/  UISETP.LT.U32.AND.EX UP0, UPT, UR5, URZ, UPT, UP0 ;  /* 0x000000ff0500728c */ /* 0x000fc8000bf01100 */
[----:B------:R-:W-:Y:S02]  /*0af0*/  USEL UR13, UR4, 0x40000000, UP0 ;  /* 0x40000000040d7887 */ /* 0x000fe40008000000 */
[----:B------:R-:W-:Y:S02]  /*0b00*/  USEL UR14, UR5, URZ, UP0 ;  /* 0x000000ff050e7287 */ /* 0x000fe40008000000 */
[----:B------:R-:W-:-:S04]  /*0b10*/  UISETP.GT.U32.AND UP0, UPT, UR13, UR8, UPT ;  /* 0x000000080d00728c */ /* 0x000fc8000bf04070 */
[----:B------:R-:W-:Y:S01]  /*0b20*/  UISETP.GT.U32.AND.EX UP0, UPT, UR14, URZ, UPT, UP0 ;  /* 0x000000ff0e00728c */ /* 0x000fe2000bf04100 */
[----:B------:R-:W-:Y:S08]  /*0b30*/  BAR.SYNC.DEFER_BLOCKING 0x0 ;  /* 0x0000000000007b1d */ /* 0x000ff00000010000 */
[----:B------:R-:W-:Y:S06]  /*0b40*/  BAR.SYNC.DEFER_BLOCKING 0x0 ;  /* 0x0000000000007b1d */ /* 0x000fec0000010000 */
[----:B------:R-:W-:Y:S05]  /*0b50*/  BRA.U !UP0, `(.L_x_145) ;  /* 0x0000000d082c7547 */ /* 0x000fea000b800000 */
[----:B------:R-:W-:Y:S01]  /*0b60*/  UMOV UR10, UR8 ;  /* 0x00000008000a7c82 */ /* 0x000fe20008000000 */
[----:B------:R-:W-:-:S05]  /*0b70*/  UMOV UR5, URZ ;  /* 0x000000ff00057c82 */ /* 0x000fca0008000000 */
.L_x_150:
[----:B-----5:R-:W5:Y:S01]  /*0b80*/  LDCU.64 UR18, c[0x0][0x390] ;  /* 0x00007200ff1277ac */ /* 0x020f620008000a00 */
[----:B------:R-:W-:Y:S02]  /*0b90*/  USHF.L.U32 UR15, UR6, 0x1e, URZ ;  /* 0x0000001e060f7899 */ /* 0x000fe400080006ff */
[----:B------:R-:W-:Y:S02]  /*0ba0*/  USHF.L.U64.HI UR16, UR6, 0x1e, UR7 ;  /* 0x0000001e06107899 */ /* 0x000fe40008010207 */
[----:B------:R-:W-:-:S04]  /*0bb0*/  UIADD3 UR15, UP0, UPT, UR10, UR15, URZ ;  /* 0x0000000f0a0f7290 */ /* 0x000fc8000ff1e0ff */
[----:B------:R-:W-:Y:S02]  /*0bc0*/  UIADD3.X UR16, UPT, UPT, UR5, UR16, URZ, UP0, !UPT ;  /* 0x0000001005107290 */ /* 0x000fe400087fe4ff */
[----:B------:R-:W-:Y:S02]  /*0bd0*/  ULEA UR10, UP0, UR28, UR10, 0xb ;  /* 0x0000000a1c0a7291 */ /* 0x000fe4000f8058ff */
[----:B-----5:R-:W-:Y:S02]  /*0be0*/  UIADD3 UR17, UP1, UPT, -UR15, UR18, URZ ;  /* 0x000000120f117290 */ /* 0x020fe4000ff3e1ff */
[----:B------:R-:W-:Y:S02]  /*0bf0*/  UIADD3.X UR5, UPT, UPT, URZ, UR5, URZ, UP0, !UPT ;  /* 0x00000005ff057290 */ /* 0x000fe400087fe4ff */
[----:B------:R-:W-:Y:S02]  /*0c00*/  UIADD3.X UR4, UPT, UPT, ~UR16, UR19, URZ, UP1, !UPT ;  /* 0x0000001310047290 */ /* 0x000fe40008ffe5ff */
[----:B------:R-:W-:-:S02]  /*0c10*/  UISETP.GE.U32.AND UP1, UPT, UR17, 0x800, UPT ;  /* 0x000008001100788c */ /* 0x000fc4000bf26070 */
[----:B------:R-:W-:Y:S02]  /*0c20*/  UISETP.GE.U32.AND UP0, UPT, UR10, UR13, UPT ;  /* 0x0000000d0a00728c */ /* 0x000fe4000bf06070 */
[----:B------:R-:W-:Y:S02]  /*0c30*/  UISETP.GE.U32.AND.EX UP1, UPT, UR4, URZ, UPT, UP1 ;  /* 0x000000ff0400728c */ /* 0x000fe4000bf26110 */
[----:B------:R-:W-:-:S07]  /*0c40*/  UISETP.GE.U32.AND.EX UP0, UPT, UR5, UR14, UPT, UP0 ;  /* 0x0000000e0500728c */ /* 0x000fce000bf06100 */
[----:B0-----:R-:W-:Y:S05]  /*0c50*/  BRA.U !UP1, `(.L_x_146) ;  /* 0x0000000109587547 */ /* 0x001fea000b800000 */
[----:B------:R-:W4:Y:S01]  /*0c60*/  LDCU.64 UR18, c[0x0][0x388] ;  /* 0x00007100ff1277ac */ /* 0x000f220008000a00 */
[----:B0-23--:R-:W-:-:S05]  /*0c70*/  IADD3 R3, P0, PT, R4, UR15, RZ ;  /* 0x0000000f04037c10 */ /* 0x00dfca000ff1e0ff */
[----:B------:R-:W-:Y:S01]  /*0c80*/  IMAD.X R6, RZ, RZ, UR16, P0 ;  /* 0x00000010ff067e24 */ /* 0x000fe200080e06ff */
[----:B----4-:R-:W-:-:S04]  /*0c90*/  LEA R2, P0, R3, UR18, 0x2 ;  /* 0x0000001203027c11 */ /* 0x010fc8000f8010ff */
        /* <DEDUP_REMOVED lines=18> */
.L_x_146:
[----:B------:R-:W4:Y:S01]  /*0dc0*/  LDCU.64 UR18, c[0x0][0x388] ;  /* 0x00007100ff1277ac */ /* 0x000f220008000a00 */
[C---:B012---:R-:W-:Y:S01]  /*0dd0*/  VIADD R5, R4.reuse, 0x100 ;  /* 0x0000010004057836 */ /* 0x047fe20000000000 */
[C---:B---3--:R-:W-:Y:S01]  /*0de0*/  IADD3 R3, P0, PT, R4.reuse, UR15, RZ ;  /* 0x0000000f04037c10 */ /* 0x048fe2000ff1e0ff */
[C---:B----4-:R-:W-:Y:S01]  /*0df0*/  VIADD R2, R4.reuse, 0x80 ;  /* 0x0000008004027836 */ /* 0x050fe20000000000 */
[C---:B------:R-:W-:Y:S01]  /*0e00*/  ISETP.GE.AND P1, PT, R4.reuse, UR17, PT ;  /* 0x0000001104007c0c */ /* 0x040fe2000bf26270 */
[----:B------:R-:W-:Y:S01]  /*0e10*/  VIADD R7, R4, 0x180 ;  /* 0x0000018004077836 */ /* 0x000fe20000000000 */
[----:B------:R-:W-:Y:S01]  /*0e20*/  ISETP.GE.AND P3, PT, R5, UR17, PT ;  /* 0x0000001105007c0c */ /* 0x000fe2000bf66270 */
[----:B------:R-:W-:Y:S01]  /*0e30*/  IMAD.X R6, RZ, RZ, UR16, P0 ;  /* 0x00000010ff067e24 */ /* 0x000fe200080e06ff */
[----:B------:R-:W-:Y:S01]  /*0e40*/  ISETP.GE.AND P2, PT, R2, UR17, PT ;  /* 0x0000001102007c0c */ /* 0x000fe2000bf46270 */
[----:B------:R-:W-:Y:S01]  /*0e50*/  VIADD R5, R4, 0x200 ;  /* 0x0000020004057836 */ /* 0x000fe20000000000 */
[----:B------:R-:W-:Y:S01]  /*0e60*/  ISETP.GE.AND P4, PT, R7, UR17, PT ;  /* 0x0000001107007c0c */ /* 0x000fe2000bf86270 */
[----:B------:R-:W-:-:S03]  /*0e70*/  IMAD.MOV.U32 R12, RZ, RZ, 0x7fffffff ;  /* 0x7fffffffff0c7424 */ /* 0x000fc600078e00ff */
[----:B------:R-:W-:Y:S01]  /*0e80*/  ISETP.GE.AND P5, PT, R5, UR17, PT ;  /* 0x0000001105007c0c */ /* 0x000fe2000bfa6270 */
[----:B------:R-:W-:Y:S01]  /*0e90*/  VIADD R5, R4, 0x300 ;  /* 0x0000030004057836 */ /* 0x000fe20000000000 */
[----:B------:R-:W-:-:S04]  /*0ea0*/  LEA R2, P0, R3, UR18, 0x2 ;  /* 0x0000001203027c11 */ /* 0x000fc8000f8010ff */
[----:B------:R-:W-:Y:S01]  /*0eb0*/  LEA.HI.X R3, R3, UR19, R6, 0x2, P0 ;  /* 0x0000001303037c11 */ /* 0x000fe200080f1406 */
[----:B------:R-:W-:Y:S01]  /*0ec0*/  IMAD.MOV.U32 R11, RZ, RZ, 0x7fffffff ;  /* 0x7fffffffff0b7424 */ /* 0x000fe200078e00ff */
[----:B------:R-:W-:-:S03]  /*0ed0*/  IADD3 R6, PT, PT, R4, 0x280, RZ ;  /* 0x0000028004067810 */ /* 0x000fc60007ffe0ff */
[----:B------:R1:W5:Y:S01]  /*0ee0*/  @!P1 LDG.E R12, desc[UR20][R2.64] ;  /* 0x00000014020c9981 */ /* 0x000362000c1e1900 */
[----:B------:R-:W-:Y:S01]  /*0ef0*/  ISETP.GE.AND P1, PT, R5, UR17, PT ;  /* 0x0000001105007c0c */ /* 0x000fe2000bf26270 */
[----:B------:R-:W-:Y:S01]  /*0f00*/  VIADD R5, R4, 0x380 ;  /* 0x0000038004057836 */ /* 0x000fe20000000000 */
[----:B------:R-:W-:Y:S01]  /*0f10*/  ISETP.GE.AND P0, PT, R6, UR17, PT ;  /* 0x0000001106007c0c */ /* 0x000fe2000bf06270 */
[----:B------:R-:W-:Y:S01]  /*0f20*/  IMAD.MOV.U32 R9, RZ, RZ, 0x7fffffff ;  /* 0x7fffffffff097424 */ /* 0x000fe200078e00ff */
[----:B------:R1:W5:Y:S02]  /*0f30*/  @!P2 LDG.E R11, desc[UR20][R2.64+0x200] ;  /* 0x00020014020ba981 */ /* 0x000364000c1e1900 */
[----:B------:R-:W-:Y:S01]  /*0f40*/  ISETP.GE.AND P2, PT, R5, UR17, PT ;  /* 0x0000001105007c0c */ /* 0x000fe2000bf46270 */
[----:B------:R-:W-:Y:S02]  /*0f50*/  VIADD R5, R4, 0x480 ;  /* 0x0000048004057836 */ /* 0x000fe40000000000 */
[----:B------:R-:W-:Y:S01]  /*0f60*/  IMAD.MOV.U32 R10, RZ, RZ, 0x7fffffff ;  /* 0x7fffffffff0a7424 */ /* 0x000fe200078e00ff */
[----:B------:R1:W5:Y:S01]  /*0f70*/  @!P4 LDG.E R9, desc[UR20][R2.64+0x600] ;  /* 0x000600140209c981 */ /* 0x000362000c1e1900 */
[----:B------:R-:W-:-:S02]  /*0f80*/  MOV R8, 0x7fffffff ;  /* 0x7fffffff00087802 */ /* 0x000fc40000000f00 */
[C---:B------:R-:W-:Y:S02]  /*0f90*/  LOP3.LUT R6, R4.reuse, 0x400, RZ, 0xfc, !PT ;  /* 0x0000040004067812 */ /* 0x040fe400078efcff */
[----:B------:R-:W-:Y:S01]  /*0fa0*/  ISETP.GE.AND P4, PT, R5, UR17, PT ;  /* 0x0000001105007c0c */ /* 0x000fe2000bf86270 */
[----:B------:R-:W-:Y:S01]  /*0fb0*/  VIADD R5, R4, 0x500 ;  /* 0x0000050004057836 */ /* 0x000fe20000000000 */
[----:B------:R1:W5:Y:S01]  /*0fc0*/  @!P3 LDG.E R10, desc[UR20][R2.64+0x400] ;  /* 0x00040014020ab981 */ /* 0x000362000c1e1900 */
[----:B------:R-:W-:Y:S01]  /*0fd0*/  ISETP.GE.AND P3, PT, R6, UR17, PT ;  /* 0x0000001106007c0c */ /* 0x000fe2000bf66270 */
[----:B------:R-:W-:Y:S02]  /*0fe0*/  IMAD.MOV.U32 R6, RZ, RZ, 0x7fffffff ;  /* 0x7fffffffff067424 */ /* 0x000fe400078e00ff */
[----:B------:R1:W5:Y:S01]  /*0ff0*/  @!P5 LDG.E R8, desc[UR20][R2.64+0x800] ;  /* 0x000800140208d981 */ /* 0x000362000c1e1900 */
[----:B------:R-:W-:Y:S01]  /*1000*/  ISETP.GE.AND P5, PT, R5, UR17, PT ;  /* 0x0000001105007c0c */ /* 0x000fe2000bfa6270 */
[----:B------:R-:W-:-:S02]  /*1010*/  VIADD R5, R4, 0x600 ;  /* 0x0000060004057836 */ /* 0x000fc40000000000 */
[----:B------:R-:W-:Y:S01]  /*1020*/  IMAD.MOV.U32 R7, RZ, RZ, 0x7fffffff ;  /* 0x7fffffffff077424 */ /* 0x000fe200078e00ff */
[----:B------:R1:W5:Y:S01]  /*1030*/  @!P1 LDG.E R6, desc[UR20][R2.64+0xc00] ;  /* 0x000c001402069981 */ /* 0x000362000c1e1900 */
[C---:B------:R-:W-:Y:S01]  /*1040*/  VIADD R13, R4.reuse, 0x580 ;  /* 0x00000580040d7836 */ /* 0x040fe20000000000 */
[----:B------:R-:W-:Y:S01]  /*1050*/  ISETP.GE.AND P1, PT, R5, UR17, PT ;  /* 0x0000001105007c0c */ /* 0x000fe2000bf26270 */
[----:B------:R-:W-:Y:S02]  /*1060*/  IMAD.MOV.U32 R5, RZ, RZ, 0x7fffffff ;  /* 0x7fffffffff057424 */ /* 0x000fe400078e00ff */
[----:B------:R-:W-:Y:S01]  /*1070*/  IMAD.MOV.U32 R19, RZ, RZ, 0x7fffffff ;  /* 0x7fffffffff137424 */ /* 0x000fe200078e00ff */
[----:B------:R1:W5:Y:S01]  /*1080*/  @!P0 LDG.E R7, desc[UR20][R2.64+0xa00] ;  /* 0x000a001402078981 */ /* 0x000362000c1e1900 */
[----:B------:R-:W-:Y:S01]  /*1090*/  IMAD.MOV.U32 R18, RZ, RZ, 0x7fffffff ;  /* 0x7fffffffff127424 */ /* 0x000fe200078e00ff */
[----:B------:R-:W-:Y:S01]  /*10a0*/  ISETP.GE.AND P0, PT, R13, UR17, PT ;  /* 0x000000110d007c0c */ /* 0x000fe2000bf06270 */
[C---:B------:R-:W-:Y:S01]  /*10b0*/  VIADD R14, R4.reuse, 0x700 ;  /* 0x00000700040e7836 */ /* 0x040fe20000000000 */
[----:B------:R-:W-:Y:S01]  /*10c0*/  IADD3 R13, PT, PT, R4, 0x680, RZ ;  /* 0x00000680040d7810 */ /* 0x000fe20007ffe0ff */
[----:B------:R1:W5:Y:S03]  /*10d0*/  @!P2 LDG.E R5, desc[UR20][R2.64+0xe00] ;  /* 0x000e00140205a981 */ /* 0x000366000c1e1900 */
[----:B------:R-:W-:Y:S01]  /*10e0*/  ISETP.GE.AND P2, PT, R13, UR17, PT ;  /* 0x000000110d007c0c */ /* 0x000fe2000bf46270 */
[----:B------:R1:W5:Y:S01]  /*10f0*/  @!P3 LDG.E R19, desc[UR20][R2.64+0x1000] ;  /* 0x001000140213b981 */ /* 0x000362000c1e1900 */
[----:B------:R-:W-:-:S03]  /*1100*/  ISETP.GE.AND P3, PT, R14, UR17, PT ;  /* 0x000000110e007c0c */ /* 0x000fc6000bf66270 */
[----:B------:R1:W5:Y:S01]  /*1110*/  @!P4 LDG.E R18, desc[UR20][R2.64+0x1200] ;  /* 0x001200140212c981 */ /* 0x000362000c1e1900 */
[----:B------:R-:W-:Y:S01]  /*1120*/  ISETP.GE.AND P4, PT, R21, UR17, PT ;  /* 0x0000001115007c0c */ /* 0x000fe2000bf86270 */
[----:B------:R-:W-:Y:S01]  /*1130*/  IMAD.MOV.U32 R17, RZ, RZ, 0x7fffffff ;  /* 0x7fffffffff117424 */ /* 0x000fe200078e00ff */
[----:B------:R-:W-:Y:S01]  /*1140*/  MOV R14, 0x7fffffff ;  /* 0x7fffffff000e7802 */ /* 0x000fe20000000f00 */
[----:B------:R-:W-:Y:S02]  /*1150*/  IMAD.MOV.U32 R16, RZ, RZ, 0x7fffffff ;  /* 0x7fffffffff107424 */ /* 0x000fe400078e00ff */
[----:B------:R-:W-:Y:S02]  /*1160*/  IMAD.MOV.U32 R22, RZ, RZ, 0x7fffffff ;  /* 0x7fffffffff167424 */ /* 0x000fe400078e00ff */
        /* <DEDUP_REMOVED lines=8> */
.L_x_147:
[----:B01----:R-:W0:Y:S02]  /*11f0*/  LDC.64 R2, c[0x0][0x398] ;  /* 0x0000e600ff027b82 */ /* 0x003e240000000a00 */
[----:B0-----:R-:W-:-:S13]  /*1200*/  ISETP.GT.AND P0, PT, R3, R2, PT ;  /* 0x000000020300720c */ /* 0x001fda0003f04270 */
[----:B------:R-:W-:Y:S05]  /*1210*/  @!P0 BRA `(.L_x_148) ;  /* 0x0000000400788947 */ /* 0x000fea0003800000 */
[----:B------:R-:W0:Y:S01]  /*1220*/  S2UR UR15, SR_CgaCtaId ;  /* 0x00000000000f79c3 */ /* 0x000e220000008800 */
[----:B-----5:R-:W-:Y:S01]  /*1230*/  LOP3.LUT R15, R15, 0x80000000, RZ, 0x3c, !PT ;  /* 0x800000000f0f7812 */ /* 0x020fe200078e3cff */
[----:B------:R-:W-:Y:S01]  /*1240*/  UMOV UR4, 0x400 ;  /* 0x0000040000047882 */ /* 0x000fe20000000000 */
[----:B------:R-:W-:Y:S01]  /*1250*/  LOP3.LUT R14, R14, 0x80000000, RZ, 0x3c, !PT ;  /* 0x800000000e0e7812 */ /* 0x000fe200078e3cff */
[----:B------:R-:W1:Y:S01]  /*1260*/  LDCU UR16, c[0x0][0x398] ;  /* 0x00007300ff1077ac */ /* 0x000e620008000800 */
[----:B------:R-:W-:Y:S02]  /*1270*/  LOP3.LUT R13, R13, 0x80000000, RZ, 0x3c, !PT ;  /* 0x800000000d0d7812 */ /* 0x000fe400078e3cff */
[----:B------:R-:W-:Y:S02]  /*1280*/  LOP3.LUT R2, R22, 0x80000000, RZ, 0x3c, !PT ;  /* 0x8000000016027812 */ /* 0x000fe400078e3cff */
[----:B------:R-:W-:Y:S02]  /*1290*/  LOP3.LUT R16, R16, 0x80000000, RZ, 0x3c, !PT ;  /* 0x8000000010107812 */ /* 0x000fe400078e3cff */
[----:B------:R-:W-:-:S02]  /*12a0*/  LOP3.LUT R17, R17, 0x80000000, RZ, 0x3c, !PT ;  /* 0x8000000011117812 */ /* 0x000fc400078e3cff */
[----:B------:R-:W-:Y:S02]  /*12b0*/  LOP3.LUT R18, R18, 0x80000000, RZ, 0x3c, !PT ;  /* 0x8000000012127812 */ /* 0x000fe400078e3cff */
[----:B------:R-:W-:Y:S02]  /*12c0*/  LOP3.LUT R19, R19, 0x80000000, RZ, 0x3c, !PT ;  /* 0x8000000013137812 */ /* 0x000fe400078e3cff */
[----:B------:R-:W-:Y:S02]  /*12d0*/  LOP3.LUT R5, R5, 0x80000000, RZ, 0x3c, !PT ;  /* 0x8000000005057812 */ /* 0x000fe400078e3cff */
[----:B------:R-:W-:Y:S02]  /*12e0*/  LOP3.LUT R6, R6, 0x80000000, RZ, 0x3c, !PT ;  /* 0x8000000006067812 */ /* 0x000fe400078e3cff */
[----:B------:R-:W-:Y:S02]  /*12f0*/  LOP3.LUT R7, R7, 0x80000000, RZ, 0x3c, !PT ;  /* 0x8000000007077812 */ /* 0x000fe400078e3cff */
[----:B------:R-:W-:Y:S01]  /*1300*/  LOP3.LUT R8, R8, 0x80000000, RZ, 0x3c, !PT ;  /* 0x8000000008087812 */ /* 0x000fe200078e3cff */
[----:B0-----:R-:W-:Y:S01]  /*1310*/  ULEA UR15, UR15, UR4, 0x18 ;  /* 0x000000040f0f7291 */ /* 0x001fe2000f8ec0ff */
[----:B------:R-:W-:-:S02]  /*1320*/  LOP3.LUT R9, R9, 0x80000000, RZ, 0x3c, !PT ;  /* 0x8000000009097812 */ /* 0x000fc400078e3cff */
[----:B------:R-:W-:Y:S01]  /*1330*/  LOP3.LUT R10, R10, 0x80000000, RZ, 0x3c, !PT ;  /* 0x800000000a0a7812 */ /* 0x000fe200078e3cff */
[----:B------:R-:W-:Y:S01]  /*1340*/  UMOV UR4, URZ ;  /* 0x000000ff00047c82 */ /* 0x000fe20008000000 */
[----:B------:R-:W-:Y:S02]  /*1350*/  LOP3.LUT R11, R11, 0x80000000, RZ, 0x3c, !PT ;  /* 0x800000000b0b7812 */ /* 0x000fe400078e3cff */
[----:B-1----:R-:W-:-:S07]  /*1360*/  LOP3.LUT R12, R12, 0x80000000, RZ, 0x3c, !PT ;  /* 0x800000000c0c7812 */ /* 0x002fce00078e3cff */
.L_x_149:
[----:B------:R-:W-:Y:S01]  /*1370*/  IMAD R22, RZ, RZ, -UR16 ;  /* 0x80000010ff167e24 */ /* 0x000fe2000f8e02ff */
[----:B0-----:R-:W-:Y:S01]  /*1380*/  SHF.R.U32.HI R23, RZ, UR16, R12 ;  /* 0x00000010ff177c19 */ /* 0x001fe2000801160c */
[----:B------:R-:W-:Y:S01]  /*1390*/  IMAD.MOV.U32 R25, RZ, RZ, -0x1 ;  /* 0xffffffffff197424 */ /* 0x000fe200078e00ff */
[----:B------:R-:W-:Y:S01]  /*13a0*/  ULEA UR17, UR4, UR15, 0xa ;  /* 0x0000000f04117291 */ /* 0x000fe2000f8e50ff */
[----:B------:R-:W-:Y:S01]  /*13b0*/  SHF.R.U32.HI R27, RZ, UR16, R10 ;  /* 0x00000010ff1b7c19 */ /* 0x000fe2000801160a */
[----:B------:R-:W-:Y:S01]  /*13c0*/  UIADD3 UR4, UPT, UPT, UR4, 0x1, URZ ;  /* 0x0000000104047890 */ /* 0x000fe2000fffe0ff */
[----:B------:R-:W-:Y:S02]  /*13d0*/  VIADDMNMX R22, R22, R3, 0x8, PT ;  /* 0x0000000816167446 */ /* 0x000fe40003800103 */
[----:B------:R-:W-:Y:S02]  /*13e0*/  SHF.R.U32.HI R29, RZ, UR16, R9 ;  /* 0x00000010ff1d7c19 */ /* 0x000fe40008011609 */
[----:B------:R-:W-:-:S02]  /*13f0*/  SHF.L.U32 R22, R25, R22, RZ ;  /* 0x0000001619167219 */ /* 0x000fc400000006ff */
[----:B------:R-:W-:Y:S02]  /*1400*/  SHF.R.U32.HI R25, RZ, UR16, R11 ;  /* 0x00000010ff197c19 */ /* 0x000fe4000801160b */
[-C--:B------:R-:W-:Y:S02]  /*1410*/  LOP3.LUT R23, R23, R22.reuse, RZ, 0x30, !PT ;  /* 0x0000001617177212 */ /* 0x080fe400078e30ff */
[-C--:B------:R-:W-:Y:S02]  /*1420*/  LOP3.LUT R25, R25, R22.reuse, RZ, 0x30, !PT ;  /* 0x0000001619197212 */ /* 0x080fe400078e30ff */
[----:B------:R-:W-:Y:S02]  /*1430*/  LOP3.LUT R27, R27, R22, RZ, 0x30, !PT ;  /* 0x000000161b1b7212 */ /* 0x000fe400078e30ff */
[----:B------:R-:W-:Y:S02]  /*1440*/  LEA R23, R23, UR17, 0x2 ;  /* 0x0000001117177c11 */ /* 0x000fe4000f8e10ff */
[----:B------:R-:W-:-:S02]  /*1450*/  LEA R25, R25, UR17, 0x2 ;  /* 0x0000001119197c11 */ /* 0x000fc4000f8e10ff */
[----:B------:R-:W-:Y:S01]  /*1460*/  LEA R27, R27, UR17, 0x2 ;  /* 0x000000111b1b7c11 */ /* 0x000fe2000f8e10ff */
[----:B------:R0:W-:Y:S01]  /*1470*/  ATOMS.POPC.INC.32 RZ, [R23+URZ] ;  /* 0x0000000017ff7f8c */ /* 0x0001e2000d8000ff */
[----:B------:R-:W-:Y:S02]  /*1480*/  SHF.R.U32.HI R24, RZ, UR16, R8 ;  /* 0x00000010ff187c19 */ /* 0x000fe40008011608 */
[----:B------:R-:W-:Y:S01]  /*1490*/  SHF.R.U32.HI R26, RZ, UR16, R7 ;  /* 0x00000010ff1a7c19 */ /* 0x000fe20008011607 */
[----:B------:R1:W-:Y:S01]  /*14a0*/  ATOMS.POPC.INC.32 RZ, [R25+URZ] ;  /* 0x0000000019ff7f8c */ /* 0x0003e2000d8000ff */
[-C--:B------:R-:W-:Y:S02]  /*14b0*/  LOP3.LUT R29, R29, R22.reuse, RZ, 0x30, !PT ;  /* 0x000000161d1d7212 */ /* 0x080fe400078e30ff */
[----:B------:R-:W-:Y:S01]  /*14c0*/  LOP3.LUT R24, R24, R22, RZ, 0x30, !PT ;  /* 0x0000001618187212 */ /* 0x000fe200078e30ff */
[----:B------:R2:W-:Y:S01]  /*14d0*/  ATOMS.POPC.INC.32 RZ, [R27+URZ] ;  /* 0x000000001bff7f8c */ /* 0x0005e2000d8000ff */
[----:B0-----:R-:W-:-:S02]  /*14e0*/  SHF.R.U32.HI R23, RZ, UR16, R6 ;  /* 0x00000010ff177c19 */ /* 0x001fc40008011606 */
[-C--:B------:R-:W-:Y:S02]  /*14f0*/  LOP3.LUT R26, R26, R22.reuse, RZ, 0x30, !PT ;  /* 0x000000161a1a7212 */ /* 0x080fe400078e30ff */
[----:B-1----:R-:W-:Y:S02]  /*1500*/  SHF.R.U32.HI R25, RZ, UR16, R5 ;  /* 0x00000010ff197c19 */ /* 0x002fe40008011605 */
[-C--:B------:R-:W-:Y:S02]  /*1510*/  LOP3.LUT R23, R23, R22.reuse, RZ, 0x30, !PT ;  /* 0x0000001617177212 */ /* 0x080fe400078e30ff */
[----:B--2---:R-:W-:Y:S02]  /*1520*/  SHF.R.U32.HI R27, RZ, UR16, R19 ;  /* 0x00000010ff1b7c19 */ /* 0x004fe40008011613 */
[----:B------:R-:W-:Y:S02]  /*1530*/  LEA R29, R29, UR17, 0x2 ;  /* 0x000000111d1d7c11 */ /* 0x000fe4000f8e10ff */
[----:B------:R-:W-:-:S02]  /*1540*/  LOP3.LUT R25, R25, R22, RZ, 0x30, !PT ;  /* 0x0000001619197212 */ /* 0x000fc400078e30ff */
[----:B------:R-:W-:Y:S01]  /*1550*/  LEA R24, R24, UR17, 0x2 ;  /* 0x0000001118187c11 */ /* 0x000fe2000f8e10ff */
[----:B------:R0:W-:Y:S01]  /*1560*/  ATOMS.POPC.INC.32 RZ, [R29+URZ] ;  /* 0x000000001dff7f8c */ /* 0x0001e2000d8000ff */
[----:B------:R-:W-:Y:S02]  /*1570*/  LOP3.LUT R27, R27, R22, RZ, 0x30, !PT ;  /* 0x000000161b1b7212 */ /* 0x000fe400078e30ff */
[----:B------:R-:W-:Y:S01]  /*1580*/  LEA R26, R26, UR17, 0x2 ;  /* 0x000000111a1a7c11 */ /* 0x000fe2000f8e10ff */
[----:B------:R1:W-:Y:S01]  /*1590*/  ATOMS.POPC.INC.32 RZ, [R24+URZ] ;  /* 0x0000000018ff7f8c */ /* 0x0003e2000d8000ff */
[----:B------:R-:W-:Y:S02]  /*15a0*/  LEA R23, R23, UR17, 0x2 ;  /* 0x0000001117177c11 */ /* 0x000fe4000f8e10ff */
[----:B------:R-:W-:Y:S01]  /*15b0*/  LEA R25, R25, UR17, 0x2 ;  /* 0x0000001119197c11 */ /* 0x000fe2000f8e10ff */
[----:B------:R2:W-:Y:S01]  /*15c0*/  ATOMS.POPC.INC.32 RZ, [R26+URZ] ;  /* 0x000000001aff7f8c */ /* 0x0005e2000d8000ff */
[----:B------:R-:W-:-:S02]  /*15d0*/  LEA R27, R27, UR17, 0x2 ;  /* 0x000000111b1b7c11 */ /* 0x000fc4000f8e10ff */
[----:B0-----:R-:W-:Y:S01]  /*15e0*/  SHF.R.U32.HI R29, RZ, UR16, R18 ;  /* 0x00000010ff1d7c19 */ /* 0x001fe20008011612 */
[----:B------:R0:W-:Y:S01]  /*15f0*/  ATOMS.POPC.INC.32 RZ, [R23+URZ] ;  /* 0x0000000017ff7f8c */ /* 0x0001e2000d8000ff */
[----:B-1----:R-:W-:Y:S02]  /*1600*/  SHF.R.U32.HI R24, RZ, UR16, R17 ;  /* 0x00000010ff187c19 */ /* 0x002fe40008011611 */
[----:B------:R-:W-:Y:S01]  /*1610*/  SHF.R.U32.HI R28, RZ, UR16, R15 ;  /* 0x00000010ff1c7c19 */ /* 0x000fe2000801160f */
[----:B------:R1:W-:Y:S01]  /*1620*/  ATOMS.POPC.INC.32 RZ, [R25+URZ] ;  /* 0x0000000019ff7f8c */ /* 0x0003e2000d8000ff */
[----:B--2---:R-:W-:Y:S02]  /*1630*/  SHF.R.U32.HI R26, RZ, UR16, R16 ;  /* 0x00000010ff1a7c19 */ /* 0x004fe40008011610 */
[----:B------:R-:W-:Y:S01]  /*1640*/  LOP3.LUT R29, R29, R22, RZ, 0x30, !PT ;  /* 0x000000161d1d7212 */ /* 0x000fe200078e30ff */
[----:B------:R2:W-:Y:S01]  /*1650*/  ATOMS.POPC.INC.32 RZ, [R27+URZ] ;  /* 0x000000001bff7f8c */ /* 0x0005e2000d8000ff */
[----:B0-----:R-:W-:-:S02]  /*1660*/  SHF.R.U32.HI R23, RZ, UR16, R2 ;  /* 0x00000010ff177c19 */ /* 0x001fc40008011602 */
[-C--:B------:R-:W-:Y:S02]  /*1670*/  LOP3.LUT R24, R24, R22.reuse, RZ, 0x30, !PT ;  /* 0x0000001618187212 */ /* 0x080fe400078e30ff */
[----:B-1----:R-:W-:Y:S02]  /*1680*/  SHF.R.U32.HI R25, RZ, UR16, R13 ;  /* 0x00000010ff197c19 */ /* 0x002fe4000801160d */
[-C--:B------:R-:W-:Y:S02]  /*1690*/  LOP3.LUT R26, R26, R22.reuse, RZ, 0x30, !PT ;  /* 0x000000161a1a7212 */ /* 0x080fe400078e30ff */
[----:B--2---:R-:W-:Y:S01]  /*16a0*/  SHF.R.U32.HI R27, RZ, UR16, R14 ;  /* 0x00000010ff1b7c19 */ /* 0x004fe2000801160e */
[----:B------:R-:W-:Y:S01]  /*16b0*/  UIADD3 UR16, UPT, UPT, UR16, 0x8, URZ ;  /* 0x0000000810107890 */ /* 0x000fe2000fffe0ff */
[----:B------:R-:W-:Y:S02]  /*16c0*/  LOP3.LUT R23, R23, R22, RZ, 0x30, !PT ;  /* 0x0000001617177212 */ /* 0x000fe400078e30ff */
[----:B------:R-:W-:-:S02]  /*16d0*/  LEA R29, R29, UR17, 0x2 ;  /* 0x000000111d1d7c11 */ /* 0x000fc4000f8e10ff */
[-C--:B------:R-:W-:Y:S02]  /*16e0*/  LOP3.LUT R25, R25, R22.reuse, RZ, 0x30, !PT ;  /* 0x0000001619197212 */ /* 0x080fe400078e30ff */
[----:B------:R-:W-:Y:S01]  /*16f0*/  ISETP.LE.AND P0, PT, R3, UR16, PT ;  /* 0x0000001003007c0c */ /* 0x000fe2000bf03270 */
[----:B------:R0:W-:Y:S01]  /*1700*/  ATOMS.POPC.INC.32 RZ, [R29+URZ] ;  /* 0x000000001dff7f8c */ /* 0x0001e2000d8000ff */
[----:B------:R-:W-:Y:S02]  /*1710*/  LEA R24, R24, UR17, 0x2 ;  /* 0x0000001118187c11 */ /* 0x000fe4000f8e10ff */
[-C--:B------:R-:W-:Y:S02]  /*1720*/  LOP3.LUT R27, R27, R22.reuse, RZ, 0x30, !PT ;  /* 0x000000161b1b7212 */ /* 0x080fe400078e30ff */
[----:B------:R-:W-:Y:S01]  /*1730*/  LEA R26, R26, UR17, 0x2 ;  /* 0x000000111a1a7c11 */ /* 0x000fe2000f8e10ff */
[----:B------:R0:W-:Y:S01]  /*1740*/  ATOMS.POPC.INC.32 RZ, [R24+URZ] ;  /* 0x0000000018ff7f8c */ /* 0x0001e2000d8000ff */
[----:B------:R-:W-:-:S02]  /*1750*/  LOP3.LUT R28, R28, R22, RZ, 0x30, !PT ;  /* 0x000000161c1c7212 */ /* 0x000fc400078e30ff */
[----:B------:R-:W-:Y:S01]  /*1760*/  LEA R23, R23, UR17, 0x2 ;  /* 0x0000001117177c11 */ /* 0x000fe2000f8e10ff */
[----:B------:R0:W-:Y:S01]  /*1770*/  ATOMS.POPC.INC.32 RZ, [R26+URZ] ;  /* 0x000000001aff7f8c */ /* 0x0001e2000d8000ff */
[----:B------:R-:W-:Y:S02]  /*1780*/  LEA R25, R25, UR17, 0x2 ;  /* 0x0000001119197c11 */ /* 0x000fe4000f8e10ff */
[----:B------:R-:W-:Y:S01]  /*1790*/  LEA R27, R27, UR17, 0x2 ;  /* 0x000000111b1b7c11 */ /* 0x000fe2000f8e10ff */
[----:B------:R0:W-:Y:S01]  /*17a0*/  ATOMS.POPC.INC.32 RZ, [R23+URZ] ;  /* 0x0000000017ff7f8c */ /* 0x0001e2000d8000ff */
[----:B------:R-:W-:-:S03]  /*17b0*/  LEA R28, R28, UR17, 0x2 ;  /* 0x000000111c1c7c11 */ /* 0x000fc6000f8e10ff */
[----:B------:R0:W-:Y:S04]  /*17c0*/  ATOMS.POPC.INC.32 RZ, [R25+URZ] ;  /* 0x0000000019ff7f8c */ /* 0x0001e8000d8000ff */
[----:B------:R0:W-:Y:S04]  /*17d0*/  ATOMS.POPC.INC.32 RZ, [R27+URZ] ;  /* 0x000000001bff7f8c */ /* 0x0001e8000d8000ff */
[----:B------:R0:W-:Y:S01]  /*17e0*/  ATOMS.POPC.INC.32 RZ, [R28+URZ] ;  /* 0x000000001cff7f8c */ /* 0x0001e2000d8000ff */
[----:B------:R-:W-:Y:S05]  /*17f0*/  @!P0 BRA `(.L_x_149) ;  /* 0xfffffff800dc8947 */ /* 0x000fea000383ffff */
.L_x_148:
[----:B------:R-:W-:Y:S05]  /*1800*/  BRA.U !UP0, `(.L_x_150) ;  /* 0xfffffff108dc7547 */ /* 0x000fea000b83ffff */
.L_x_145:
[----:B------:R-:W-:Y:S01]  /*1810*/  BAR.SYNC.DEFER_BLOCKING 0x0 ;  /* 0x0000000000007b1d */ /* 0x000fe20000010000 */
[----:B------:R-:W-:-:S05]  /*1820*/  ISETP.NE.AND P0, PT, R20, RZ, PT ;  /* 0x000000ff1400720c */ /* 0x000fca0003f05270 */
[----:B------:R-:W-:Y:S08]  /*1830*/  BSSY.RECONVERGENT B0, `(.L_x_151) ;  /* 0x0000164000007945 */ /* 0x000ff00003800200 */
[----:B------:R-:W-:Y:S05]  /*1840*/  @P0 BRA `(.L_x_152) ;  /* 0x0000001400880947 */ /* 0x000fea0003800000 */
[----:B------:R-:W-:Y:S01]  /*1850*/  UISETP.GE.U32.AND UP0, UPT, UR22, 0x7, UPT ;  /* 0x000000071600788c */ /* 0x000fe2000bf06070 */
[----:B0-23--:R-:W-:-:S08]  /*1860*/  IMAD.MOV.U32 R3, RZ, RZ, RZ ;  /* 0x000000ffff037224 */ /* 0x00dfd000078e00ff */
[----:B------:R-:W-:Y:S05]  /*1870*/  BRA.U !UP0, `(.L_x_153) ;  /* 0x00000005085c7547 */ /* 0x000fea000b800000 */
[----:B----4-:R-:W0:Y:S01]  /*1880*/  LDC.64 R2, c[0x0][0x380] ;  /* 0x0000e000ff027b82 */ /* 0x010e220000000a00 */
[----:B-1---5:R-:W-:-:S07]  /*1890*/  IMAD.MOV.U32 R5, RZ, RZ, RZ ;  /* 0x000000ffff057224 */ /* 0x022fce00078e00ff */
.L_x_170:
[----:B----4-:R-:W-:Y:S01]  /*18a0*/  IMAD R7, R5, 0x400, R0 ;  /* 0x0000040005077824 */ /* 0x010fe200078e0200 */
[----:B------:R-:W-:Y:S04]  /*18b0*/  BSSY.RECONVERGENT B1, `(.L_x_154) ;  /* 0x000000f000017945 */ /* 0x000fe80003800200 */
[----:B01----:R-:W1:Y:S04]  /*18c0*/  LDS R18, [R7] ;  /* 0x0000000007127984 */ /* 0x003e680000000800 */
[----:B--23--:R2:W3:Y:S04]  /*18d0*/  LDS R9, [R7+0x400] ;  /* 0x0004000007097984 */ /* 0x00c4e80000000800 */
[----:B------:R2:W4:Y:S04]  /*18e0*/  LDS R22, [R7+0x800] ;  /* 0x0008000007167984 */ /* 0x0005280000000800 */
[----:B------:R2:W0:Y:S04]  /*18f0*/  LDS R14, [R7+0xc00] ;  /* 0x000c0000070e7984 */ /* 0x0004280000000800 */
[----:B------:R2:W0:Y:S04]  /*1900*/  LDS R12, [R7+0x1000] ;  /* 0x00100000070c7984 */ /* 0x0004280000000800 */
[----:B------:R2:W0:Y:S04]  /*1910*/  LDS R6, [R7+0x1400] ;  /* 0x0014000007067984 */ /* 0x0004280000000800 */
[----:B------:R2:W0:Y:S04]  /*1920*/  LDS R8, [R7+0x1800] ;  /* 0x0018000007087984 */ /* 0x0004280000000800 */
[----:B------:R2:W0:Y:S01]  /*1930*/  LDS R10, [R7+0x1c00] ;  /* 0x001c0000070a7984 */ /* 0x0004220000000800 */
[----:B-1----:R-:W-:-:S13]  /*1940*/  ISETP.NE.AND P0, PT, R18, RZ, PT ;  /* 0x000000ff1200720c */ /* 0x002fda0003f05270 */
[----:B--234-:R-:W-:Y:S05]  /*1950*/  @!P0 BRA `(.L_x_155) ;  /* 0x0000000000108947 */ /* 0x01cfea0003800000 */
[----:B------:R-:W-:Y:S01]  /*1960*/  LEA R17, R5, R4, 0x8 ;  /* 0x0000000405117211 */ /* 0x000fe200078e40ff */
[----:B------:R-:W-:-:S04]  /*1970*/  IMAD.MOV.U32 R19, RZ, RZ, RZ ;  /* 0x000000ffff137224 */ /* 0x000fc800078e00ff */
[----:B0-----:R-:W-:-:S05]  /*1980*/  IMAD.WIDE.U32 R16, R17, 0x8, R2 ;  /* 0x0000000811107825 */ /* 0x001fca00078e0002 */
[----:B------:R1:W-:Y:S02]  /*1990*/  REDG.E.ADD.64.STRONG.GPU desc[UR20][R16.64], R18 ;  /* 0x000000121000798e */ /* 0x0003e4000c12e514 */
.L_x_155:
[----:B------:R-:W-:Y:S05]  /*19a0*/  BSYNC.RECONVERGENT B1 ;  /* 0x0000000000017941 */ /* 0x000fea0003800200 */
.L_x_154:
[----:B------:R-:W-:Y:S01]  /*19b0*/  ISETP.NE.AND P6, PT, R9, RZ, PT ;  /* 0x000000ff0900720c */ /* 0x000fe20003fc5270 */
[----:B------:R-:W-:Y:S01]  /*19c0*/  BSSY.RECONVERGENT B1, `(.L_x_156) ;  /* 0x000000e000017945 */ /* 0x000fe20003800200 */
[----:B------:R-:W-:Y:S02]  /*19d0*/  ISETP.NE.AND P0, PT, R22, RZ, PT ;  /* 0x000000ff1600720c */ /* 0x000fe40003f05270 */
[----:B0-----:R-:W-:Y:S02]  /*19e0*/  ISETP.NE.AND P1, PT, R14, RZ, PT ;  /* 0x000000ff0e00720c */ /* 0x001fe40003f25270 */
[----:B------:R-:W-:Y:S02]  /*19f0*/  ISETP.NE.AND P2, PT, R12, RZ, PT ;  /* 0x000000ff0c00720c */ /* 0x000fe40003f45270 */
[----:B------:R-:W-:Y:S02]  /*1a00*/  ISETP.NE.AND P3, PT, R6, RZ, PT ;  /* 0x000000ff0600720c */ /* 0x000fe40003f65270 */
[----:B------:R-:W-:-:S02]  /*1a10*/  ISETP.NE.AND P4, PT, R8, RZ, PT ;  /* 0x000000ff0800720c */ /* 0x000fc40003f85270 */
[----:B------:R-:W-:Y:S01]  /*1a20*/  ISETP.NE.AND P5, PT, R10, RZ, PT ;  /* 0x000000ff0a00720c */ /* 0x000fe20003fa5270 */
[----:B------:R-:W-:-:S12]  /*1a30*/  @!P6 BRA `(.L_x_157) ;  /* 0x000000000018e947 */ /* 0x000fd80003800000 */
[----:B-1----:R-:W-:Y:S02]  /*1a40*/  IMAD R17, R5, 0x100, R4 ;  /* 0x0000010005117824 */ /* 0x002fe400078e0204 */
[----:B------:R-:W-:Y:S02]  /*1a50*/  IMAD.MOV.U32 R18, RZ, RZ, R9 ;  /* 0x000000ffff127224 */ /* 0x000fe400078e0009 */
[----:B------:R-:W-:Y:S02]  /*1a60*/  VIADD R17, R17, 0x100 ;  /* 0x0000010011117836 */ /* 0x000fe40000000000 */
[----:B------:R-:W-:Y:S02]  /*1a70*/  IMAD.MOV.U32 R19, RZ, RZ, RZ ;  /* 0x000000ffff137224 */ /* 0x000fe400078e00ff */
[----:B------:R-:W-:-:S05]  /*1a80*/  IMAD.WIDE.U32 R16, R17, 0x8, R2 ;  /* 0x0000000811107825 */ /* 0x000fca00078e0002 */
[----:B------:R0:W-:Y:S02]  /*1a90*/  REDG.E.ADD.64.STRONG.GPU desc[UR20][R16.64], R18 ;  /* 0x000000121000798e */ /* 0x0001e4000c12e514 */
.L_x_157:
[----:B------:R-:W-:Y:S05]  /*1aa0*/  BSYNC.RECONVERGENT B1 ;  /* 0x0000000000017941 */ /* 0x000fea0003800200 */
.L_x_156:
[----:B------:R-:W-:Y:S04]  /*1ab0*/  BSSY.RECONVERGENT B1, `(.L_x_158) ;  /* 0x0000007000017945 */ /* 0x000fe80003800200 */
[----:B------:R-:W-:Y:S05]  /*1ac0*/  @!P0 BRA `(.L_x_159) ;  /* 0x0000000000148947 */ /* 0x000fea0003800000 */
[----:B01----:R-:W-:Y:S02]  /*1ad0*/  IMAD R17, R5, 0x100, R4 ;  /* 0x0000010005117824 */ /* 0x003fe400078e0204 */
[----:B------:R-:W-:-:S03]  /*1ae0*/  IMAD.MOV.U32 R23, RZ, RZ, RZ ;  /* 0x000000ffff177224 */ /* 0x000fc600078e00ff */
[----:B------:R-:W-:-:S05]  /*1af0*/  IADD3 R17, PT, PT, R17, 0x200, RZ ;  /* 0x0000020011117810 */ /* 0x000fca0007ffe0ff */
[----:B------:R-:W-:-:S05]  /*1b00*/  IMAD.WIDE.U32 R16, R17, 0x8, R2 ;  /* 0x0000000811107825 */ /* 0x000fca00078e0002 */
[----:B------:R2:W-:Y:S02]  /*1b10*/  REDG.E.ADD.64.STRONG.GPU desc[UR20][R16.64], R22 ;  /* 0x000000161000798e */ /* 0x0005e4000c12e514 */
.L_x_159:
[----:B------:R-:W-:Y:S05]  /*1b20*/  BSYNC.RECONVERGENT B1 ;  /* 0x0000000000017941 */ /* 0x000fea0003800200 */
.L_x_158:
[----:B------:R-:W-:Y:S04]  /*1b30*/  BSSY.RECONVERGENT B1, `(.L_x_160) ;  /* 0x0000007000017945 */ /* 0x000fe80003800200 */
[----:B------:R-:W-:Y:S05]  /*1b40*/  @!P1 BRA `(.L_x_161) ;  /* 0x0000000000149947 */ /* 0x000fea0003800000 */
[----:B012---:R-:W-:Y:S02]  /*1b50*/  IMAD R17, R5, 0x100, R4 ;  /* 0x0000010005117824 */ /* 0x007fe400078e0204 */
[----:B------:R-:W-:Y:S02]  /*1b60*/  IMAD.MOV.U32 R15, RZ, RZ, RZ ;  /* 0x000000ffff0f7224 */ /* 0x000fe400078e00ff */
[----:B------:R-:W-:-:S04]  /*1b70*/  VIADD R17, R17, 0x300 ;  /* 0x0000030011117836 */ /* 0x000fc80000000000 */
[----:B------:R-:W-:-:S05]  /*1b80*/  IMAD.WIDE.U32 R16, R17, 0x8, R2 ;  /* 0x0000000811107825 */ /* 0x000fca00078e0002 */
[----:B------:R3:W-:Y:S02]  /*1b90*/  REDG.E.ADD.64.STRONG.GPU desc[UR20][R16.64], R14 ;  /* 0x0000000e1000798e */ /* 0x0007e4000c12e514 */
.L_x_161:
[----:B------:R-:W-:Y:S05]  /*1ba0*/  BSYNC.RECONVERGENT B1 ;  /* 0x0000000000017941 */ /* 0x000fea0003800200 */
.L_x_160:
[----:B------:R-:W-:Y:S04]  /*1bb0*/  BSSY.RECONVERGENT B1, `(.L_x_162) ;  /* 0x0000007000017945 */ /* 0x000fe80003800200 */
[----:B------:R-:W-:Y:S05]  /*1bc0*/  @!P2 BRA `(.L_x_163) ;  /* 0x000000000014a947 */ /* 0x000fea0003800000 */
[----:B---3--:R-:W-:Y:S02]  /*1bd0*/  IMAD R15, R5, 0x100, R4 ;  /* 0x00000100050f7824 */ /* 0x008fe400078e0204 */
[----:B------:R-:W-:Y:S02]  /*1be0*/  HFMA2 R13, -RZ, RZ, 0, 0 ;  /* 0x00000000ff0d7431 */ /* 0x000fe400000001ff */
[----:B------:R-:W-:-:S04]  /*1bf0*/  VIADD R15, R15, 0x400 ;  /* 0x000004000f0f7836 */ /* 0x000fc80000000000 */
[----:B------:R-:W-:-:S05]  /*1c00*/  IMAD.WIDE.U32 R14, R15, 0x8, R2 ;  /* 0x000000080f0e7825 */ /* 0x000fca00078e0002 */
[----:B------:R4:W-:Y:S02]  /*1c10*/  REDG.E.ADD.64.STRONG.GPU desc[UR20][R14.64], R12 ;  /* 0x0000000c0e00798e */ /* 0x0009e4000c12e514 */
.L_x_163:
[----:B------:R-:W-:Y:S05]  /*1c20*/  BSYNC.RECONVERGENT B1 ;  /* 0x0000000000017941 */ /* 0x000fea0003800200 */
.L_x_162:
[----:B------:R-:W-:Y:S04]  /*1c30*/  BSSY.RECONVERGENT B1, `(.L_x_164) ;  /* 0x0000007000017945 */ /* 0x000fe80003800200 */
[----:B------:R-:W-:Y:S05]  /*1c40*/  @!P3 BRA `(.L_x_165) ;  /* 0x000000000014b947 */ /* 0x000fea0003800000 */
[----:B----4-:R-:W-:Y:S02]  /*1c50*/  IMAD R13, R5, 0x100, R4 ;  /* 0x00000100050d7824 */ /* 0x010fe400078e0204 */
[----:B------:R-:W-:Y:S02]  /*1c60*/  IMAD.MOV.U32 R7, RZ, RZ, RZ ;  /* 0x000000ffff077224 */ /* 0x000fe400078e00ff */
[----:B------:R-:W-:-:S04]  /*1c70*/  VIADD R13, R13, 0x500 ;  /* 0x000005000d0d7836 */ /* 0x000fc80000000000 */
[----:B------:R-:W-:-:S05]  /*1c80*/  IMAD.WIDE.U32 R12, R13, 0x8, R2 ;  /* 0x000000080d0c7825 */ /* 0x000fca00078e0002 */
[----:B------:R4:W-:Y:S02]  /*1c90*/  REDG.E.ADD.64.STRONG.GPU desc[UR20][R12.64], R6 ;  /* 0x000000060c00798e */ /* 0x0009e4000c12e514 */
.L_x_165:
[----:B------:R-:W-:Y:S05]  /*1ca0*/  BSYNC.RECONVERGENT B1 ;  /* 0x0000000000017941 */ /* 0x000fea0003800200 */
.L_x_164:
[----:B------:R-:W-:Y:S04]  /*1cb0*/  BSSY.RECONVERGENT B1, `(.L_x_166) ;  /* 0x0000007000017945 */ /* 0x000fe80003800200 */
[----:B------:R-:W-:Y:S05]  /*1cc0*/  @!P4 BRA `(.L_x_167) ;  /* 0x000000000014c947 */ /* 0x000fea0003800000 */
[----:B----4-:R-:W-:Y:S02]  /*1cd0*/  IMAD R7, R5, 0x100, R4 ;  /* 0x0000010005077824 */ /* 0x010fe400078e0204 */
[----:B------:R-:W-:Y:S02]  /*1ce0*/  IMAD.MOV.U32 R9, RZ, RZ, RZ ;  /* 0x000000ffff097224 */ /* 0x000fe400078e00ff */
[----:B------:R-:W-:-:S04]  /*1cf0*/  VIADD R7, R7, 0x600 ;  /* 0x0000060007077836 */ /* 0x000fc80000000000 */
[----:B------:R-:W-:-:S05]  /*1d00*/  IMAD.WIDE.U32 R6, R7, 0x8, R2 ;  /* 0x0000000807067825 */ /* 0x000fca00078e0002 */
[----:B------:R4:W-:Y:S02]  /*1d10*/  REDG.E.ADD.64.STRONG.GPU desc[UR20][R6.64], R8 ;  /* 0x000000080600798e */ /* 0x0009e4000c12e514 */
.L_x_167:
[----:B------:R-:W-:Y:S05]  /*1d20*/  BSYNC.RECONVERGENT B1 ;  /* 0x0000000000017941 */ /* 0x000fea0003800200 */
.L_x_166:
[----:B------:R-:W-:Y:S04]  /*1d30*/  BSSY.RECONVERGENT B1, `(.L_x_168) ;  /* 0x0000007000017945 */ /* 0x000fe80003800200 */
[----:B------:R-:W-:Y:S05]  /*1d40*/  @!P5 BRA `(.L_x_169) ;  /* 0x000000000014d947 */ /* 0x000fea0003800000 */
[----:B----4-:R-:W-:Y:S01]  /*1d50*/  LEA R7, R5, R4, 0x8 ;  /* 0x0000000405077211 */ /* 0x010fe200078e40ff */
[----:B------:R-:W-:-:S04]  /*1d60*/  IMAD.MOV.U32 R11, RZ, RZ, RZ ;  /* 0x000000ffff0b7224 */ /* 0x000fc800078e00ff */
[----:B------:R-:W-:-:S04]  /*1d70*/  VIADD R7, R7, 0x700 ;  /* 0x0000070007077836 */ /* 0x000fc80000000000 */
[----:B------:R-:W-:-:S05]  /*1d80*/  IMAD.WIDE.U32 R6, R7, 0x8, R2 ;  /* 0x0000000807067825 */ /* 0x000fca00078e0002 */
[----:B------:R4:W-:Y:S02]  /*1d90*/  REDG.E.ADD.64.STRONG.GPU desc[UR20][R6.64], R10 ;  /* 0x0000000a0600798e */ /* 0x0009e4000c12e514 */
.L_x_169:
[----:B------:R-:W-:Y:S05]  /*1da0*/  BSYNC.RECONVERGENT B1 ;  /* 0x0000000000017941 */ /* 0x000fea0003800200 */
.L_x_168:
[----:B------:R-:W-:-:S05]  /*1db0*/  VIADD R5, R5, 0x8 ;  /* 0x0000000805057836 */ /* 0x000fca0000000000 */
[----:B------:R-:W-:-:S13]  /*1dc0*/  ISETP.NE.AND P0, PT, R5, UR27, PT ;  /* 0x0000001b05007c0c */ /* 0x000fda000bf05270 */
[----:B------:R-:W-:Y:S05]  /*1dd0*/  @P0 BRA `(.L_x_170) ;  /* 0xfffffff800b00947 */ /* 0x000fea000383ffff */
[----:B------:R-:W-:-:S07]  /*1de0*/  IMAD.U32 R3, RZ, RZ, UR27 ;  /* 0x0000001bff037e24 */ /* 0x000fce000f8e00ff */
.L_x_153:
[----:B------:R-:W-:Y:S02]  /*1df0*/  UISETP.NE.AND UP0, UPT, UR24, URZ, UPT ;  /* 0x000000ff1800728c */ /* 0x000fe4000bf05270 */
[----:B----45:R-:W-:Y:S02]  /*1e00*/  IMAD.U32 R8, RZ, RZ, UR24 ;  /* 0x00000018ff087e24 */ /* 0x030fe4000f8e00ff */
[----:B-1----:R-:W-:-:S03]  /*1e10*/  IMAD.U32 R5, RZ, RZ, UR25 ;  /* 0x00000019ff057e24 */ /* 0x002fc6000f8e00ff */
[----:B------:R-:W-:Y:S01]  /*1e20*/  IADD3 R8, PT, PT, R8, -0x1, RZ ;  /* 0xffffffff08087810 */ /* 0x000fe20007ffe0ff */
[----:B------:R-:W-:Y:S01]  /*1e30*/  VIADD R5, R5, 0xffffffff ;  /* 0xffffffff05057836 */ /* 0x000fe20000000000 */
[----:B------:R-:W-:Y:S06]  /*1e40*/  BRA.U !UP0, `(.L_x_171) ;  /* 0x0000000508707547 */ /* 0x000fec000b800000 */
[----:B------:R-:W-:-:S13]  /*1e50*/  ISETP.GE.U32.AND P0, PT, R8, 0x3, PT ;  /* 0x000000030800780c */ /* 0x000fda0003f06070 */
[----:B------:R-:W-:Y:S05]  /*1e60*/  @!P0 BRA `(.L_x_172) ;  /* 0x0000000000bc8947 */ /* 0x000fea0003800000 */
[----:B------:R-:W-:Y:S01]  /*1e70*/  IMAD R7, R3, 0x400, R0 ;  /* 0x0000040003077824 */ /* 0x000fe200078e0200 */
[----:B------:R-:W-:Y:S04]  /*1e80*/  BSSY.RECONVERGENT B1, `(.L_x_173) ;  /* 0x000000f000017945 */ /* 0x000fe80003800200 */
[----:B------:R-:W1:Y:S04]  /*1e90*/  LDS R12, [R7] ;  /* 0x00000000070c7984 */ /* 0x000e680000000800 */
[----:B------:R-:W4:Y:S04]  /*1ea0*/  LDS R9, [R7+0x400] ;  /* 0x0004000007097984 */ /* 0x000f280000000800 */
[----:B------:R-:W5:Y:S04]  /*1eb0*/  LDS R6, [R7+0x800] ;  /* 0x0008000007067984 */ /* 0x000f680000000800 */
[----:B------:R-:W0:Y:S01]  /*1ec0*/  LDS R2, [R7+0xc00] ;  /* 0x000c000007027984 */ /* 0x000e220000000800 */
[----:B-1----:R-:W-:-:S02]  /*1ed0*/  ISETP.NE.AND P0, PT, R12, RZ, PT ;  /* 0x000000ff0c00720c */ /* 0x002fc40003f05270 */
[----:B----4-:R-:W-:Y:S02]  /*1ee0*/  ISETP.NE.AND P1, PT, R9, RZ, PT ;  /* 0x000000ff0900720c */ /* 0x010fe40003f25270 */
[----:B-----5:R-:W-:Y:S02]  /*1ef0*/  ISETP.NE.AND P2, PT, R6, RZ, PT ;  /* 0x000000ff0600720c */ /* 0x020fe40003f45270 */
[----:B0-----:R-:W-:-:S07]  /*1f00*/  ISETP.NE.AND P3, PT, R2, RZ, PT ;  /* 0x000000ff0200720c */ /* 0x001fce0003f65270 */
[----:B------:R-:W-:Y:S06]  /*1f10*/  @!P0 BRA `(.L_x_174) ;  /* 0x0000000000148947 */ /* 0x000fec0003800000 */
[----:B------:R-:W0:Y:S01]  /*1f20*/  LDC.64 R10, c[0x0][0x380] ;  /* 0x0000e000ff0a7b82 */ /* 0x000e220000000a00 */
[----:B------:R-:W-:Y:S02]  /*1f30*/  IMAD R7, R3, 0x100, R4 ;  /* 0x0000010003077824 */ /* 0x000fe400078e0204 */
[----:B------:R-:W-:Y:S02]  /*1f40*/  IMAD.MOV.U32 R13, RZ, RZ, RZ ;  /* 0x000000ffff0d7224 */ /* 0x000fe400078e00ff */
[----:B0-----:R-:W-:-:S05]  /*1f50*/  IMAD.WIDE.U32 R10, R7, 0x8, R10 ;  /* 0x00000008070a7825 */ /* 0x001fca00078e000a */
[----:B------:R0:W-:Y:S02]  /*1f60*/  REDG.E.ADD.64.STRONG.GPU desc[UR20][R10.64], R12 ;  /* 0x0000000c0a00798e */ /* 0x0001e4000c12e514 */
.L_x_174:
[----:B------:R-:W-:Y:S05]  /*1f70*/  BSYNC.RECONVERGENT B1 ;  /* 0x0000000000017941 */ /* 0x000fea0003800200 */
.L_x_173:
[----:B------:R-:W-:Y:S04]  /*1f80*/  BSSY.RECONVERGENT B1, `(.L_x_175) ;  /* 0x0000009000017945 */ /* 0x000fe80003800200 */
[----:B------:R-:W-:Y:S05]  /*1f90*/  @!P1 BRA `(.L_x_176) ;  /* 0x00000000001c9947 */ /* 0x000fea0003800000 */
[----:B0-----:R-:W0:Y:S01]  /*1fa0*/  LDC.64 R10, c[0x0][0x380] ;  /* 0x0000e000ff0a7b82 */ /* 0x001e220000000a00 */
[----:B------:R-:W-:Y:S01]  /*1fb0*/  IMAD R7, R3, 0x100, R4 ;  /* 0x0000010003077824 */ /* 0x000fe200078e0204 */
[----:B------:R-:W-:Y:S01]  /*1fc0*/  MOV R12, R9 ;  /* 0x00000009000c7202 */ /* 0x000fe20000000f00 */
[----:B------:R-:W-:Y:S02]  /*1fd0*/  IMAD.MOV.U32 R13, RZ, RZ, RZ ;  /* 0x000000ffff0d7224 */ /* 0x000fe400078e00ff */
[----:B------:R-:W-:-:S04]  /*1fe0*/  VIADD R7, R7, 0x100 ;  /* 0x0000010007077836 */ /* 0x000fc80000000000 */
[----:B0-----:R-:W-:-:S05]  /*1ff0*/  IMAD.WIDE.U32 R10, R7, 0x8, R10 ;  /* 0x00000008070a7825 */ /* 0x001fca00078e000a */
[----:B------:R1:W-:Y:S02]  /*2000*/  REDG.E.ADD.64.STRONG.GPU desc[UR20][R10.64], R12 ;  /* 0x0000000c0a00798e */ /* 0x0003e4000c12e514 */
.L_x_176:
[----:B------:R-:W-:Y:S05]  /*2010*/  BSYNC.RECONVERGENT B1 ;  /* 0x0000000000017941 */ /* 0x000fea0003800200 */
.L_x_175:
[----:B------:R-:W-:Y:S04]  /*2020*/  BSSY.RECONVERGENT B1, `(.L_x_177) ;  /* 0x0000008000017945 */ /* 0x000fe80003800200 */
[----:B------:R-:W-:Y:S05]  /*2030*/  @!P2 BRA `(.L_x_178) ;  /* 0x000000000018a947 */ /* 0x000fea0003800000 */
[----:B01----:R-:W0:Y:S01]  /*2040*/  LDC.64 R10, c[0x0][0x380] ;  /* 0x0000e000ff0a7b82 */ /* 0x003e220000000a00 */
[----:B------:R-:W-:-:S04]  /*2050*/  IMAD R7, R3, 0x100, R4 ;  /* 0x0000010003077824 */ /* 0x000fc800078e0204 */
[----:B------:R-:W-:-:S04]  /*2060*/  VIADD R7, R7, 0x200 ;  /* 0x0000020007077836 */ /* 0x000fc80000000000 */
[----:B0-----:R-:W-:-:S04]  /*2070*/  IMAD.WIDE.U32 R10, R7, 0x8, R10 ;  /* 0x00000008070a7825 */ /* 0x001fc800078e000a */
[----:B------:R-:W-:-:S05]  /*2080*/  IMAD.MOV.U32 R7, RZ, RZ, RZ ;  /* 0x000000ffff077224 */ /* 0x000fca00078e00ff */
[----:B------:R4:W-:Y:S02]  /*2090*/  REDG.E.ADD.64.STRONG.GPU desc[UR20][R10.64], R6 ;  /* 0x000000060a00798e */ /* 0x0009e4000c12e514 */
.L_x_178:
[----:B------:R-:W-:Y:S05]  /*20a0*/  BSYNC.RECONVERGENT B1 ;  /* 0x0000000000017941 */ /* 0x000fea0003800200 */
.L_x_177:
[----:B------:R-:W-:Y:S04]  /*20b0*/  BSSY.RECONVERGENT B1, `(.L_x_179) ;  /* 0x0000009000017945 */ /* 0x000fe80003800200 */
[----:B------:R-:W-:Y:S05]  /*20c0*/  @!P3 BRA `(.L_x_180) ;  /* 0x00000000001cb947 */ /* 0x000fea0003800000 */
[----:B----4-:R-:W4:Y:S01]  /*20d0*/  LDC.64 R6, c[0x0][0x380] ;  /* 0x0000e000ff067b82 */ /* 0x010f220000000a00 */
[----:B------:R-:W-:Y:S01]  /*20e0*/  IMAD R9, R3, 0x100, R4 ;  /* 0x0000010003097824 */ /* 0x000fe200078e0204 */
[----:B01----:R-:W-:Y:S01]  /*20f0*/  MOV R10, R2 ;  /* 0x00000002000a7202 */ /* 0x003fe20000000f00 */
[----:B------:R-:W-:Y:S02]  /*2100*/  IMAD.MOV.U32 R11, RZ, RZ, RZ ;  /* 0x000000ffff0b7224 */ /* 0x000fe400078e00ff */
[----:B------:R-:W-:-:S04]  /*2110*/  VIADD R9, R9, 0x300 ;  /* 0x0000030009097836 */ /* 0x000fc80000000000 */
[----:B----4-:R-:W-:-:S05]  /*2120*/  IMAD.WIDE.U32 R6, R9, 0x8, R6 ;  /* 0x0000000809067825 */ /* 0x010fca00078e0006 */
[----:B------:R0:W-:Y:S02]  /*2130*/  REDG.E.ADD.64.STRONG.GPU desc[UR20][R6.64], R10 ;  /* 0x0000000a0600798e */ /* 0x0001e4000c12e514 */
.L_x_180:
[----:B------:R-:W-:Y:S05]  /*2140*/  BSYNC.RECONVERGENT B1 ;  /* 0x0000000000017941 */ /* 0x000fea0003800200 */
.L_x_179:
[----:B------:R-:W-:-:S07]  /*2150*/  VIADD R3, R3, 0x4 ;  /* 0x0000000403037836 */ /* 0x000fce0000000000 */
.L_x_172:
[----:B------:R-:W-:Y:S01]  /*2160*/  UISETP.NE.AND UP0, UPT, UR25, URZ, UPT ;  /* 0x000000ff1900728c */ /* 0x000fe2000bf05270 */
[----:B------:R-:W-:Y:S08]  /*2170*/  BSSY.RECONVERGENT B1, `(.L_x_171) ;  /* 0x0000029000017945 */ /* 0x000ff00003800200 */
[----:B------:R-:W-:Y:S05]  /*2180*/  BRA.U !UP0, `(.L_x_181) ;  /* 0x00000001089c7547 */ /* 0x000fea000b800000 */
[----:B------:R-:W-:-:S13]  /*2190*/  ISETP.NE.AND P0, PT, R5, RZ, PT ;  /* 0x000000ff0500720c */ /* 0x000fda0003f05270 */
[----:B------:R-:W-:Y:S05]  /*21a0*/  @!P0 BRA `(.L_x_182) ;  /* 0x0000000000648947 */ /* 0x000fea0003800000 */
[----:B0---4-:R-:W-:Y:S01]  /*21b0*/  IMAD R6, R3, 0x400, R0 ;  /* 0x0000040003067824 */ /* 0x011fe200078e0200 */
[----:B------:R-:W-:Y:S04]  /*21c0*/  BSSY.RECONVERGENT B2, `(.L_x_183) ;  /* 0x000000c000027945 */ /* 0x000fe80003800200 */
[----:B------:R-:W0:Y:S04]  /*21d0*/  LDS R2, [R6] ;  /* 0x0000000006027984 */ /* 0x000e280000000800 */
[----:B------:R-:W4:Y:S01]  /*21e0*/  LDS R9, [R6+0x400] ;  /* 0x0004000006097984 */ /* 0x000f220000000800 */
[----:B0-----:R-:W-:-:S02]  /*21f0*/  ISETP.NE.AND P0, PT, R2, RZ, PT ;  /* 0x000000ff0200720c */ /* 0x001fc40003f05270 */
[----:B----4-:R-:W-:-:S11]  /*2200*/  ISETP.NE.AND P1, PT, R9, RZ, PT ;  /* 0x000000ff0900720c */ /* 0x010fd60003f25270 */
[----:B------:R-:W-:Y:S05]  /*2210*/  @!P0 BRA `(.L_x_184) ;  /* 0x0000000000188947 */ /* 0x000fea0003800000 */
[----:B------:R-:W0:Y:S01]  /*2220*/  LDC.64 R6, c[0x0][0x380] ;  /* 0x0000e000ff067b82 */ /* 0x000e220000000a00 */
[----:B-1----:R-:W-:-:S04]  /*2230*/  IMAD R11, R3, 0x100, R4 ;  /* 0x00000100030b7824 */ /* 0x002fc800078e0204 */
[----:B0-----:R-:W-:-:S04]  /*2240*/  IMAD.WIDE.U32 R10, R11, 0x8, R6 ;  /* 0x000000080b0a7825 */ /* 0x001fc800078e0006 */
[----:B------:R-:W-:Y:S02]  /*2250*/  IMAD.MOV.U32 R6, RZ, RZ, R2 ;  /* 0x000000ffff067224 */ /* 0x000fe400078e0002 */
[----:B------:R-:W-:-:S05]  /*2260*/  IMAD.MOV.U32 R7, RZ, RZ, RZ ;  /* 0x000000ffff077224 */ /* 0x000fca00078e00ff */
[----:B------:R0:W-:Y:S02]  /*2270*/  REDG.E.ADD.64.STRONG.GPU desc[UR20][R10.64], R6 ;  /* 0x000000060a00798e */ /* 0x0001e4000c12e514 */
.L_x_184:
[----:B------:R-:W-:Y:S05]  /*2280*/  BSYNC.RECONVERGENT B2 ;  /* 0x0000000000027941 */ /* 0x000fea0003800200 */
.L_x_183:
[----:B------:R-:W-:Y:S04]  /*2290*/  BSSY.RECONVERGENT B2, `(.L_x_185) ;  /* 0x0000009000027945 */ /* 0x000fe80003800200 */
[----:B------:R-:W-:Y:S05]  /*22a0*/  @!P1 BRA `(.L_x_186) ;  /* 0x00000000001c9947 */ /* 0x000fea0003800000 */
[----:B0-----:R-:W0:Y:S01]  /*22b0*/  LDC.64 R6, c[0x0][0x380] ;  /* 0x0000e000ff067b82 */ /* 0x001e220000000a00 */
[----:B------:R-:W-:-:S05]  /*22c0*/  LEA R2, R3, R4, 0x8 ;  /* 0x0000000403027211 */ /* 0x000fca00078e40ff */
[----:B-1----:R-:W-:-:S04]  /*22d0*/  VIADD R11, R2, 0x100 ;  /* 0x00000100020b7836 */ /* 0x002fc80000000000 */
[----:B0-----:R-:W-:-:S04]  /*22e0*/  IMAD.WIDE.U32 R10, R11, 0x8, R6 ;  /* 0x000000080b0a7825 */ /* 0x001fc800078e0006 */
[----:B------:R-:W-:Y:S02]  /*22f0*/  IMAD.MOV.U32 R6, RZ, RZ, R9 ;  /* 0x000000ffff067224 */ /* 0x000fe400078e0009 */
[----:B------:R-:W-:-:S05]  /*2300*/  IMAD.MOV.U32 R7, RZ, RZ, RZ ;  /* 0x000000ffff077224 */ /* 0x000fca00078e00ff */
[----:B------:R4:W-:Y:S02]  /*2310*/  REDG.E.ADD.64.STRONG.GPU desc[UR20][R10.64], R6 ;  /* 0x000000060a00798e */ /* 0x0009e4000c12e514 */
.L_x_186:
[----:B------:R-:W-:Y:S05]  /*2320*/  BSYNC.RECONVERGENT B2 ;  /* 0x0000000000027941 */ /* 0x000fea0003800200 */
.L_x_185:
[----:B------:R-:W-:-:S07]  /*2330*/  VIADD R3, R3, 0x2 ;  /* 0x0000000203037836 */ /* 0x000fce0000000000 */
.L_x_182:
[----:B------:R-:W-:-:S09]  /*2340*/  UISETP.NE.AND UP0, UPT, UR9, URZ, UPT ;  /* 0x000000ff0900728c */ /* 0x000fd2000bf05270 */
[----:B------:R-:W-:Y:S05]  /*2350*/  BRA.U !UP0, `(.L_x_181) ;  /* 0x0000000108287547 */ /* 0x000fea000b800000 */
[----:B------:R-:W-:-:S05]  /*2360*/  IMAD R2, R3, 0x400, R0 ;  /* 0x0000040003027824 */ /* 0x000fca00078e0200 */
[----:B------:R-:W5:Y:S02]  /*2370*/  LDS R9, [R2] ;  /* 0x0000000002097984 */ /* 0x000f640000000800 */
[----:B-----5:R-:W-:-:S13]  /*2380*/  ISETP.NE.AND P0, PT, R9, RZ, PT ;  /* 0x000000ff0900720c */ /* 0x020fda0003f05270 */
[----:B------:R-:W-:Y:S05]  /*2390*/  @!P0 BRA `(.L_x_181) ;  /* 0x0000000000188947 */ /* 0x000fea0003800000 */
[----:B0---4-:R-:W0:Y:S01]  /*23a0*/  LDC.64 R6, c[0x0][0x380] ;  /* 0x0000e000ff067b82 */ /* 0x011e220000000a00 */
[----:B------:R-:W-:-:S04]  /*23b0*/  IMAD R3, R3, 0x100, R4 ;  /* 0x0000010003037824 */ /* 0x000fc800078e0204 */
[----:B0-----:R-:W-:Y:S01]  /*23c0*/  IMAD.WIDE.U32 R2, R3, 0x8, R6 ;  /* 0x0000000803027825 */ /* 0x001fe200078e0006 */
[----:B------:R-:W-:-:S03]  /*23d0*/  MOV R6, R9 ;  /* 0x0000000900067202 */ /* 0x000fc60000000f00 */
[----:B------:R-:W-:-:S05]  /*23e0*/  IMAD.MOV.U32 R7, RZ, RZ, RZ ;  /* 0x000000ffff077224 */ /* 0x000fca00078e00ff */
[----:B------:R0:W-:Y:S02]  /*23f0*/  REDG.E.ADD.64.STRONG.GPU desc[UR20][R2.64], R6 ;  /* 0x000000060200798e */ /* 0x0001e4000c12e514 */
.L_x_181:
[----:B------:R-:W-:Y:S05]  /*2400*/  BSYNC.RECONVERGENT B1 ;  /* 0x0000000000017941 */ /* 0x000fea0003800200 */
.L_x_171:
[----:B------:R-:W-:-:S13]  /*2410*/  ISETP.GT.U32.AND P0, PT, R4, 0x7f, PT ;  /* 0x0000007f0400780c */ /* 0x000fda0003f04070 */
[----:B------:R-:W-:Y:S05]  /*2420*/  @P0 BRA `(.L_x_152) ;  /* 0x0000000800900947 */ /* 0x000fea0003800000 */
[----:B------:R-:W-:Y:S01]  /*2430*/  UISETP.GE.U32.AND UP0, UPT, UR22, 0x7, UPT ;  /* 0x000000071600788c */ /* 0x000fe2000bf06070 */
[----:B0-----:R-:W-:-:S08]  /*2440*/  IMAD.MOV.U32 R3, RZ, RZ, RZ ;  /* 0x000000ffff037224 */ /* 0x001fd000078e00ff */
[----:B------:R-:W-:Y:S05]  /*2450*/  BRA.U !UP0, `(.L_x_187) ;  /* 0x0000000508147547 */ /* 0x000fea000b800000 */
[----:B------:R-:W0:Y:S01]  /*2460*/  LDC.64 R2, c[0x0][0x380] ;  /* 0x0000e000ff027b82 */ /* 0x000e220000000a00 */
[----:B------:R-:W-:-:S07]  /*2470*/  IMAD.MOV.U32 R9, RZ, RZ, RZ ;  /* 0x000000ffff097224 */ /* 0x000fce00078e00ff */
.L_x_204:
[C---:B01--4-:R-:W-:Y:S01]  /*2480*/  IMAD R11, R9.reuse, 0x400, R0 ;  /* 0x00000400090b7824 */ /* 0x053fe200078e0200 */
[----:B------:R-:W-:Y:S01]  /*2490*/  BSSY.RECONVERGENT B1, `(.L_x_188) ;  /* 0x0000011000017945 */ /* 0x000fe20003800200 */
[C---:B--23--:R-:W-:Y:S02]  /*24a0*/  IMAD R7, R9.reuse, 0x100, R4 ;  /* 0x0000010009077824 */ /* 0x04cfe400078e0204 */
[----:B------:R-:W-:Y:S01]  /*24b0*/  VIADD R9, R9, 0x8 ;  /* 0x0000000809097836 */ /* 0x000fe20000000000 */
[----:B---3--:R-:W1:Y:S01]  /*24c0*/  LDS R14, [R11+0x200] ;  /* 0x000200000b0e7984 */ /* 0x008e620000000800 */
[----:B0-----:R-:W-:-:S03]  /*24d0*/  IMAD.WIDE.U32 R6, R7, 0x8, R2 ;  /* 0x0000000807067825 */ /* 0x001fc600078e0002 */
[----:B------:R-:W0:Y:S04]  /*24e0*/  LDS R13, [R11+0x600] ;  /* 0x000600000b0d7984 */ /* 0x000e280000000800 */
[----:B--2---:R2:W3:Y:S04]  /*24f0*/  LDS R17, [R11+0xa00] ;  /* 0x000a00000b117984 */ /* 0x0044e80000000800 */
[----:B------:R2:W4:Y:S04]  /*2500*/  LDS R18, [R11+0xe00] ;  /* 0x000e00000b127984 */ /* 0x0005280000000800 */
[----:B------:R2:W2:Y:S04]  /*2510*/  LDS R19, [R11+0x1200] ;  /* 0x001200000b137984 */ /* 0x0004a80000000800 */
[----:B------:R0:W2:Y:S04]  /*2520*/  LDS R16, [R11+0x1600] ;  /* 0x001600000b107984 */ /* 0x0000a80000000800 */
[----:B------:R0:W2:Y:S04]  /*2530*/  LDS R12, [R11+0x1a00] ;  /* 0x001a00000b0c7984 */ /* 0x0000a80000000800 */
[----:B------:R0:W2:Y:S01]  /*2540*/  LDS R10, [R11+0x1e00] ;  /* 0x001e00000b0a7984 */ /* 0x0000a20000000800 */
[----:B-1----:R-:W-:-:S02]  /*2550*/  ISETP.NE.AND P0, PT, R14, RZ, PT ;  /* 0x000000ff0e00720c */ /* 0x002fc40003f05270 */
[----:B0-----:R-:W-:-:S11]  /*2560*/  ISETP.NE.AND P1, PT, R13, RZ, PT ;  /* 0x000000ff0d00720c */ /* 0x001fd60003f25270 */
[----:B---34-:R-:W-:Y:S05]  /*2570*/  @!P0 BRA `(.L_x_189) ;  /* 0x0000000000088947 */ /* 0x018fea0003800000 */
[----:B------:R-:W-:-:S05]  /*2580*/  HFMA2 R15, -RZ, RZ, 0, 0 ;  /* 0x00000000ff0f7431 */ /* 0x000fca00000001ff */
[----:B------:R0:W-:Y:S02]  /*2590*/  REDG.E.ADD.64.STRONG.GPU desc[UR20][R6.64+0x400], R14 ;  /* 0x0004000e0600798e */ /* 0x0001e4000c12e514 */
.L_x_189:
[----:B------:R-:W-:Y:S05]  /*25a0*/  BSYNC.RECONVERGENT B1 ;  /* 0x0000000000017941 */ /* 0x000fea0003800200 */
.L_x_188:
[----:B------:R-:W-:Y:S04]  /*25b0*/  BSSY.RECONVERGENT B1, `(.L_x_190) ;  /* 0x0000005000017945 */ /* 0x000fe80003800200 */
[----:B------:R-:W-:Y:S05]  /*25c0*/  @!P1 BRA `(.L_x_191) ;  /* 0x00000000000c9947 */ /* 0x000fea0003800000 */
[----:B0-----:R-:W-:Y:S02]  /*25d0*/  IMAD.MOV.U32 R14, RZ, RZ, R13 ;  /* 0x000000ffff0e7224 */ /* 0x001fe400078e000d */
[----:B------:R-:W-:-:S05]  /*25e0*/  IMAD.MOV.U32 R15, RZ, RZ, RZ ;  /* 0x000000ffff0f7224 */ /* 0x000fca00078e00ff */
[----:B------:R1:W-:Y:S02]  /*25f0*/  REDG.E.ADD.64.STRONG.GPU desc[UR20][R6.64+0xc00], R14 ;  /* 0x000c000e0600798e */ /* 0x0003e4000c12e514 */
.L_x_191:
[----:B------:R-:W-:Y:S05]  /*2600*/  BSYNC.RECONVERGENT B1 ;  /* 0x0000000000017941 */ /* 0x000fea0003800200 */
.L_x_190:
[----:B------:R-:W-:Y:S01]  /*2610*/  ISETP.NE.AND P6, PT, R17, RZ, PT ;  /* 0x000000ff1100720c */ /* 0x000fe20003fc5270 */
[----:B------:R-:W-:Y:S01]  /*2620*/  BSSY.RECONVERGENT B1, `(.L_x_192) ;  /* 0x000000b000017945 */ /* 0x000fe20003800200 */
[----:B------:R-:W-:Y:S02]  /*2630*/  ISETP.NE.AND P0, PT, R9, UR27, PT ;  /* 0x0000001b09007c0c */ /* 0x000fe4000bf05270 */
[----:B------:R-:W-:Y:S02]  /*2640*/  ISETP.NE.AND P1, PT, R18, RZ, PT ;  /* 0x000000ff1200720c */ /* 0x000fe40003f25270 */
[----:B--2---:R-:W-:Y:S02]  /*2650*/  ISETP.NE.AND P2, PT, R19, RZ, PT ;  /* 0x000000ff1300720c */ /* 0x004fe40003f45270 */
[----:B------:R-:W-:Y:S02]  /*2660*/  ISETP.NE.AND P3, PT, R16, RZ, PT ;  /* 0x000000ff1000720c */ /* 0x000fe40003f65270 */
[----:B------:R-:W-:-:S02]  /*2670*/  ISETP.NE.AND P4, PT, R12, RZ, PT ;  /* 0x000000ff0c00720c */ /* 0x000fc40003f85270 */
[----:B------:R-:W-:Y:S01]  /*2680*/  ISETP.NE.AND P5, PT, R10, RZ, PT ;  /* 0x000000ff0a00720c */ /* 0x000fe20003fa5270 */
[----:B------:R-:W-:-:S12]  /*2690*/  @!P6 BRA `(.L_x_193) ;  /* 0x00000000000ce947 */ /* 0x000fd80003800000 */
[----:B01----:R-:W-:Y:S02]  /*26a0*/  IMAD.MOV.U32 R14, RZ, RZ, R17 ;  /* 0x000000ffff0e7224 */ /* 0x003fe400078e0011 */
[----:B------:R-:W-:-:S05]  /*26b0*/  IMAD.MOV.U32 R15, RZ, RZ, RZ ;  /* 0x000000ffff0f7224 */ /* 0x000fca00078e00ff */
[----:B------:R2:W-:Y:S02]  /*26c0*/  REDG.E.ADD.64.STRONG.GPU desc[UR20][R6.64+0x1400], R14 ;  /* 0x0014000e0600798e */ /* 0x0005e4000c12e514 */
.L_x_193:
[----:B------:R-:W-:Y:S05]  /*26d0*/  BSYNC.RECONVERGENT B1 ;  /* 0x0000000000017941 */ /* 0x000fea0003800200 */
.L_x_192:
[----:B------:R-:W-:Y:S04]  /*26e0*/  BSSY.RECONVERGENT B1, `(.L_x_194) ;  /* 0x0000005000017945 */ /* 0x000fe80003800200 */
[----:B------:R-:W-:Y:S05]  /*26f0*/  @!P1 BRA `(.L_x_195) ;  /* 0x00000000000c9947 */ /* 0x000fea0003800000 */
[----:B012---:R-:W-:Y:S02]  /*2700*/  IMAD.MOV.U32 R14, RZ, RZ, R18 ;  /* 0x000000ffff0e7224 */ /* 0x007fe400078e0012 */
[----:B------:R-:W-:-:S05]  /*2710*/  IMAD.MOV.U32 R15, RZ, RZ, RZ ;  /* 0x000000ffff0f7224 */ /* 0x000fca00078e00ff */
[----:B------:R3:W-:Y:S02]  /*2720*/  REDG.E.ADD.64.STRONG.GPU desc[UR20][R6.64+0x1c00], R14 ;  /* 0x001c000e0600798e */ /* 0x0007e4000c12e514 */
.L_x_195:
[----:B------:R-:W-:Y:S05]  /*2730*/  BSYNC.RECONVERGENT B1 ;  /* 0x0000000000017941 */ /* 0x000fea0003800200 */
.L_x_194:
[----:B------:R-:W-:Y:S04]  /*2740*/  BSSY.RECONVERGENT B1, `(.L_x_196) ;  /* 0x0000005000017945 */ /* 0x000fe80003800200 */
[----:B------:R-:W-:Y:S05]  /*2750*/  @!P2 BRA `(.L_x_197) ;  /* 0x00000000000ca947 */ /* 0x000fea0003800000 */
[----:B0123--:R-:W-:Y:S01]  /*2760*/  MOV R14, R19 ;  /* 0x00000013000e7202 */ /* 0x00ffe20000000f00 */
[----:B------:R-:W-:-:S05]  /*2770*/  IMAD.MOV.U32 R15, RZ, RZ, RZ ;  /* 0x000000ffff0f7224 */ /* 0x000fca00078e00ff */
[----:B------:R4:W-:Y:S02]  /*2780*/  REDG.E.ADD.64.STRONG.GPU desc[UR20][R6.64+0x2400], R14 ;  /* 0x0024000e0600798e */ /* 0x0009e4000c12e514 */
.L_x_197:
[----:B------:R-:W-:Y:S05]  /*2790*/  BSYNC.RECONVERGENT B1 ;  /* 0x0000000000017941 */ /* 0x000fea0003800200 */
.L_x_196:
[----:B------:R-:W-:Y:S04]  /*27a0*/  BSSY.RECONVERGENT B1, `(.L_x_198) ;  /* 0x0000004000017945 */ /* 0x000fe80003800200 */
[----:B------:R-:W-:Y:S05]  /*27b0*/  @!P3 BRA `(.L_x_199) ;  /* 0x000000000008b947 */ /* 0x000fea0003800000 */
[----:B------:R-:W-:-:S05]  /*27c0*/  IMAD.MOV.U32 R17, RZ, RZ, RZ ;  /* 0x000000ffff117224 */ /* 0x000fca00078e00ff */
[----:B------:R0:W-:Y:S02]  /*27d0*/  REDG.E.ADD.64.STRONG.GPU desc[UR20][R6.64+0x2c00], R16 ;  /* 0x002c00100600798e */ /* 0x0001e4000c12e514 */
.L_x_199:
[----:B------:R-:W-:Y:S05]  /*27e0*/  BSYNC.RECONVERGENT B1 ;  /* 0x0000000000017941 */ /* 0x000fea0003800200 */
.L_x_198:
[----:B------:R-:W-:Y:S04]  /*27f0*/  BSSY.RECONVERGENT B1, `(.L_x_200) ;  /* 0x0000004000017945 */ /* 0x000fe80003800200 */
[----:B------:R-:W-:Y:S05]  /*2800*/  @!P4 BRA `(.L_x_201) ;  /* 0x000000000008c947 */ /* 0x000fea0003800000 */
[----:B------:R-:W-:-:S05]  /*2810*/  IMAD.MOV.U32 R13, RZ, RZ, RZ ;  /* 0x000000ffff0d7224 */ /* 0x000fca00078e00ff */
[----:B------:R0:W-:Y:S02]  /*2820*/  REDG.E.ADD.64.STRONG.GPU desc[UR20][R6.64+0x3400], R12 ;  /* 0x0034000c0600798e */ /* 0x0001e4000c12e514 */
.L_x_201:
[----:B------:R-:W-:Y:S05]  /*2830*/  BSYNC.RECONVERGENT B1 ;  /* 0x0000000000017941 */ /* 0x000fea0003800200 */
.L_x_200:
[----:B------:R-:W-:Y:S04]  /*2840*/  BSSY.RECONVERGENT B1, `(.L_x_202) ;  /* 0x0000004000017945 */ /* 0x000fe80003800200 */
[----:B------:R-:W-:Y:S05]  /*2850*/  @!P5 BRA `(.L_x_203) ;  /* 0x000000000008d947 */ /* 0x000fea0003800000 */
[----:B------:R-:W-:-:S05]  /*2860*/  IMAD.MOV.U32 R11, RZ, RZ, RZ ;  /* 0x000000ffff0b7224 */ /* 0x000fca00078e00ff */
[----:B------:R0:W-:Y:S02]  /*2870*/  REDG.E.ADD.64.STRONG.GPU desc[UR20][R6.64+0x3c00], R10 ;  /* 0x003c000a0600798e */ /* 0x0001e4000c12e514 */
.L_x_203:
[----:B------:R-:W-:Y:S05]  /*2880*/  BSYNC.RECONVERGENT B1 ;  /* 0x0000000000017941 */ /* 0x000fea0003800200 */
.L_x_202:
[----:B------:R-:W-:Y:S05]  /*2890*/  @P0 BRA `(.L_x_204) ;  /* 0xfffffff800f80947 */ /* 0x000fea000383ffff */
[----:B------:R-:W-:-:S07]  /*28a0*/  IMAD.U32 R3, RZ, RZ, UR27 ;  /* 0x0000001bff037e24 */ /* 0x000fce000f8e00ff */
.L_x_187:
[----:B------:R-:W-:-:S09]  /*28b0*/  UISETP.NE.AND UP0, UPT, UR24, URZ, UPT ;  /* 0x000000ff1800728c */ /* 0x000fd2000bf05270 */
[----:B------:R-:W-:Y:S05]  /*28c0*/  BRA.U !UP0, `(.L_x_152) ;  /* 0x0000000508687547 */ /* 0x000fea000b800000 */
[----:B------:R-:W-:-:S13]  /*28d0*/  ISETP.GE.U32.AND P0, PT, R8, 0x3, PT ;  /* 0x000000030800780c */ /* 0x000fda0003f06070 */
[----:B------:R-:W-:Y:S05]  /*28e0*/  @!P0 BRA `(.L_x_205) ;  /* 0x0000000000bc8947 */ /* 0x000fea0003800000 */
[----:B01234-:R-:W-:Y:S01]  /*28f0*/  IMAD R7, R3, 0x400, R0 ;  /* 0x0000040003077824 */ /* 0x01ffe200078e0200 */
[----:B------:R-:W-:Y:S04]  /*2900*/  BSSY.RECONVERGENT B1, `(.L_x_206) ;  /* 0x000000f000017945 */ /* 0x000fe80003800200 */
[----:B------:R-:W0:Y:S04]  /*2910*/  LDS R10, [R7+0x200] ;  /* 0x00020000070a7984 */ /* 0x000e280000000800 */
[----:B------:R-:W1:Y:S04]  /*2920*/  LDS R12, [R7+0x600] ;  /* 0x00060000070c7984 */ /* 0x000e680000000800 */
[----:B------:R-:W2:Y:S04]  /*2930*/  LDS R6, [R7+0xa00] ;  /* 0x000a000007067984 */ /* 0x000ea80000000800 */
[----:B------:R-:W3:Y:S01]  /*2940*/  LDS R2, [R7+0xe00] ;  /* 0x000e000007027984 */ /* 0x000ee20000000800 */
[----:B0-----:R-:W-:-:S02]  /*2950*/  ISETP.NE.AND P0, PT, R10, RZ, PT ;  /* 0x000000ff0a00720c */ /* 0x001fc40003f05270 */
[----:B-1----:R-:W-:Y:S02]  /*2960*/  ISETP.NE.AND P1, PT, R12, RZ, PT ;  /* 0x000000ff0c00720c */ /* 0x002fe40003f25270 */
[----:B--2---:R-:W-:Y:S02]  /*2970*/  ISETP.NE.AND P2, PT, R6, RZ, PT ;  /* 0x000000ff0600720c */ /* 0x004fe40003f45270 */
[----:B---3--:R-:W-:-:S07]  /*2980*/  ISETP.NE.AND P3, PT, R2, RZ, PT ;  /* 0x000000ff0200720c */ /* 0x008fce0003f65270 */
[----:B------:R-:W-:Y:S06]  /*2990*/  @!P0 BRA `(.L_x_207) ;  /* 0x0000000000148947 */ /* 0x000fec0003800000 */
[----:B------:R-:W0:Y:S01]  /*29a0*/  LDC.64 R8, c[0x0][0x380] ;  /* 0x0000e000ff087b82 */ /* 0x000e220000000a00 */
[----:B------:R-:W-:Y:S01]  /*29b0*/  LEA R7, R3, R4, 0x8 ;  /* 0x0000000403077211 */ /* 0x000fe200078e40ff */
[----:B------:R-:W-:-:S04]  /*29c0*/  IMAD.MOV.U32 R11, RZ, RZ, RZ ;  /* 0x000000ffff0b7224 */ /* 0x000fc800078e00ff */
[----:B0-----:R-:W-:-:S05]  /*29d0*/  IMAD.WIDE.U32 R8, R7, 0x8, R8 ;  /* 0x0000000807087825 */ /* 0x001fca00078e0008 */
[----:B------:R0:W-:Y:S02]  /*29e0*/  REDG.E.ADD.64.STRONG.GPU desc[UR20][R8.64+0x400], R10 ;  /* 0x0004000a0800798e */ /* 0x0001e4000c12e514 */
.L_x_207:
[----:B------:R-:W-:Y:S05]  /*29f0*/  BSYNC.RECONVERGENT B1 ;  /* 0x0000000000017941 */ /* 0x000fea0003800200 */
.L_x_206:
[----:B------:R-:W-:Y:S04]  /*2a00*/  BSSY.RECONVERGENT B1, `(.L_x_208) ;  /* 0x0000009000017945 */ /* 0x000fe80003800200 */
[----:B------:R-:W-:Y:S05]  /*2a10*/  @!P1 BRA `(.L_x_209) ;  /* 0x00000000001c9947 */ /* 0x000fea0003800000 */
[----:B0-----:R-:W0:Y:S01]  /*2a20*/  LDC.64 R8, c[0x0][0x380] ;  /* 0x0000e000ff087b82 */ /* 0x001e220000000a00 */
[----:B------:R-:W-:Y:S02]  /*2a30*/  IMAD R7, R3, 0x100, R4 ;  /* 0x0000010003077824 */ /* 0x000fe400078e0204 */
[----:B------:R-:W-:Y:S02]  /*2a40*/  IMAD.MOV.U32 R10, RZ, RZ, R12 ;  /* 0x000000ffff0a7224 */ /* 0x000fe400078e000c */
[----:B------:R-:W-:Y:S02]  /*2a50*/  VIADD R7, R7, 0x100 ;  /* 0x0000010007077836 */ /* 0x000fe40000000000 */
[----:B------:R-:W-:Y:S02]  /*2a60*/  IMAD.MOV.U32 R11, RZ, RZ, RZ ;  /* 0x000000ffff0b7224 */ /* 0x000fe400078e00ff */
[----:B0-----:R-:W-:-:S05]  /*2a70*/  IMAD.WIDE.U32 R8, R7, 0x8, R8 ;  /* 0x0000000807087825 */ /* 0x001fca00078e0008 */
[----:B------:R1:W-:Y:S02]  /*2a80*/  REDG.E.ADD.64.STRONG.GPU desc[UR20][R8.64+0x400], R10 ;  /* 0x0004000a0800798e */ /* 0x0003e4000c12e514 */
.L_x_209:
[----:B------:R-:W-:Y:S05]  /*2a90*/  BSYNC.RECONVERGENT B1 ;  /* 0x0000000000017941 */ /* 0x000fea0003800200 */
.L_x_208:
[----:B------:R-:W-:Y:S04]  /*2aa0*/  BSSY.RECONVERGENT B1, `(.L_x_210) ;  /* 0x0000008000017945 */ /* 0x000fe80003800200 */
[----:B------:R-:W-:Y:S05]  /*2ab0*/  @!P2 BRA `(.L_x_211) ;  /* 0x000000000018a947 */ /* 0x000fea0003800000 */
[----:B01----:R-:W0:Y:S01]  /*2ac0*/  LDC.64 R8, c[0x0][0x380] ;  /* 0x0000e000ff087b82 */ /* 0x003e220000000a00 */
[----:B------:R-:W-:-:S05]  /*2ad0*/  IMAD R7, R3, 0x100, R4 ;  /* 0x0000010003077824 */ /* 0x000fca00078e0204 */
[----:B------:R-:W-:-:S05]  /*2ae0*/  IADD3 R7, PT, PT, R7, 0x200, RZ ;  /* 0x0000020007077810 */ /* 0x000fca0007ffe0ff */
[----:B0-----:R-:W-:-:S04]  /*2af0*/  IMAD.WIDE.U32 R8, R7, 0x8, R8 ;  /* 0x0000000807087825 */ /* 0x001fc800078e0008 */
[----:B------:R-:W-:-:S05]  /*2b00*/  IMAD.MOV.U32 R7, RZ, RZ, RZ ;  /* 0x000000ffff077224 */ /* 0x000fca00078e00ff */
[----:B------:R2:W-:Y:S02]  /*2b10*/  REDG.E.ADD.64.STRONG.GPU desc[UR20][R8.64+0x400], R6 ;  /* 0x000400060800798e */ /* 0x0005e4000c12e514 */
.L_x_211:
[----:B------:R-:W-:Y:S05]  /*2b20*/  BSYNC.RECONVERGENT B1 ;  /* 0x0000000000017941 */ /* 0x000fea0003800200 */
.L_x_210:
[----:B------:R-:W-:Y:S04]  /*2b30*/  BSSY.RECONVERGENT B1, `(.L_x_212) ;  /* 0x0000009000017945 */ /* 0x000fe80003800200 */
[----:B------:R-:W-:Y:S05]  /*2b40*/  @!P3 BRA `(.L_x_213) ;  /* 0x00000000001cb947 */ /* 0x000fea0003800000 */
[----:B--2---:R-:W2:Y:S01]  /*2b50*/  LDC.64 R6, c[0x0][0x380] ;  /* 0x0000e000ff067b82 */ /* 0x004ea20000000a00 */
[----:B01----:R-:W-:Y:S02]  /*2b60*/  IMAD R9, R3, 0x100, R4 ;  /* 0x0000010003097824 */ /* 0x003fe400078e0204 */
[----:B------:R-:W-:Y:S02]  /*2b70*/  IMAD.MOV.U32 R8, RZ, RZ, R2 ;  /* 0x000000ffff087224 */ /* 0x000fe400078e0002 */
[----:B------:R-:W-:-:S04]  /*2b80*/  VIADD R9, R9, 0x300 ;  /* 0x0000030009097836 */ /* 0x000fc80000000000 */
[----:B--2---:R-:W-:-:S04]  /*2b90*/  IMAD.WIDE.U32 R6, R9, 0x8, R6 ;  /* 0x0000000809067825 */ /* 0x004fc800078e0006 */
[----:B------:R-:W-:-:S05]  /*2ba0*/  IMAD.MOV.U32 R9, RZ, RZ, RZ ;  /* 0x000000ffff097224 */ /* 0x000fca00078e00ff */
[----:B------:R3:W-:Y:S02]  /*2bb0*/  REDG.E.ADD.64.STRONG.GPU desc[UR20][R6.64+0x400], R8 ;  /* 0x000400080600798e */ /* 0x0007e4000c12e514 */
.L_x_213:
[----:B------:R-:W-:Y:S05]  /*2bc0*/  BSYNC.RECONVERGENT B1 ;  /* 0x0000000000017941 */ /* 0x000fea0003800200 */
.L_x_212:
[----:B------:R-:W-:-:S07]  /*2bd0*/  VIADD R3, R3, 0x4 ;  /* 0x0000000403037836 */ /* 0x000fce0000000000 */
.L_x_205:
[----:B------:R-:W-:-:S09]  /*2be0*/  UISETP.NE.AND UP0, UPT, UR25, URZ, UPT ;  /* 0x000000ff1900728c */ /* 0x000fd2000bf05270 */
[----:B------:R-:W-:Y:S05]  /*2bf0*/  BRA.U !UP0, `(.L_x_152) ;  /* 0x00000001089c7547 */ /* 0x000fea000b800000 */
[----:B------:R-:W-:-:S13]  /*2c00*/  ISETP.NE.AND P0, PT, R5, RZ, PT ;  /* 0x000000ff0500720c */ /* 0x000fda0003f05270 */
[----:B------:R-:W-:Y:S05]  /*2c10*/  @!P0 BRA `(.L_x_214) ;  /* 0x0000000000648947 */ /* 0x000fea0003800000 */
[----:B01234-:R-:W-:Y:S01]  /*2c20*/  LEA R6, R3, R0, 0xa ;  /* 0x0000000003067211 */ /* 0x01ffe200078e50ff */
[----:B------:R-:W-:Y:S04]  /*2c30*/  BSSY.RECONVERGENT B1, `(.L_x_215) ;  /* 0x000000c000017945 */ /* 0x000fe80003800200 */
[----:B------:R-:W0:Y:S04]  /*2c40*/  LDS R2, [R6+0x200] ;  /* 0x0002000006027984 */ /* 0x000e280000000800 */
[----:B------:R-:W1:Y:S01]  /*2c50*/  LDS R5, [R6+0x600] ;  /* 0x0006000006057984 */ /* 0x000e620000000800 */
[----:B0-----:R-:W-:-:S02]  /*2c60*/  ISETP.NE.AND P0, PT, R2, RZ, PT ;  /* 0x000000ff0200720c */ /* 0x001fc40003f05270 */
[----:B-1----:R-:W-:-:S11]  /*2c70*/  ISETP.NE.AND P1, PT, R5, RZ, PT ;  /* 0x000000ff0500720c */ /* 0x002fd60003f25270 */
[----:B------:R-:W-:Y:S05]  /*2c80*/  @!P0 BRA `(.L_x_216) ;  /* 0x0000000000188947 */ /* 0x000fea0003800000 */
[----:B------:R-:W0:Y:S01]  /*2c90*/  LDC.64 R6, c[0x0][0x380] ;  /* 0x0000e000ff067b82 */ /* 0x000e220000000a00 */
[----:B------:R-:W-:-:S04]  /*2ca0*/  IMAD R9, R3, 0x100, R4 ;  /* 0x0000010003097824 */ /* 0x000fc800078e0204 */
[----:B0-----:R-:W-:-:S04]  /*2cb0*/  IMAD.WIDE.U32 R8, R9, 0x8, R6 ;  /* 0x0000000809087825 */ /* 0x001fc800078e0006 */
[----:B------:R-:W-:Y:S02]  /*2cc0*/  IMAD.MOV.U32 R6, RZ, RZ, R2 ;  /* 0x000000ffff067224 */ /* 0x000fe400078e0002 */
[----:B------:R-:W-:-:S05]  /*2cd0*/  IMAD.MOV.U32 R7, RZ, RZ, RZ ;  /* 0x000000ffff077224 */ /* 0x000fca00078e00ff */
[----:B------:R0:W-:Y:S02]  /*2ce0*/  REDG.E.ADD.64.STRONG.GPU desc[UR20][R8.64+0x400], R6 ;  /* 0x000400060800798e */ /* 0x0001e4000c12e514 */
.L_x_216:
[----:B------:R-:W-:Y:S05]  /*2cf0*/  BSYNC.RECONVERGENT B1 ;  /* 0x0000000000017941 */ /* 0x000fea0003800200 */
.L_x_215:
[----:B------:R-:W-:Y:S04]  /*2d00*/  BSSY.RECONVERGENT B1, `(.L_x_217) ;  /* 0x0000009000017945 */ /* 0x000fe80003800200 */
[----:B------:R-:W-:Y:S05]  /*2d10*/  @!P1 BRA `(.L_x_218) ;  /* 0x00000000001c9947 */ /* 0x000fea0003800000 */
[----:B0-----:R-:W0:Y:S01]  /*2d20*/  LDC.64 R6, c[0x0][0x380] ;  /* 0x0000e000ff067b82 */ /* 0x001e220000000a00 */
[----:B------:R-:W-:-:S04]  /*2d30*/  IMAD R2, R3, 0x100, R4 ;  /* 0x0000010003027824 */ /* 0x000fc800078e0204 */
[----:B------:R-:W-:-:S04]  /*2d40*/  VIADD R9, R2, 0x100 ;  /* 0x0000010002097836 */ /* 0x000fc80000000000 */
[----:B0-----:R-:W-:-:S04]  /*2d50*/  IMAD.WIDE.U32 R8, R9, 0x8, R6 ;  /* 0x0000000809087825 */ /* 0x001fc800078e0006 */
[----:B------:R-:W-:Y:S02]  /*2d60*/  HFMA2 R7, -RZ, RZ, 0, 0 ;  /* 0x00000000ff077431 */ /* 0x000fe400000001ff */
[----:B------:R-:W-:-:S05]  /*2d70*/  IMAD.MOV.U32 R6, RZ, RZ, R5 ;  /* 0x000000ffff067224 */ /* 0x000fca00078e0005 */
[----:B------:R1:W-:Y:S02]  /*2d80*/  REDG.E.ADD.64.STRONG.GPU desc[UR20][R8.64+0x400], R6 ;  /* 0x000400060800798e */ /* 0x0003e4000c12e514 */
.L_x_218:
[----:B------:R-:W-:Y:S05]  /*2d90*/  BSYNC.RECONVERGENT B1 ;  /* 0x0000000000017941 */ /* 0x000fea0003800200 */
.L_x_217:
[----:B------:R-:W-:-:S07]  /*2da0*/  VIADD R3, R3, 0x2 ;  /* 0x0000000203037836 */ /* 0x000fce0000000000 */
.L_x_214:
[----:B------:R-:W-:-:S09]  /*2db0*/  UISETP.NE.AND UP0, UPT, UR9, URZ, UPT ;  /* 0x000000ff0900728c */ /* 0x000fd2000bf05270 */
[----:B------:R-:W-:Y:S05]  /*2dc0*/  BRA.U !UP0, `(.L_x_152) ;  /* 0x0000000108287547 */ /* 0x000fea000b800000 */
[----:B------:R-:W-:-:S05]  /*2dd0*/  IMAD R2, R3, 0x400, R0 ;  /* 0x0000040003027824 */ /* 0x000fca00078e0200 */
[----:B------:R-:W5:Y:S02]  /*2de0*/  LDS R5, [R2+0x200] ;  /* 0x0002000002057984 */ /* 0x000f640000000800 */
[----:B-----5:R-:W-:-:S13]  /*2df0*/  ISETP.NE.AND P0, PT, R5, RZ, PT ;  /* 0x000000ff0500720c */ /* 0x020fda0003f05270 */
[----:B------:R-:W-:Y:S05]  /*2e00*/  @!P0 BRA `(.L_x_152) ;  /* 0x0000000000188947 */ /* 0x000fea0003800000 */
[----:B01234-:R-:W0:Y:S01]  /*2e10*/  LDC.64 R6, c[0x0][0x380] ;  /* 0x0000e000ff067b82 */ /* 0x01fe220000000a00 */
[----:B------:R-:W-:-:S04]  /*2e20*/  IMAD R3, R3, 0x100, R4 ;  /* 0x0000010003037824 */ /* 0x000fc800078e0204 */
[----:B0-----:R-:W-:-:S04]  /*2e30*/  IMAD.WIDE.U32 R2, R3, 0x8, R6 ;  /* 0x0000000803027825 */ /* 0x001fc800078e0006 */
[----:B------:R-:W-:Y:S02]  /*2e40*/  IMAD.MOV.U32 R6, RZ, RZ, R5 ;  /* 0x000000ffff067224 */ /* 0x000fe400078e0005 */
[----:B------:R-:W-:-:S05]  /*2e50*/  IMAD.MOV.U32 R7, RZ, RZ, RZ ;  /* 0x000000ffff077224 */ /* 0x000fca00078e00ff */
[----:B------:R0:W-:Y:S02]  /*2e60*/  REDG.E.ADD.64.STRONG.GPU desc[UR20][R2.64+0x400], R6 ;  /* 0x000400060200798e */ /* 0x0001e4000c12e514 */
.L_x_152:
[----:B------:R-:W-:Y:S05]  /*2e70*/  BSYNC.RECONVERGENT B0 ;  /* 0x0000000000007941 */ /* 0x000fea0003800200 */
.L_x_151:
[----:B------:R-:W-:Y:S01]  /*2e80*/  BAR.SYNC.DEFER_BLOCKING 0x0 ;  /* 0x0000000000007b1d */ /* 0x000fe20000010000 */
[----:B------:R-:W-:-:S04]  /*2e90*/  UIADD3 UR6, UP0, UPT, UR6, 0x1, URZ ;  /* 0x0000000106067890 */ /* 0x000fc8000ff1e0ff */
[----:B------:R-:W-:Y:S02]  /*2ea0*/  UIADD3.X UR7, UPT, UPT, URZ, UR7, URZ, UP0, !UPT ;  /* 0x00000007ff077290 */ /* 0x000fe400087fe4ff */
[----:B------:R-:W-:-:S04]  /*2eb0*/  UISETP.NE.U32.AND UP0, UPT, UR6, UR11, UPT ;  /* 0x0000000b0600728c */ /* 0x000fc8000bf05070 */
[----:B------:R-:W-:-:S09]  /*2ec0*/  UISETP.NE.AND.EX UP0, UPT, UR7, UR12, UPT, UP0 ;  /* 0x0000000c0700728c */ /* 0x000fd2000bf05300 */
[----:B------:R-:W-:Y:S05]  /*2ed0*/  BRA.U UP0, `(.L_x_219) ;  /* 0xffffffd100f07547 */ /* 0x000fea000b83ffff */
[----:B------:R-:W-:Y:S05]  /*2ee0*/  EXIT ;  /* 0x000000000000794d */ /* 0x000fea0003800000 */
.L_x_220:
        /* <DEDUP_REMOVED lines=9> */
.L_x_227:


//--------------------- .text._ZN3cub18CUB_300001_SM_10006detail10radix_sort31DeviceRadixSortSingleTileKernelINS1_5radix10policy_hubIiiyE10Policy1000ELNS0_9SortOrderE0EiiyNS1_21identity_decomposer_tEEEvPKT1_PSA_PKT2_PSE_T3_iiT4_ --------------------------
	.section	.text._ZN3cub18CUB_300001_SM_10006detail10radix_sort31DeviceRadixSortSingleTileKernelINS1_5radix10policy_hubIiiyE10Policy1000ELNS0_9SortOrderE0EiiyNS1_21identity_decomposer_tEEEvPKT1_PSA_PKT2_PSE_T3_iiT4_,"ax",@progbits
	.align	128
        .global         _ZN3cub18CUB_300001_SM_10006detail10radix_sort31DeviceRadixSortSingleTileKernelINS1_5radix10policy_hubIiiyE10Policy1000ELNS0_9SortOrderE0EiiyNS1_21identity_decomposer_tEEEvPKT1_PSA_PKT2_PSE_T3_iiT4_
        .type           _ZN3cub18CUB_300001_SM_10006detail10radix_sort31DeviceRadixSortSingleTileKernelINS1_5radix10policy_hubIiiyE10Policy1000ELNS0_9SortOrderE0EiiyNS1_21identity_decomposer_tEEEvPKT1_PSA_PKT2_PSE_T3_iiT4_,@function
        .size           _ZN3cub18CUB_300001_SM_10006detail10radix_sort31DeviceRadixSortSingleTileKernelINS1_5radix10policy_hubIiiyE10Policy1000ELNS0_9SortOrderE0EiiyNS1_21identity_decomposer_tEEEvPKT1_PSA_PKT2_PSE_T3_iiT4_,(.L_x_228 - _ZN3cub18CUB_300001_SM_10006detail10radix_sort31DeviceRadixSortSingleTileKernelINS1_5radix10policy_hubIiiyE10Policy1000ELNS0_9SortOrderE0EiiyNS1_21identity_decomposer_tEEEvPKT1_PSA_PKT2_PSE_T3_iiT4_)
        .other          _ZN3cub18CUB_300001_SM_10006detail10radix_sort31DeviceRadixSortSingleTileKernelINS1_5radix10policy_hubIiiyE10Policy1000ELNS0_9SortOrderE0EiiyNS1_21identity_decomposer_tEEEvPKT1_PSA_PKT2_PSE_T3_iiT4_,@"STO_CUDA_ENTRY STV_DEFAULT"
_ZN3cub18CUB_300001_SM_10006detail10radix_sort31DeviceRadixSortSingleTileKernelINS1_5radix10policy_hubIiiyE10Policy1000ELNS0_9SortOrderE0EiiyNS1_21identity_decomposer_tEEEvPKT1_PSA_PKT2_PSE_T3_iiT4_:
.text._ZN3cub18CUB_300001_SM_10006detail10radix_sort31DeviceRadixSortSingleTileKernelINS1_5radix10policy_hubIiiyE10Policy1000ELNS0_9SortOrderE0EiiyNS1_21identity_decomposer_tEEEvPKT1_PSA_PKT2_PSE_T3_iiT4_:
[----:B------:R-:W-:Y:S01]  /*0000*/  LDC R1, c[0x0][0x37c] ;  /* 0x0000df00ff017b82 */ /* 0x000fe20000000800 */
[----:B------:R-:W0:Y:S01]  /*0010*/  S2R R0, SR_TID.X ;  /* 0x0000000000007919 */ /* 0x000e220000002100 */
[----:B------:R-:W1:Y:S06]  /*0020*/  LDCU UR4, c[0x0][0x3a0] ;  /* 0x00007400ff0477ac */ /* 0x000e6c0008000800 */
[----:B------:R-:W2:Y:S01]  /*0030*/  LDC.64 R6, c[0x0][0x380] ;  /* 0x0000e000ff067b82 */ /* 0x000ea20000000a00 */
[----:B------:R-:W3:Y:S01]  /*0040*/  LDCU.64 UR8, c[0x0][0x358] ;  /* 0x00006b00ff0877ac */ /* 0x000ee20008000a00 */
[----:B------:R-:W4:Y:S01]  /*0050*/  LDCU UR10, c[0x0][0x3ac] ;  /* 0x00007580ff0a77ac */ /* 0x000f220008000800 */
[----:B0-----:R-:W-:-:S04]  /*0060*/  IMAD R9, R0, 0x13, RZ ;  /* 0x0000001300097824 */ /* 0x001fc800078e02ff */
[C---:B------:R-:W-:Y:S01]  /*0070*/  VIADD R4, R9.reuse, 0x1 ;  /* 0x0000000109047836 */ /* 0x040fe20000000000 */
[C---:B-1----:R-:W-:Y:S01]  /*0080*/  ISETP.GE.AND P6, PT, R9.reuse, UR4, PT ;  /* 0x0000000409007c0c */ /* 0x042fe2000bfc6270 */
[C---:B------:R-:W-:Y:S02]  /*0090*/  VIADD R8, R9.reuse, 0x5 ;  /* 0x0000000509087836 */ /* 0x040fe40000000000 */
[C---:B--2---:R-:W-:Y:S01]  /*00a0*/  IMAD.WIDE.U32 R6, R9.reuse, 0x4, R6 ;  /* 0x0000000409067825 */ /* 0x044fe200078e0006 */
[----:B------:R-:W-:Y:S02]  /*00b0*/  ISETP.GE.AND P5, PT, R4, UR4, PT ;  /* 0x0000000404007c0c */ /* 0x000fe4000bfa6270 */
[----:B------:R-:W-:Y:S01]  /*00c0*/  ISETP.GE.AND P1, PT, R8, UR4, PT ;  /* 0x0000000408007c0c */ /* 0x000fe2000bf26270 */
[C---:B------:R-:W-:Y:S01]  /*00d0*/  VIADD R5, R9.reuse, 0x2 ;  /* 0x0000000209057836 */ /* 0x040fe20000000000 */
[----:B------:R-:W-:Y:S01]  /*00e0*/  P2R R46, PR, RZ, 0x20 ;  /* 0x00000020ff2e7803 */ /* 0x000fe20000000000 */
[C---:B------:R-:W-:Y:S01]  /*00f0*/  VIADD R10, R9.reuse, 0x6 ;  /* 0x00000006090a7836 */ /* 0x040fe20000000000 */
[----:B------:R-:W-:Y:S01]  /*0100*/  P2R R49, PR, RZ, 0x2 ;  /* 0x00000002ff317803 */ /* 0x000fe20000000000 */
[----:B------:R-:W-:Y:S01]  /*0110*/  VIADD R4, R9, 0x3 ;  /* 0x0000000309047836 */ /* 0x000fe20000000000 */
[----:B------:R-:W-:Y:S01]  /*0120*/  ISETP.GE.AND P4, PT, R5, UR4, PT ;  /* 0x0000000405007c0c */ /* 0x000fe2000bf86270 */
[C---:B------:R-:W-:Y:S01]  /*0130*/  VIADD R5, R9.reuse, 0x4 ;  /* 0x0000000409057836 */ /* 0x040fe20000000000 */
[----:B------:R-:W-:Y:S01]  /*0140*/  ISETP.GE.AND P0, PT, R10, UR4, PT ;  /* 0x000000040a007c0c */ /* 0x000fe2000bf06270 */
[----:B------:R-:W-:Y:S01]  /*0150*/  VIADD R29, R9, 0x9 ;  /* 0x00000009091d7836 */ /* 0x000fe20000000000 */
[----:B------:R-:W-:Y:S01]  /*0160*/  ISETP.GE.AND P3, PT, R4, UR4, PT ;  /* 0x0000000404007c0c */ /* 0x000fe2000bf66270 */
[----:B---3--:R-:W2:Y:S01]  /*0170*/  @!P5 LDG.E R8, desc[UR8][R6.64+0x4] ;  /* 0x000004080608d981 */ /* 0x008ea2000c1e1900 */
[----:B------:R-:W-:Y:S01]  /*0180*/  ISETP.GE.AND P2, PT, R5, UR4, PT ;  /* 0x0000000405007c0c */ /* 0x000fe2000bf46270 */
[C---:B------:R-:W-:Y:S01]  /*0190*/  VIADD R4, R9.reuse, 0x7 ;  /* 0x0000000709047836 */ /* 0x040fe20000000000 */
[----:B------:R-:W-:Y:S01]  /*01a0*/  P2R R50, PR, RZ, 0x1 ;  /* 0x00000001ff327803 */ /* 0x000fe20000000000 */
[----:B------:R-:W3:Y:S01]  /*01b0*/  @!P1 LDG.E R35, desc[UR8][R6.64+0x14] ;  /* 0x0000140806239981 */ /* 0x000ee2000c1e1900 */
[C---:B------:R-:W-:Y:S01]  /*01c0*/  VIADD R5, R9.reuse, 0x8 ;  /* 0x0000000809057836 */ /* 0x040fe20000000000 */
[----:B------:R-:W-:Y:S01]  /*01d0*/  P2R R47, PR, RZ, 0x8 ;  /* 0x00000008ff2f7803 */ /* 0x000fe20000000000 */
[C---:B------:R-:W-:Y:S01]  /*01e0*/  VIADD R30, R9.reuse, 0xa ;  /* 0x0000000a091e7836 */ /* 0x040fe20000000000 */
[----:B------:R-:W4:Y:S01]  /*01f0*/  @!P4 LDG.E R10, desc[UR8][R6.64+0x8] ;  /* 0x00000808060ac981 */ /* 0x000f22000c1e1900 */
[C---:B------:R-:W-:Y:S01]  /*0200*/  VIADD R31, R9.reuse, 0xb ;  /* 0x0000000b091f7836 */ /* 0x040fe20000000000 */
[----:B------:R-:W-:Y:S01]  /*0210*/  P2R R48, PR, RZ, 0x4 ;  /* 0x00000004ff307803 */ /* 0x000fe20000000000 */
[C---:B------:R-:W-:Y:S01]  /*0220*/  VIADD R32, R9.reuse, 0xc ;  /* 0x0000000c09207836 */ /* 0x040fe20000000000 */
[----:B------:R-:W3:Y:S01]  /*0230*/  @!P3 LDG.E R11, desc[UR8][R6.64+0xc] ;  /* 0x00000c08060bb981 */ /* 0x000ee2000c1e1900 */
[----:B------:R-:W-:Y:S01]  /*0240*/  VIADD R33, R9, 0x10 ;  /* 0x0000001009217836 */ /* 0x000fe20000000000 */
[----:B------:R-:W-:-:S02]  /*0250*/  P2R R45, PR, RZ, 0x10 ;  /* 0x00000010ff2d7803 */ /* 0x000fc40000000000 */
[----:B------:R-:W3:Y:S04]  /*0260*/  @!P2 LDG.E R34, desc[UR8][R6.64+0x10] ;  /* 0x000010080622a981 */ /* 0x000ee8000c1e1900 */
[----:B------:R-:W3:Y:S01]  /*0270*/  @!P0 LDG.E R36, desc[UR8][R6.64+0x18] ;  /* 0x0000180806248981 */ /* 0x000ee2000c1e1900 */
[----:B------:R-:W-:-:S03]  /*0280*/  ISETP.GE.AND P0, PT, R4, UR4, PT ;  /* 0x0000000404007c0c */ /* 0x000fc6000bf06270 */
[----:B------:R-:W3:Y:S01]  /*0290*/  @!P6 LDG.E R61, desc[UR8][R6.64] ;  /* 0x00000008063de981 */ /* 0x000ee2000c1e1900 */
[----:B------:R-:W-:-:S09]  /*02a0*/  P2R R51, PR, RZ, 0x1 ;  /* 0x00000001ff337803 */ /* 0x000fd20000000000 */
[----:B------:R-:W3:Y:S01]  /*02b0*/  @!P0 LDG.E R37, desc[UR8][R6.64+0x1c] ;  /* 0x00001c0806258981 */ /* 0x000ee2000c1e1900 */
[----:B------:R-:W-:Y:S02]  /*02c0*/  ISETP.GE.AND P0, PT, R5, UR4, PT ;  /* 0x0000000405007c0c */ /* 0x000fe4000bf06270 */
[----:B------:R-:W0:Y:S02]  /*02d0*/  LDC.64 R4, c[0x0][0x390] ;  /* 0x0000e400ff047b82 */ /* 0x000e240000000a00 */
[----:B------:R-:W-:-:S09]  /*02e0*/  P2R R52, PR, RZ, 0x1 ;  /* 0x00000001ff347803 */ /* 0x000fd20000000000 */
[----:B------:R-:W3:Y:S01]  /*02f0*/  @!P0 LDG.E R38, desc[UR8][R6.64+0x20] ;  /* 0x0000200806268981 */ /* 0x000ee2000c1e1900 */
[----:B------:R-:W-:-:S04]  /*0300*/  ISETP.GE.AND P0, PT, R29, UR4, PT ;  /* 0x000000041d007c0c */ /* 0x000fc8000bf06270 */
[----:B------:R-:W-:-:S09]  /*0310*/  P2R R53, PR, RZ, 0x1 ;  /* 0x00000001ff357803 */ /* 0x000fd20000000000 */
[----:B------:R-:W3:Y:S01]  /*0320*/  @!P0 LDG.E R39, desc[UR8][R6.64+0x24] ;  /* 0x0000240806278981 */ /* 0x000ee2000c1e1900 */
[----:B------:R-:W-:Y:S01]  /*0330*/  ISETP.GE.AND P0, PT, R30, UR4, PT ;  /* 0x000000041e007c0c */ /* 0x000fe2000bf06270 */
[----:B------:R-:W-:-:S05]  /*0340*/  VIADD R30, R9, 0xd ;  /* 0x0000000d091e7836 */ /* 0x000fca0000000000 */
[----:B------:R-:W-:Y:S02]  /*0350*/  ISETP.GE.AND P1, PT, R30, UR4, PT ;  /* 0x000000041e007c0c */ /* 0x000fe4000bf26270 */
[----:B------:R-:W-:Y:S02]  /*0360*/  P2R R54, PR, RZ, 0x1 ;  /* 0x00000001ff367803 */ /* 0x000fe40000000000 */
[----:B------:R-:W-:-:S03]  /*0370*/  P2R R58, PR, RZ, 0x2 ;  /* 0x00000002ff3a7803 */ /* 0x000fc60000000000 */
[----:B------:R-:W3:Y:S01]  /*0380*/  @!P0 LDG.E R40, desc[UR8][R6.64+0x28] ;  /* 0x0000280806288981 */ /* 0x000ee2000c1e1900 */
[----:B------:R-:W-:-:S05]  /*0390*/  ISETP.GE.AND P0, PT, R31, UR4, PT ;  /* 0x000000041f007c0c */ /* 0x000fca000bf06270 */
[----:B------:R-:W3:Y:S01]  /*03a0*/  @!P1 LDG.E R62, desc[UR8][R6.64+0x34] ;  /* 0x00003408063e9981 */ /* 0x000ee2000c1e1900 */
[----:B------:R-:W-:-:S04]  /*03b0*/  ISETP.NE.AND P1, PT, R54, RZ, PT ;  /* 0x000000ff3600720c */ /* 0x000fc80003f25270 */
[----:B------:R-:W-:Y:S02]  /*03c0*/  P2R R57, PR, RZ, 0x2 ;  /* 0x00000002ff397803 */ /* 0x000fe40000000000 */
[----:B------:R-:W-:Y:S01]  /*03d0*/  ISETP.NE.AND P1, PT, R53, RZ, PT ;  /* 0x000000ff3500720c */ /* 0x000fe20003f25270 */
[----:B------:R-:W3:Y:S03]  /*03e0*/  @!P0 LDG.E R41, desc[UR8][R6.64+0x2c] ;  /* 0x00002c0806298981 */ /* 0x000ee6000c1e1900 */
[----:B------:R-:W-:Y:S02]  /*03f0*/  P2R R56, PR, RZ, 0x2 ;  /* 0x00000002ff387803 */ /* 0x000fe40000000000 */
[----:B------:R-:W-:Y:S02]  /*0400*/  ISETP.NE.AND P1, PT, R52, RZ, PT ;  /* 0x000000ff3400720c */ /* 0x000fe40003f25270 */
[----:B------:R-:W-:-:S02]  /*0410*/  P2R R60, PR, RZ, 0x1 ;  /* 0x00000001ff3c7803 */ /* 0x000fc40000000000 */
[----:B------:R-:W-:Y:S02]  /*0420*/  P2R R55, PR, RZ, 0x2 ;  /* 0x00000002ff377803 */ /* 0x000fe40000000000 */
[----:B------:R-:W-:Y:S02]  /*0430*/  ISETP.GE.AND P0, PT, R32, UR4, PT ;  /* 0x0000000420007c0c */ /* 0x000fe4000bf06270 */
[----:B------:R-:W-:Y:S01]  /*0440*/  ISETP.NE.AND P1, PT, R51, RZ, PT ;  /* 0x000000ff3300720c */ /* 0x000fe20003f25270 */
[----:B------:R-:W-:-:S03]  /*0450*/  VIADD R32, R9, 0xf ;  /* 0x0000000f09207836 */ /* 0x000fc60000000000 */
[----:B------:R-:W-:Y:S02]  /*0460*/  P2R R54, PR, RZ, 0x2 ;  /* 0x00000002ff367803 */ /* 0x000fe40000000000 */
[----:B------:R-:W-:Y:S02]  /*0470*/  ISETP.NE.AND P1, PT, R50, RZ, PT ;  /* 0x000000ff3200720c */ /* 0x000fe40003f25270 */
[----:B------:R-:W-:Y:S02]  /*0480*/  ISETP.GE.AND P3, PT, R32, UR4, PT ;  /* 0x0000000420007c0c */ /* 0x000fe4000bf66270 */
[----:B------:R-:W-:Y:S01]  /*0490*/  P2R R53, PR, RZ, 0x2 ;  /* 0x00000002ff357803 */ /* 0x000fe20000000000 */
[----:B------:R-:W3:Y:S01]  /*04a0*/  @!P0 LDG.E R42, desc[UR8][R6.64+0x30] ;  /* 0x00003008062a8981 */ /* 0x000ee2000c1e1900 */
[----:B------:R-:W-:Y:S01]  /*04b0*/  ISETP.NE.AND P1, PT, R49, RZ, PT ;  /* 0x000000ff3100720c */ /* 0x000fe20003f25270 */
[----:B------:R-:W-:-:S03]  /*04c0*/  VIADD R31, R9, 0xe ;  /* 0x0000000e091f7836 */ /* 0x000fc60000000000 */
[----:B------:R-:W-:Y:S01]  /*04d0*/  P2R R51, PR, RZ, 0x2 ;  /* 0x00000002ff337803 */ /* 0x000fe20000000000 */
[C---:B------:R-:W-:Y:S01]  /*04e0*/  VIADD R43, R9.reuse, 0x11 ;  /* 0x00000011092b7836 */ /* 0x040fe20000000000 */
[----:B------:R-:W-:Y:S01]  /*04f0*/  ISETP.NE.AND P1, PT, R48, RZ, PT ;  /* 0x000000ff3000720c */ /* 0x000fe20003f25270 */
[----:B------:R-:W-:Y:S01]  /*0500*/  VIADD R44, R9, 0x12 ;  /* 0x00000012092c7836 */ /* 0x000fe20000000000 */
[----:B------:R-:W-:Y:S02]  /*0510*/  ISETP.GE.AND P2, PT, R31, UR4, PT ;  /* 0x000000041f007c0c */ /* 0x000fe4000bf46270 */
[----:B------:R-:W-:Y:S02]  /*0520*/  P2R R49, PR, RZ, 0x2 ;  /* 0x00000002ff317803 */ /* 0x000fe40000000000 */
[----:B------:R-:W-:Y:S02]  /*0530*/  ISETP.NE.AND P1, PT, R47, RZ, PT ;  /* 0x000000ff2f00720c */ /* 0x000fe40003f25270 */
[----:B------:R-:W-:Y:S01]  /*0540*/  ISETP.GE.AND P4, PT, R33, UR4, PT ;  /* 0x0000000421007c0c */ /* 0x000fe2000bf86270 */
[----:B------:R-:W3:Y:S01]  /*0550*/  @!P3 LDG.E R47, desc[UR8][R6.64+0x3c] ;  /* 0x00003c08062fb981 */ /* 0x000ee2000c1e1900 */
[----:B------:R-:W-:-:S02]  /*0560*/  ISETP.GE.AND P5, PT, R43, UR4, PT ;  /* 0x000000042b007c0c */ /* 0x000fc4000bfa6270 */
[----:B------:R-:W-:Y:S02]  /*0570*/  ISETP.GE.AND P6, PT, R44, UR4, PT ;  /* 0x000000042c007c0c */ /* 0x000fe4000bfc6270 */
[----:B------:R-:W-:Y:S02]  /*0580*/  P2R R48, PR, RZ, 0x2 ;  /* 0x00000002ff307803 */ /* 0x000fe40000000000 */
[----:B------:R-:W-:-:S04]  /*0590*/  ISETP.NE.AND P1, PT, R45, RZ, PT ;  /* 0x000000ff2d00720c */ /* 0x000fc80003f25270 */
[----:B------:R-:W-:Y:S01]  /*05a0*/  P2R R45, PR, RZ, 0x2 ;  /* 0x00000002ff2d7803 */ /* 0x000fe20000000000 */
[----:B0-----:R-:W-:Y:S01]  /*05b0*/  IMAD.WIDE.U32 R4, R9, 0x4, R4 ;  /* 0x0000000409047825 */ /* 0x001fe200078e0004 */
[----:B------:R-:W-:Y:S01]  /*05c0*/  ISETP.NE.AND P1, PT, R46, RZ, PT ;  /* 0x000000ff2e00720c */ /* 0x000fe20003f25270 */
[----:B------:R-:W3:Y:S01]  /*05d0*/  @!P4 LDG.E R50, desc[UR8][R6.64+0x40] ;  /* 0x000040080632c981 */ /* 0x000ee2000c1e1900 */
[----:B------:R-:W-:-:S03]  /*05e0*/  P2R R59, PR, RZ, 0x1 ;  /* 0x00000001ff3b7803 */ /* 0x000fc60000000000 */
[----:B------:R-:W3:Y:S01]  /*05f0*/  @!P2 LDG.E R46, desc[UR8][R6.64+0x38] ;  /* 0x00003808062ea981 */ /* 0x000ee2000c1e1900 */
[----:B------:R-:W-:Y:S01]  /*0600*/  ISETP.GE.AND P0, PT, R9, UR4, PT ;  /* 0x0000000409007c0c */ /* 0x000fe2000bf06270 */
[----:B------:R-:W-:Y:S01]  /*0610*/  IMAD.MOV.U32 R30, RZ, RZ, -0x1 ;  /* 0xffffffffff1e7424 */ /* 0x000fe200078e00ff */
[----:B------:R-:W0:Y:S01]  /*0620*/  S2UR UR6, SR_CgaCtaId ;  /* 0x00000000000679c3 */ /* 0x000e220000008800 */
[----:B------:R-:W3:Y:S01]  /*0630*/  @!P5 LDG.E R9, desc[UR8][R6.64+0x44] ;  /* 0x000044080609d981 */ /* 0x000ee2000c1e1900 */
[----:B------:R-:W-:Y:S01]  /*0640*/  IMAD.MOV.U32 R31, RZ, RZ, -0x1 ;  /* 0xffffffffff1f7424 */ /* 0x000fe200078e00ff */
[----:B------:R-:W1:Y:S02]  /*0650*/  LDCU.64 UR4, c[0x0][0x3a8] ;  /* 0x00007500ff0477ac */ /* 0x000e640008000a00 */
[----:B------:R-:W3:Y:S03]  /*0660*/  @!P6 LDG.E R52, desc[UR8][R6.64+0x48] ;  /* 0x000048080634e981 */ /* 0x000ee6000c1e1900 */
[----:B------:R-:W-:Y:S06]  /*0670*/  BAR.SYNC.DEFER_BLOCKING 0x0 ;  /* 0x0000000000007b1d */ /* 0x000fec0000010000 */
[----:B------:R0:W5:Y:S01]  /*0680*/  @!P1 LDG.E R3, desc[UR8][R4.64+0x4] ;  /* 0x0000040804039981 */ /* 0x000162000c1e1900 */
[----:B------:R-:W-:-:S02]  /*0690*/  IMAD.MOV.U32 R32, RZ, RZ, -0x1 ;  /* 0xffffffffff207424 */ /* 0x000fc400078e00ff */
[----:B------:R-:W-:Y:S01]  /*06a0*/  IMAD.MOV.U32 R33, RZ, RZ, -0x1 ;  /* 0xffffffffff217424 */ /* 0x000fe200078e00ff */
[----:B------:R0:W5:Y:S01]  /*06b0*/  @!P0 LDG.E R2, desc[UR8][R4.64] ;  /* 0x0000000804028981 */ /* 0x000162000c1e1900 */
[----:B--2---:R-:W-:Y:S01]  /*06c0*/  @!P1 LOP3.LUT R30, R8, 0x80000000, RZ, 0x3c, !PT ;  /* 0x80000000081e9812 */ /* 0x004fe200078e3cff */
[----:B------:R-:W-:Y:S01]  /*06d0*/  IMAD.MOV.U32 R29, RZ, RZ, -0x1 ;  /* 0xffffffffff1d7424 */ /* 0x000fe200078e00ff */
[----:B------:R-:W-:Y:S01]  /*06e0*/  ISETP.NE.AND P1, PT, R45, RZ, PT ;  /* 0x000000ff2d00720c */ /* 0x000fe20003f25270 */
[----:B------:R2:W5:Y:S01]  /*06f0*/  @!P2 LDG.E R24, desc[UR8][R4.64+0x38] ;  /* 0x000038080418a981 */ /* 0x000562000c1e1900 */
[----:B-1----:R-:W-:-:S03]  /*0700*/  UIADD3 UR7, UPT, UPT, UR4, 0x6, URZ ;  /* 0x0000000604077890 */ /* 0x002fc6000fffe0ff */
[----:B------:R2:W5:Y:S01]  /*0710*/  @!P3 LDG.E R25, desc[UR8][R4.64+0x3c] ;  /* 0x00003c080419b981 */ /* 0x000562000c1e1900 */
[----:B------:R-:W-:-:S03]  /*0720*/  UIADD3 UR5, UPT, UPT, -UR4, UR5, URZ ;  /* 0x0000000504057290 */ /* 0x000fc6000fffe1ff */
[----:B------:R2:W5:Y:S04]  /*0730*/  @!P4 LDG.E R26, desc[UR8][R4.64+0x40] ;  /* 0x00004008041ac981 */ /* 0x000568000c1e1900 */
[----:B----4-:R-:W-:Y:S01]  /*0740*/  @!P1 LOP3.LUT R31, R10, 0x80000000, RZ, 0x3c, !PT ;  /* 0x800000000a1f9812 */ /* 0x010fe200078e3cff */
[----:B------:R2:W5:Y:S01]  /*0750*/  @!P1 LDG.E R12, desc[UR8][R4.64+0x8] ;  /* 0x00000808040c9981 */ /* 0x000562000c1e1900 */
[----:B------:R-:W-:-:S03]  /*0760*/  ISETP.NE.AND P1, PT, R48, RZ, PT ;  /* 0x000000ff3000720c */ /* 0x000fc60003f25270 */
[----:B------:R2:W5:Y:S04]  /*0770*/  @!P5 LDG.E R27, desc[UR8][R4.64+0x44] ;  /* 0x00004408041bd981 */ /* 0x000568000c1e1900 */
[----:B------:R2:W5:Y:S06]  /*0780*/  @!P6 LDG.E R28, desc[UR8][R4.64+0x48] ;  /* 0x00004808041ce981 */ /* 0x00056c000c1e1900 */
[----:B---3--:R-:W-:Y:S01]  /*0790*/  @!P1 LOP3.LUT R32, R11, 0x80000000, RZ, 0x3c, !PT ;  /* 0x800000000b209812 */ /* 0x008fe200078e3cff */
[----:B------:R2:W5:Y:S01]  /*07a0*/  @!P1 LDG.E R13, desc[UR8][R4.64+0xc] ;  /* 0x00000c08040d9981 */ /* 0x000562000c1e1900 */
[----:B------:R-:W-:-:S13]  /*07b0*/  ISETP.NE.AND P1, PT, R49, RZ, PT ;  /* 0x000000ff3100720c */ /* 0x000fda0003f25270 */
[----:B------:R-:W-:Y:S01]  /*07c0*/  @!P1 LOP3.LUT R33, R34, 0x80000000, RZ, 0x3c, !PT ;  /* 0x8000000022219812 */ /* 0x000fe200078e3cff */
[----:B------:R2:W5:Y:S01]  /*07d0*/  @!P1 LDG.E R14, desc[UR8][R4.64+0x10] ;  /* 0x00001008040e9981 */ /* 0x000562000c1e1900 */
[----:B------:R-:W-:Y:S01]  /*07e0*/  ISETP.NE.AND P1, PT, R51, RZ, PT ;  /* 0x000000ff3300720c */ /* 0x000fe20003f25270 */
[----:B------:R-:W-:-:S12]  /*07f0*/  IMAD.MOV.U32 R34, RZ, RZ, -0x1 ;  /* 0xffffffffff227424 */ /* 0x000fd800078e00ff */
        /* <DEDUP_REMOVED lines=15> */
[----:B------:R-:W-:Y:S01]  /*08f0*/  IMAD.MOV.U32 R38, RZ, RZ, -0x1 ;  /* 0xffffffffff267424 */ /* 0x000fe200078e00ff */
[----:B------:R-:W-:Y:S02]  /*0900*/  @!P0 LOP3.LUT R29, R61, 0x80000000, RZ, 0x3c, !PT ;  /* 0x800000003d1d8812 */ /* 0x000fe400078e3cff */
[----:B------:R-:W-:-:S09]  /*0910*/  ISETP.NE.AND P0, PT, R60, RZ, PT ;  /* 0x000000ff3c00720c */ /* 0x000fd20003f05270 */
[----:B------:R-:W-:Y:S01]  /*0920*/  @!P1 LOP3.LUT R38, R39, 0x80000000, RZ, 0x3c, !PT ;  /* 0x8000000027269812 */ /* 0x000fe200078e3cff */
[----:B------:R2:W5:Y:S01]  /*0930*/  @!P1 LDG.E R19, desc[UR8][R4.64+0x24] ;  /* 0x0000240804139981 */ /* 0x000562000c1e1900 */
[----:B------:R-:W-:Y:S01]  /*0940*/  ISETP.NE.AND P1, PT, R57, RZ, PT ;  /* 0x000000ff3900720c */ /* 0x000fe20003f25270 */
[----:B------:R-:W-:Y:S02]  /*0950*/  IMAD.MOV.U32 R39, RZ, RZ, -0x1 ;  /* 0xffffffffff277424 */ /* 0x000fe400078e00ff */
[----:B------:R2:W5:Y:S10]  /*0960*/  @!P0 LDG.E R21, desc[UR8][R4.64+0x2c] ;  /* 0x00002c0804158981 */ /* 0x000574000c1e1900 */
[----:B------:R-:W-:Y:S01]  /*0970*/  @!P1 LOP3.LUT R39, R40, 0x80000000, RZ, 0x3c, !PT ;  /* 0x8000000028279812 */ /* 0x000fe200078e3cff */
[----:B------:R-:W-:Y:S01]  /*0980*/  IMAD.MOV.U32 R40, RZ, RZ, -0x1 ;  /* 0xffffffffff287424 */ /* 0x000fe200078e00ff */
[----:B------:R2:W5:Y:S01]  /*0990*/  @!P1 LDG.E R20, desc[UR8][R4.64+0x28] ;  /* 0x0000280804149981 */ /* 0x000562000c1e1900 */
[----:B------:R-:W-:-:S02]  /*09a0*/  @!P0 LOP3.LUT R40, R41, 0x80000000, RZ, 0x3c, !PT ;  /* 0x8000000029288812 */ /* 0x000fc400078e3cff */
[----:B------:R-:W-:Y:S02]  /*09b0*/  ISETP.NE.AND P1, PT, R58, RZ, PT ;  /* 0x000000ff3a00720c */ /* 0x000fe40003f25270 */
[----:B------:R-:W-:Y:S01]  /*09c0*/  ISETP.NE.AND P0, PT, R59, RZ, PT ;  /* 0x000000ff3b00720c */ /* 0x000fe20003f05270 */
[----:B------:R-:W-:Y:S01]  /*09d0*/  IMAD.MOV.U32 R41, RZ, RZ, -0x1 ;  /* 0xffffffffff297424 */ /* 0x000fe200078e00ff */
[----:B------:R-:W-:Y:S02]  /*09e0*/  UMOV UR4, 0x400 ;  /* 0x0000040000047882 */ /* 0x000fe40000000000 */
[----:B0-----:R-:W-:-:S07]  /*09f0*/  ULEA UR4, UR6, UR4, 0x18 ;  /* 0x0000000406047291 */ /* 0x001fce000f8ec0ff */
[----:B------:R2:W5:Y:S02]  /*0a00*/  @!P1 LDG.E R23, desc[UR8][R4.64+0x34] ;  /* 0x0000340804179981 */ /* 0x000564000c1e1900 */
[----:B------:R-:W-:Y:S02]  /*0a10*/  @!P0 LOP3.LUT R41, R42, 0x80000000, RZ, 0x3c, !PT ;  /* 0x800000002a298812 */ /* 0x000fe400078e3cff */
[----:B------:R2:W5:Y:S01]  /*0a20*/  @!P0 LDG.E R22, desc[UR8][R4.64+0x30] ;  /* 0x0000300804168981 */ /* 0x000562000c1e1900 */
[----:B------:R-:W0:Y:S01]  /*0a30*/  S2R R42, SR_LANEID ;  /* 0x00000000002a7919 */ /* 0x000e220000000000 */
[----:B------:R-:W-:Y:S01]  /*0a40*/  IMAD.MOV.U32 R45, RZ, RZ, -0x1 ;  /* 0xffffffffff2d7424 */ /* 0x000fe200078e00ff */
[----:B------:R-:W-:Y:S02]  /*0a50*/  @!P3 LOP3.LUT R45, R47, 0x80000000, RZ, 0x3c, !PT ;  /* 0x800000002f2db812 */ /* 0x000fe400078e3cff */
[----:B------:R-:W-:Y:S01]  /*0a60*/  LEA R47, R0, UR4, 0x2 ;  /* 0x00000004002f7c11 */ /* 0x000fe2000f8e10ff */
[----:B------:R-:W-:Y:S01]  /*0a70*/  IMAD.MOV.U32 R44, RZ, RZ, -0x1 ;  /* 0xffffffffff2c7424 */ /* 0x000fe200078e00ff */
[----:B------:R-:W-:-:S02]  /*0a80*/  SHF.R.U32.HI R124, RZ, 0x5, R0 ;  /* 0x00000005ff7c7819 */ /* 0x000fc40000011600 */
[----:B------:R-:W-:Y:S01]  /*0a90*/  @!P2 LOP3.LUT R44, R46, 0x80000000, RZ, 0x3c, !PT ;  /* 0x800000002e2ca812 */ /* 0x000fe200078e3cff */
[----:B------:R-:W-:Y:S02]  /*0aa0*/  IMAD R51, R0, 0x80, R47 ;  /* 0x0000008000337824 */ /* 0x000fe400078e022f */
[----:B------:R-:W-:Y:S01]  /*0ab0*/  IMAD.MOV.U32 R46, RZ, RZ, -0x1 ;  /* 0xffffffffff2e7424 */ /* 0x000fe200078e00ff */
[----:B------:R-:W-:Y:S01]  /*0ac0*/  @!P4 LOP3.LUT R46, R50, 0x80000000, RZ, 0x3c, !PT ;  /* 0x80000000322ec812 */ /* 0x000fe200078e3cff */
[----:B------:R-:W-:Y:S01]  /*0ad0*/  IMAD.MOV.U32 R43, RZ, RZ, -0x1 ;  /* 0xffffffffff2b7424 */ /* 0x000fe200078e00ff */
[----:B------:R-:W-:Y:S01]  /*0ae0*/  @!P1 LOP3.LUT R43, R62, 0x80000000, RZ, 0x3c, !PT ;  /* 0x800000003e2b9812 */ /* 0x000fe200078e3cff */
[----:B------:R-:W-:Y:S01]  /*0af0*/  IMAD.MOV.U32 R48, RZ, RZ, -0x1 ;  /* 0xffffffffff307424 */ /* 0x000fe200078e00ff */
[----:B------:R-:W-:Y:S01]  /*0b00*/  @!P5 LOP3.LUT R48, R9, 0x80000000, RZ, 0x3c, !PT ;  /* 0x800000000930d812 */ /* 0x000fe200078e3cff */
[----:B------:R-:W-:Y:S01]  /*0b10*/  IMAD.MOV.U32 R49, RZ, RZ, -0x1 ;  /* 0xffffffffff317424 */ /* 0x000fe200078e00ff */
[----:B------:R-:W-:Y:S01]  /*0b20*/  @!P6 LOP3.LUT R49, R52, 0x80000000, RZ, 0x3c, !PT ;  /* 0x800000003431e812 */ /* 0x000fe200078e3cff */
[----:B------:R-:W-:Y:S01]  /*0b30*/  IMAD R53, R0, -0x38, R51 ;  /* 0xffffffc800357824 */ /* 0x000fe200078e0233 */
[----:B------:R-:W-:Y:S01]  /*0b40*/  LEA R50, R124, UR4, 0x2 ;  /* 0x000000047c327c11 */ /* 0x000fe2000f8e10ff */
[----:B--2---:R-:W-:Y:S06]  /*0b50*/  BAR.SYNC.DEFER_BLOCKING 0x0 ;  /* 0x0000000000007b1d */ /* 0x004fec0000010000 */
.L_x_222:
[----:B------:R-:W-:Y:S01]  /*0b60*/  UISETP.LT.AND UP0, UPT, UR5, 0x6, UPT ;  /* 0x000000060500788c */ /* 0x000fe2000bf01270 */
[----:B------:R-:W-:Y:S01]  /*0b70*/  STS [R47], RZ ;  /* 0x000000ff2f007388 */ /* 0x000fe20000000800 */
[----:B------:R-:W-:Y:S01]  /*0b80*/  UIADD3 UR6, UPT, UPT, UR7, -0x6, URZ ;  /* 0xfffffffa07067890 */ /* 0x000fe2000fffe0ff */
[----:B0-----:R-:W-:Y:S01]  /*0b90*/  ISETP.NE.AND P1, PT, R42, 0x1f, PT ;  /* 0x0000001f2a00780c */ /* 0x001fe20003f25270 */
[----:B------:R-:W-:Y:S01]  /*0ba0*/  USEL UR4, UR5, 0x6, UP0 ;  /* 0x0000000605047887 */ /* 0x000fe20008000000 */
[----:B------:R-:W-:Y:S01]  /*0bb0*/  STS [R47+0x400], RZ ;  /* 0x000400ff2f007388 */ /* 0x000fe20000000800 */
[C---:B------:R-:W-:Y:S01]  /*0bc0*/  ISETP.NE.AND P2, PT, R124.reuse, 0x6, PT ;  /* 0x000000067c00780c */ /* 0x040fe20003f45270 */
[----:B------:R-:W-:Y:S01]  /*0bd0*/  UISETP.GE.AND UP0, UPT, UR7, UR10, UPT ;  /* 0x0000000a0700728c */ /* 0x000fe2000bf06270 */
[----:B-1----:R-:W-:Y:S01]  /*0be0*/  SHF.R.U32.HI R4, RZ, UR6, R29 ;  /* 0x00000006ff047c19 */ /* 0x002fe2000801161d */
[----:B------:R-:W-:Y:S01]  /*0bf0*/  UBMSK UR4, URZ, UR4 ;  /* 0x00000004ff04729b */ /* 0x000fe20008000000 */
[----:B------:R-:W-:Y:S01]  /*0c00*/  STS [R47+0x800], RZ ;  /* 0x000800ff2f007388 */ /* 0x000fe20000000800 */
[----:B------:R-:W-:-:S03]  /*0c10*/  ISETP.NE.AND P3, PT, R124, 0x7, PT ;  /* 0x000000077c00780c */ /* 0x000fc60003f65270 */
[----:B------:R-:W-:Y:S01]  /*0c20*/  STS [R47+0xc00], RZ ;  /* 0x000c00ff2f007388 */ /* 0x000fe20000000800 */
[----:B------:R-:W-:-:S03]  /*0c30*/  LOP3.LUT R4, R4, UR4, RZ, 0xc0, !PT ;  /* 0x0000000404047c12 */ /* 0x000fc6000f8ec0ff */
[----:B------:R-:W-:Y:S02]  /*0c40*/  STS [R47+0x1000], RZ ;  /* 0x001000ff2f007388 */ /* 0x000fe40000000800 */
[----:B------:R-:W-:Y:S01]  /*0c50*/  IMAD.SHL.U32 R5, R4, 0x400, RZ ;  /* 0x0000040004057824 */ /* 0x000fe200078e00ff */
[----:B------:R-:W-:Y:S01]  /*0c60*/  SHF.R.U32.HI R4, RZ, 0x4, R4 ;  /* 0x00000004ff047819 */ /* 0x000fe20000011604 */
[----:B------:R-:W-:Y:S03]  /*0c70*/  STS [R47+0x1400], RZ ;  /* 0x001400ff2f007388 */ /* 0x000fe60000000800 */
[----:B------:R-:W-:Y:S01]  /*0c80*/  LOP3.LUT R54, R5, 0x7c00, RZ, 0xc0, !PT ;  /* 0x00007c0005367812 */ /* 0x000fe200078ec0ff */
[----:B------:R-:W-:Y:S01]  /*0c90*/  STS [R47+0x1800], RZ ;  /* 0x001800ff2f007388 */ /* 0x000fe20000000800 */
[----:B------:R-:W-:-:S03]  /*0ca0*/  LOP3.LUT R4, R4, 0xffffffe, RZ, 0xc0, !PT ;  /* 0x0ffffffe04047812 */ /* 0x000fc600078ec0ff */
[----:B------:R-:W-:Y:S01]  /*0cb0*/  STS [R47+0x1c00], RZ ;  /* 0x001c00ff2f007388 */ /* 0x000fe20000000800 */
[----:B------:R-:W-:Y:S02]  /*0cc0*/  IADD3 R54, PT, PT, R4, R47, R54 ;  /* 0x0000002f04367210 */ /* 0x000fe40007ffe036 */
[----:B------:R-:W-:Y:S01]  /*0cd0*/  SHF.R.U32.HI R4, RZ, UR6, R30 ;  /* 0x00000006ff047c19 */ /* 0x000fe2000801161e */
[----:B------:R-:W-:Y:S03]  /*0ce0*/  STS [R47+0x2000], RZ ;  /* 0x002000ff2f007388 */ /* 0x000fe60000000800 */
[----:B------:R-:W-:Y:S01]  /*0cf0*/  LOP3.LUT R4, R4, UR4, RZ, 0xc0, !PT ;  /* 0x0000000404047c12 */ /* 0x000fe2000f8ec0ff */
[----:B------:R-:W-:Y:S04]  /*0d00*/  STS [R47+0x2400], RZ ;  /* 0x002400ff2f007388 */ /* 0x000fe80000000800 */
[----:B------:R-:W-:Y:S01]  /*0d10*/  STS [R47+0x2800], RZ ;  /* 0x002800ff2f007388 */ /* 0x000fe20000000800 */
[----:B------:R-:W-:Y:S01]  /*0d20*/  IMAD.SHL.U32 R5, R4, 0x400, RZ ;  /* 0x0000040004057824 */ /* 0x000fe200078e00ff */
[----:B------:R-:W-:-:S02]  /*0d30*/  SHF.R.U32.HI R4, RZ, 0x4, R4 ;  /* 0x00000004ff047819 */ /* 0x000fc40000011604 */
[----:B------:R-:W-:Y:S02]  /*0d40*/  STS [R47+0x2c00], RZ ;  /* 0x002c00ff2f007388 */ /* 0x000fe40000000800 */
[----:B------:R-:W-:Y:S02]  /*0d50*/  LOP3.LUT R56, R5, 0x7c00, RZ, 0xc0, !PT ;  /* 0x00007c0005387812 */ /* 0x000fe400078ec0ff */
        /* <DEDUP_REMOVED lines=32> */
[----:B------:R-:W0:Y:S02]  /*0f60*/  LDS.U16 R52, [R54] ;  /* 0x0000000036347984 */ /* 0x000e240000000400 */
[----:B0-----:R-:W-:-:S05]  /*0f70*/  VIADD R5, R52, 0x1 ;  /* 0x0000000134057836 */ /* 0x001fca0000000000 */
[----:B------:R0:W-:Y:S04]  /*0f80*/  STS.U16 [R54], R5 ;  /* 0x0000000536007388 */ /* 0x0001e80000000400 */
[----:B------:R-:W1:Y:S01]  /*0f90*/  LDS.U16 R57, [R56] ;  /* 0x0000000038397984 */ /* 0x000e620000000400 */
[----:B0-----:R-:W-:Y:S01]  /*0fa0*/  IMAD.SHL.U32 R5, R4, 0x400, RZ ;  /* 0x0000040004057824 */ /* 0x001fe200078e00ff */
[----:B------:R-:W-:-:S04]  /*0fb0*/  SHF.R.U32.HI R4, RZ, 0x4, R4 ;  /* 0x00000004ff047819 */ /* 0x000fc80000011604 */
[----:B------:R-:W-:Y:S02]  /*0fc0*/  LOP3.LUT R60, R5, 0x7c00, RZ, 0xc0, !PT ;  /* 0x00007c00053c7812 */ /* 0x000fe400078ec0ff */
[----:B------:R-:W-:-:S04]  /*0fd0*/  LOP3.LUT R4, R4, 0xffffffe, RZ, 0xc0, !PT ;  /* 0x0ffffffe04047812 */ /* 0x000fc800078ec0ff */
[----:B------:R-:W-:Y:S02]  /*0fe0*/  IADD3 R60, PT, PT, R4, R47, R60 ;  /* 0x0000002f043c7210 */ /* 0x000fe40007ffe03c */
[----:B------:R-:W-:-:S04]  /*0ff0*/  SHF.R.U32.HI R4, RZ, UR6, R33 ;  /* 0x00000006ff047c19 */ /* 0x000fc80008011621 */
[----:B------:R-:W-:-:S05]  /*1000*/  LOP3.LUT R4, R4, UR4, RZ, 0xc0, !PT ;  /* 0x0000000404047c12 */ /* 0x000fca000f8ec0ff */
[----:B------:R-:W-:Y:S01]  /*1010*/  IMAD.SHL.U32 R6, R4, 0x400, RZ ;  /* 0x0000040004067824 */ /* 0x000fe200078e00ff */
[----:B------:R-:W-:-:S04]  /*1020*/  SHF.R.U32.HI R4, RZ, 0x4, R4 ;  /* 0x00000004ff047819 */ /* 0x000fc80000011604 */
[----:B------:R-:W-:Y:S02]  /*1030*/  LOP3.LUT R6, R6, 0x7c00, RZ, 0xc0, !PT ;  /* 0x00007c0006067812 */ /* 0x000fe400078ec0ff */
[----:B------:R-:W-:-:S04]  /*1040*/  LOP3.LUT R4, R4, 0xffffffe, RZ, 0xc0, !PT ;  /* 0x0ffffffe04047812 */ /* 0x000fc800078ec0ff */
[----:B------:R-:W-:Y:S01]  /*1050*/  IADD3 R62, PT, PT, R4, R47, R6 ;  /* 0x0000002f043e7210 */ /* 0x000fe20007ffe006 */
[----:B-1----:R-:W-:Y:S01]  /*1060*/  VIADD R7, R57, 0x1 ;  /* 0x0000000139077836 */ /* 0x002fe20000000000 */
[----:B------:R-:W-:-:S04]  /*1070*/  SHF.R.U32.HI R4, RZ, UR6, R34 ;  /* 0x00000006ff047c19 */ /* 0x000fc80008011622 */
[----:B------:R-:W-:Y:S01]  /*1080*/  STS.U16 [R56], R7 ;  /* 0x0000000738007388 */ /* 0x000fe20000000400 */
[----:B------:R-:W-:-:S03]  /*1090*/  LOP3.LUT R4, R4, UR4, RZ, 0xc0, !PT ;  /* 0x0000000404047c12 */ /* 0x000fc6000f8ec0ff */
        /* <DEDUP_REMOVED lines=129> */
[----:B------:R-:W-:Y:S01]  /*18b0*/  SHF.R.U32.HI R4, RZ, UR6, R49 ;  /* 0x00000006ff047c19 */ /* 0x000fe20008011631 */
[----:B------:R-:W0:Y:S03]  /*18c0*/  S2UR UR6, SR_CgaCtaId ;  /* 0x00000000000679c3 */ /* 0x000e260000008800 */
[----:B------:R-:W-:Y:S01]  /*18d0*/  LOP3.LUT R4, R4, UR4, RZ, 0xc0, !PT ;  /* 0x0000000404047c12 */ /* 0x000fe2000f8ec0ff */
[----:B------:R-:W-:-:S04]  /*18e0*/  UMOV UR4, 0x400 ;  /* 0x0000040000047882 */ /* 0x000fc80000000000 */
[----:B------:R-:W-:Y:S01]  /*18f0*/  IMAD.SHL.U32 R6, R4, 0x400, RZ ;  /* 0x0000040004067824 */ /* 0x000fe200078e00ff */
[----:B------:R-:W-:-:S04]  /*1900*/  SHF.R.U32.HI R4, RZ, 0x4, R4 ;  /* 0x00000004ff047819 */ /* 0x000fc80000011604 */
[----:B------:R-:W-:Y:S02]  /*1910*/  LOP3.LUT R6, R6, 0x7c00, RZ, 0xc0, !PT ;  /* 0x00007c0006067812 */ /* 0x000fe400078ec0ff */
[----:B------:R-:W-:-:S04]  /*1920*/  LOP3.LUT R4, R4, 0xffffffe, RZ, 0xc0, !PT ;  /* 0x0ffffffe04047812 */ /* 0x000fc800078ec0ff */
[----:B------:R-:W-:Y:S01]  /*1930*/  IADD3 R90, PT, PT, R4, R47, R6 ;  /* 0x0000002f045a7210 */ /* 0x000fe20007ffe006 */
[----:B-1----:R-:W-:Y:S01]  /*1940*/  VIADD R7, R85, 0x1 ;  /* 0x0000000155077836 */ /* 0x002fe20000000000 */
[----:B0-----:R-:W-:-:S04]  /*1950*/  ULEA UR4, UR6, UR4, 0x18 ;  /* 0x0000000406047291 */ /* 0x001fc8000f8ec0ff */
[----:B------:R-:W-:Y:S04]  /*1960*/  STS.U16 [R84], R7 ;  /* 0x0000000754007388 */ /* 0x000fe80000000400 */
[----:B------:R-:W0:Y:S02]  /*1970*/  LDS.U16 R87, [R86] ;  /* 0x0000000056577984 */ /* 0x000e240000000400 */
[----:B0-----:R-:W-:-:S05]  /*1980*/  VIADD R5, R87, 0x1 ;  /* 0x0000000157057836 */ /* 0x001fca0000000000 */
[----:B------:R-:W-:Y:S04]  /*1990*/  STS.U16 [R86], R5 ;  /* 0x0000000556007388 */ /* 0x000fe80000000400 */
[----:B------:R-:W0:Y:S02]  /*19a0*/  LDS.U16 R89, [R88] ;  /* 0x0000000058597984 */ /* 0x000e240000000400 */
[----:B0-----:R-:W-:-:S05]  /*19b0*/  VIADD R7, R89, 0x1 ;  /* 0x0000000159077836 */ /* 0x001fca0000000000 */
[----:B------:R-:W-:Y:S04]  /*19c0*/  STS.U16 [R88], R7 ;  /* 0x0000000758007388 */ /* 0x000fe80000000400 */
[----:B------:R-:W0:Y:S02]  /*19d0*/  LDS.U16 R91, [R90] ;  /* 0x000000005a5b7984 */ /* 0x000e240000000400 */
[----:B0-----:R-:W-:-:S05]  /*19e0*/  VIADD R5, R91, 0x1 ;  /* 0x000000015b057836 */ /* 0x001fca0000000000 */
[----:B------:R-:W-:Y:S01]  /*19f0*/  STS.U16 [R90], R5 ;  /* 0x000000055a007388 */ /* 0x000fe20000000400 */
[----:B------:R-:W-:Y:S06]  /*1a00*/  BAR.SYNC.DEFER_BLOCKING 0x0 ;  /* 0x0000000000007b1d */ /* 0x000fec0000010000 */
[----:B------:R-:W-:Y:S04]  /*1a10*/  LDS R92, [R51] ;  /* 0x00000000335c7984 */ /* 0x000fe80000000800 */
[----:B------:R-:W0:Y:S04]  /*1a20*/  LDS R93, [R51+0x4] ;  /* 0x00000400335d7984 */ /* 0x000e280000000800 */
[----:B------:R-:W1:Y:S04]  /*1a30*/  LDS R94, [R51+0x8] ;  /* 0x00000800335e7984 */ /* 0x000e680000000800 */
[----:B------:R-:W2:Y:S04]  /*1a40*/  LDS R95, [R51+0xc] ;  /* 0x00000c00335f7984 */ /* 0x000ea80000000800 */
[----:B------:R-:W3:Y:S04]  /*1a50*/  LDS R96, [R51+0x10] ;  /* 0x0000100033607984 */ /* 0x000ee80000000800 */
[----:B------:R-:W4:Y:S04]  /*1a60*/  LDS R97, [R51+0x14] ;  /* 0x0000140033617984 */ /* 0x000f280000000800 */
[----:B------:R-:W4:Y:S04]  /*1a70*/  LDS R98, [R51+0x18] ;  /* 0x0000180033627984 */ /* 0x000f280000000800 */
[----:B------:R-:W4:Y:S04]  /*1a80*/  LDS R99, [R51+0x1c] ;  /* 0x00001c0033637984 */ /* 0x000f280000000800 */
[----:B------:R-:W4:Y:S04]  /*1a90*/  LDS R100, [R51+0x20] ;  /* 0x0000200033647984 */ /* 0x000f280000000800 */
[----:B------:R-:W4:Y:S04]  /*1aa0*/  LDS R101, [R51+0x24] ;  /* 0x0000240033657984 */ /* 0x000f280000000800 */
[----:B------:R-:W4:Y:S04]  /*1ab0*/  LDS R102, [R51+0x28] ;  /* 0x0000280033667984 */ /* 0x000f280000000800 */
[----:B------:R-:W4:Y:S01]  /*1ac0*/  LDS R103, [R51+0x2c] ;  /* 0x00002c0033677984 */ /* 0x000f220000000800 */
[----:B0-----:R-:W-:-:S03]  /*1ad0*/  IMAD.IADD R93, R92, 0x1, R93 ;  /* 0x000000015c5d7824 */ /* 0x001fc600078e025d */
[----:B------:R-:W0:Y:S01]  /*1ae0*/  LDS R104, [R51+0x30] ;  /* 0x0000300033687984 */ /* 0x000e220000000800 */
[----:B-1----:R-:W-:-:S03]  /*1af0*/  IMAD.IADD R94, R94, 0x1, R93 ;  /* 0x000000015e5e7824 */ /* 0x002fc600078e025d */
[----:B------:R-:W1:Y:S01]  /*1b00*/  LDS R105, [R51+0x34] ;  /* 0x0000340033697984 */ /* 0x000e620000000800 */
[----:B--2---:R-:W-:-:S03]  /*1b10*/  IMAD.IADD R95, R95, 0x1, R94 ;  /* 0x000000015f5f7824 */ /* 0x004fc600078e025e */
[----:B------:R-:W2:Y:S01]  /*1b20*/  LDS R106, [R51+0x38] ;  /* 0x00003800336a7984 */ /* 0x000ea20000000800 */
[----:B---3--:R-:W-:-:S03]  /*1b30*/  IMAD.IADD R96, R96, 0x1, R95 ;  /* 0x0000000160607824 */ /* 0x008fc600078e025f */
[----:B------:R-:W3:Y:S01]  /*1b40*/  LDS R107, [R51+0x3c] ;  /* 0x00003c00336b7984 */ /* 0x000ee20000000800 */
[----:B----4-:R-:W-:-:S03]  /*1b50*/  IMAD.IADD R97, R97, 0x1, R96 ;  /* 0x0000000161617824 */ /* 0x010fc600078e0260 */
[----:B------:R-:W4:Y:S01]  /*1b60*/  LDS R108, [R51+0x40] ;  /* 0x00004000336c7984 */ /* 0x000f220000000800 */
[----:B------:R-:W-:-:S03]  /*1b70*/  IMAD.IADD R98, R98, 0x1, R97 ;  /* 0x0000000162627824 */ /* 0x000fc600078e0261 */
        /* <DEDUP_REMOVED lines=31> */
[----:B------:R-:W-:-:S04]  /*1d70*/  IMAD.IADD R114, R114, 0x1, R113 ;  /* 0x0000000172727824 */ /* 0x000fc800078e0271 */
[----:B0-----:R-:W-:-:S04]  /*1d80*/  IMAD.IADD R115, R115, 0x1, R114 ;  /* 0x0000000173737824 */ /* 0x001fc800078e0272 */
[----:B-1----:R-:W-:-:S04]  /*1d90*/  IMAD.IADD R116, R116, 0x1, R115 ;  /* 0x0000000174747824 */ /* 0x002fc800078e0273 */
[----:B--2---:R-:W-:-:S04]  /*1da0*/  IMAD.IADD R117, R117, 0x1, R116 ;  /* 0x0000000175757824 */ /* 0x004fc800078e0274 */
[----:B---3--:R-:W-:-:S04]  /*1db0*/  IMAD.IADD R118, R118, 0x1, R117 ;  /* 0x0000000176767824 */ /* 0x008fc800078e0275 */
[----:B----4-:R-:W-:-:S04]  /*1dc0*/  IMAD.IADD R119, R119, 0x1, R118 ;  /* 0x0000000177777824 */ /* 0x010fc800078e0276 */
[----:B------:R-:W-:-:S04]  /*1dd0*/  IMAD.IADD R120, R120, 0x1, R119 ;  /* 0x0000000178787824 */ /* 0x000fc800078e0277 */
[----:B------:R-:W-:-:S04]  /*1de0*/  IMAD.IADD R121, R121, 0x1, R120 ;  /* 0x0000000179797824 */ /* 0x000fc800078e0278 */
[----:B------:R-:W-:-:S04]  /*1df0*/  IMAD.IADD R122, R122, 0x1, R121 ;  /* 0x000000017a7a7824 */ /* 0x000fc800078e0279 */
[----:B------:R-:W-:-:S04]  /*1e00*/  IMAD.IADD R123, R123, 0x1, R122 ;  /* 0x000000017b7b7824 */ /* 0x000fc800078e027a */
[----:B------:R-:W-:-:S05]  /*1e10*/  IMAD.IADD R125, R4, 0x1, R123 ;  /* 0x00000001047d7824 */ /* 0x000fca00078e027b */
        /* <DEDUP_REMOVED lines=8> */
[----:B------:R-:W0:Y:S02]  /*1ea0*/  SHFL.UP P0, R126, R127, 0x10, RZ ;  /* 0x060000007f7e7989 */ /* 0x000e2400000000ff */
[----:B0-----:R-:W-:Y:S01]  /*1eb0*/  @P0 IMAD.IADD R126, R127, 0x1, R126 ;  /* 0x000000017f7e0824 */ /* 0x001fe200078e027e */
[----:B------:R-:W-:-:S03]  /*1ec0*/  ISETP.NE.AND P0, PT, R124, 0x1, PT ;  /* 0x000000017c00780c */ /* 0x000fc60003f05270 */
[----:B------:R-:W-:Y:S01]  /*1ed0*/  IMAD.IADD R125, R126, 0x1, -R125 ;  /* 0x000000017e7d7824 */ /* 0x000fe200078e0a7d */
[----:B------:R-:W-:Y:S01]  /*1ee0*/  @!P1 STS [R50+0x8400], R126 ;  /* 0x0084007e32009388 */ /* 0x000fe20000000800 */
[----:B------:R-:W-:Y:S01]  /*1ef0*/  BAR.SYNC.DEFER_BLOCKING 0x0 ;  /* 0x0000000000007b1d */ /* 0x000fe20000010000 */
[----:B------:R-:W-:-:S05]  /*1f00*/  ISETP.NE.AND P1, PT, R124, 0x4, PT ;  /* 0x000000047c00780c */ /* 0x000fca0003f25270 */
[----:B------:R-:W0:Y:S04]  /*1f10*/  LDS.128 R4, [UR4+0x8400] ;  /* 0x00840004ff047984 */ /* 0x000e280008000c00 */
[----:B------:R-:W1:Y:S01]  /*1f20*/  LDS.128 R8, [UR4+0x8410] ;  /* 0x00841004ff087984 */ /* 0x000e620008000c00 */
[C---:B0-----:R-:W-:Y:S01]  /*1f30*/  SEL R55, R4.reuse, R55, !P0 ;  /* 0x0000003704377207 */ /* 0x041fe20004000000 */
[----:B------:R-:W-:Y:S01]  /*1f40*/  IMAD.IADD R5, R4, 0x1, R5 ;  /* 0x0000000104057824 */ /* 0x000fe200078e0205 */
[----:B------:R-:W-:-:S03]  /*1f50*/  ISETP.NE.AND P0, PT, R124, 0x2, PT ;  /* 0x000000027c00780c */ /* 0x000fc60003f05270 */
[----:B------:R-:W-:Y:S01]  /*1f60*/  IMAD.IADD R6, R6, 0x1, R5 ;  /* 0x0000000106067824 */ /* 0x000fe200078e0205 */
[----:B------:R-:W-:Y:S02]  /*1f70*/  SEL R55, R5, R55, !P0 ;  /* 0x0000003705377207 */ /* 0x000fe40004000000 */
[----:B------:R-:W-:Y:S01]  /*1f80*/  ISETP.NE.AND P0, PT, R124, 0x3, PT ;  /* 0x000000037c00780c */ /* 0x000fe20003f05270 */
[----:B------:R-:W-:-:S03]  /*1f90*/  IMAD.IADD R7, R7, 0x1, R6 ;  /* 0x0000000107077824 */ /* 0x000fc600078e0206 */
[----:B------:R-:W-:Y:S01]  /*1fa0*/  SEL R55, R6, R55, !P0 ;  /* 0x0000003706377207 */ /* 0x000fe20004000000 */
[C---:B-1----:R-:W-:Y:S01]  /*1fb0*/  IMAD.IADD R8, R7.reuse, 0x1, R8 ;  /* 0x0000000107087824 */ /* 0x042fe200078e0208 */
[----:B------:R-:W-:Y:S02]  /*1fc0*/  ISETP.NE.AND P0, PT, R124, 0x5, PT ;  /* 0x000000057c00780c */ /* 0x000fe40003f05270 */
[----:B------:R-:W-:Y:S01]  /*1fd0*/  SEL R55, R7, R55, !P1 ;  /* 0x0000003707377207 */ /* 0x000fe20004800000 */
[----:B------:R-:W-:Y:S01]  /*1fe0*/  IMAD.IADD R9, R9, 0x1, R8 ;  /* 0x0000000109097824 */ /* 0x000fe200078e0208 */
[----:B------:R-:W-:Y:S02]  /*1ff0*/  ISETP.NE.AND P1, PT, R42, RZ, PT ;  /* 0x000000ff2a00720c */ /* 0x000fe40003f25270 */
[----:B------:R-:W-:Y:S01]  /*2000*/  SEL R55, R8, R55, !P0 ;  /* 0x0000003708377207 */ /* 0x000fe20004000000 */
[----:B------:R-:W-:Y:S01]  /*2010*/  IMAD.IADD R10, R10, 0x1, R9 ;  /* 0x000000010a0a7824 */ /* 0x000fe200078e0209 */
[----:B------:R-:W-:-:S02]  /*2020*/  ISETP.GT.U32.AND P0, PT, R0, 0x1f, PT ;  /* 0x0000001f0000780c */ /* 0x000fc40003f04070 */
[----:B------:R-:W-:Y:S01]  /*2030*/  SEL R55, R9, R55, !P2 ;  /* 0x0000003709377207 */ /* 0x000fe20005000000 */
[----:B------:R-:W-:Y:S01]  /*2040*/  IMAD.IADD R11, R11, 0x1, R10 ;  /* 0x000000010b0b7824 */ /* 0x000fe200078e020a */
[----:B------:R-:W-:Y:S02]  /*2050*/  ISETP.GT.U32.OR P2, PT, R0, 0x1f, P1 ;  /* 0x0000001f0000780c */ /* 0x000fe40000f44470 */
[----:B------:R-:W-:Y:S02]  /*2060*/  SEL R4, R125, RZ, P1 ;  /* 0x000000ff7d047207 */ /* 0x000fe40000800000 */
[----:B------:R-:W-:-:S05]  /*2070*/  SEL R55, R10, R55, !P3 ;  /* 0x000000370a377207 */ /* 0x000fca0005800000 */
[----:B------:R-:W-:Y:S01]  /*2080*/  @P0 IMAD.IADD R125, R55, 0x1, R4 ;  /* 0x00000001377d0824 */ /* 0x000fe200078e0204 */
[----:B------:R-:W-:-:S03]  /*2090*/  ISETP.NE.AND P0, PT, R0, RZ, PT ;  /* 0x000000ff0000720c */ /* 0x000fc60003f05270 */
[----:B------:R-:W-:-:S05]  /*20a0*/  @!P2 IMAD.U32 R125, R11, 0x10000, RZ ;  /* 0x000100000b7da824 */ /* 0x000fca00078e00ff */
[----:B------:R-:W-:Y:S01]  /*20b0*/  @!P2 STS [UR4+0x8428], R125 ;  /* 0x0084287dff00a988 */ /* 0x000fe20008000804 */
[----:B------:R-:W-:Y:S06]  /*20c0*/  BAR.SYNC.DEFER_BLOCKING 0x0 ;  /* 0x0000000000007b1d */ /* 0x000fec0000010000 */
[----:B------:R-:W0:Y:S02]  /*20d0*/  LDS R4, [UR4+0x8428] ;  /* 0x00842804ff047984 */ /* 0x000e240008000800 */
[----:B0-----:R-:W-:-:S05]  /*20e0*/  SEL R4, R4, RZ, P0 ;  /* 0x000000ff04047207 */ /* 0x001fca0000000000 */
[----:B------:R-:W-:-:S04]  /*20f0*/  IMAD.IADD R4, R4, 0x1, R125 ;  /* 0x0000000104047824 */ /* 0x000fc800078e027d */
[--C-:B------:R-:W-:Y:S01]  /*2100*/  IMAD.IADD R92, R92, 0x1, R4.reuse ;  /* 0x000000015c5c7824 */ /* 0x100fe200078e0204 */
[----:B------:R-:W-:Y:S01]  /*2110*/  STS [R51], R4 ;  /* 0x0000000433007388 */ /* 0x000fe20000000800 */
[--C-:B------:R-:W-:Y:S02]  /*2120*/  IMAD.IADD R6, R93, 0x1, R4.reuse ;  /* 0x000000015d067824 */ /* 0x100fe400078e0204 */
[--C-:B------:R-:W-:Y:S01]  /*2130*/  IMAD.IADD R94, R94, 0x1, R4.reuse ;  /* 0x000000015e5e7824 */ /* 0x100fe200078e0204 */
[----:B------:R-:W-:Y:S01]  /*2140*/  STS [R51+0x4], R92 ;  /* 0x0000045c33007388 */ /* 0x000fe20000000800 */
[--C-:B------:R-:W-:Y:S02]  /*2150*/  IMAD.IADD R8, R95, 0x1, R4.reuse ;  /* 0x000000015f087824 */ /* 0x100fe400078e0204 */
[--C-:B------:R-:W-:Y:S01]  /*2160*/  IMAD.IADD R96, R96, 0x1, R4.reuse ;  /* 0x0000000160607824 */ /* 0x100fe200078e0204 */
[----:B------:R-:W-:Y:S01]  /*2170*/  STS [R51+0x8], R6 ;  /* 0x0000080633007388 */ /* 0x000fe20000000800 */
[----:B------:R-:W-:-:S02]  /*2180*/  IMAD.IADD R10, R97, 0x1, R4 ;  /* 0x00000001610a7824 */ /* 0x000fc400078e0204 */
[--C-:B------:R-:W-:Y:S01]  /*2190*/  IMAD.IADD R98, R98, 0x1, R4.reuse ;  /* 0x0000000162627824 */ /* 0x100fe200078e0204 */
[----:B------:R-:W-:Y:S01]  /*21a0*/  STS [R51+0xc], R94 ;  /* 0x00000c5e33007388 */ /* 0x000fe20000000800 */
        /* <DEDUP_REMOVED lines=36> */
[----:B------:R-:W-:-:S03]  /*23f0*/  IMAD.IADD R150, R123, 0x1, R4 ;  /* 0x000000017b967824 */ /* 0x000fc600078e0204 */
[----:B------:R-:W-:Y:S04]  /*2400*/  STS [R51+0x40], R134 ;  /* 0x0000408633007388 */ /* 0x000fe80000000800 */
        /* <DEDUP_REMOVED lines=15> */
[----:B------:R-:W-:Y:S01]  /*2500*/  STS [R51+0x80], R150 ;  /* 0x0000809633007388 */ /* 0x000fe20000000800 */
[----:B------:R-:W-:Y:S06]  /*2510*/  BAR.SYNC.DEFER_BLOCKING 0x0 ;  /* 0x0000000000007b1d */ /* 0x000fec0000010000 */
[----:B------:R-:W0:Y:S04]  /*2520*/  LDS.U16 R5, [R54] ;  /* 0x0000000036057984 */ /* 0x000e280000000400 */
[----:B------:R-:W1:Y:S04]  /*2530*/  LDS.U16 R56, [R56] ;  /* 0x0000000038387984 */ /* 0x000e680000000400 */
[----:B------:R-:W2:Y:S04]  /*2540*/  LDS.U16 R58, [R58] ;  /* 0x000000003a3a7984 */ /* 0x000ea80000000400 */
[----:B------:R-:W3:Y:S04]  /*2550*/  LDS.U16 R60, [R60] ;  /* 0x000000003c3c7984 */ /* 0x000ee80000000400 */
[----:B------:R-:W4:Y:S04]  /*2560*/  LDS.U16 R62, [R62] ;  /* 0x000000003e3e7984 */ /* 0x000f280000000400 */
[----:B------:R-:W4:Y:S04]  /*2570*/  LDS.U16 R64, [R64] ;  /* 0x0000000040407984 */ /* 0x000f280000000400 */
[----:B------:R-:W4:Y:S04]  /*2580*/  LDS.U16 R66, [R66] ;  /* 0x0000000042427984 */ /* 0x000f280000000400 */
[----:B------:R-:W4:Y:S04]  /*2590*/  LDS.U16 R68, [R68] ;  /* 0x0000000044447984 */ /* 0x000f280000000400 */
[----:B------:R-:W4:Y:S04]  /*25a0*/  LDS.U16 R70, [R70] ;  /* 0x0000000046467984 */ /* 0x000f280000000400 */
[----:B------:R-:W4:Y:S04]  /*25b0*/  LDS.U16 R72, [R72] ;  /* 0x0000000048487984 */ /* 0x000f280000000400 */
[----:B------:R-:W4:Y:S01]  /*25c0*/  LDS.U16 R74, [R74] ;  /* 0x000000004a4a7984 */ /* 0x000f220000000400 */
[----:B0-----:R-:W-:-:S03]  /*25d0*/  IMAD.IADD R5, R52, 0x1, R5 ;  /* 0x0000000134057824 */ /* 0x001fc600078e0205 */
[----:B------:R-:W0:Y:S01]  /*25e0*/  LDS.U16 R76, [R76] ;  /* 0x000000004c4c7984 */ /* 0x000e220000000400 */
[----:B-1----:R-:W-:-:S03]  /*25f0*/  IMAD.IADD R56, R57, 0x1, R56 ;  /* 0x0000000139387824 */ /* 0x002fc600078e0238 */
[----:B------:R-:W1:Y:S01]  /*2600*/  LDS.U16 R78, [R78] ;  /* 0x000000004e4e7984 */ /* 0x000e620000000400 */
[----:B--2---:R-:W-:-:S03]  /*2610*/  IMAD.IADD R58, R59, 0x1, R58 ;  /* 0x000000013b3a7824 */ /* 0x004fc600078e023a */
[----:B------:R-:W2:Y:S01]  /*2620*/  LDS.U16 R80, [R80] ;  /* 0x0000000050507984 */ /* 0x000ea20000000400 */
[----:B---3--:R-:W-:-:S03]  /*2630*/  IMAD.IADD R60, R61, 0x1, R60 ;  /* 0x000000013d3c7824 */ /* 0x008fc600078e023c */
[----:B------:R-:W3:Y:S01]  /*2640*/  LDS.U16 R82, [R82] ;  /* 0x0000000052527984 */ /* 0x000ee20000000400 */
[----:B----4-:R-:W-:-:S03]  /*2650*/  IMAD.IADD R62, R63, 0x1, R62 ;  /* 0x000000013f3e7824 */ /* 0x010fc600078e023e */
[----:B------:R-:W4:Y:S01]  /*2660*/  LDS.U16 R84, [R84] ;  /* 0x0000000054547984 */ /* 0x000f220000000400 */
[----:B------:R-:W-:-:S03]  /*2670*/  IMAD.IADD R64, R65, 0x1, R64 ;  /* 0x0000000141407824 */ /* 0x000fc600078e0240 */
[----:B------:R-:W4:Y:S01]  /*2680*/  LDS.U16 R86, [R86] ;  /* 0x0000000056567984 */ /* 0x000f220000000400 */
[----:B------:R-:W-:-:S03]  /*2690*/  IMAD.IADD R66, R67, 0x1, R66 ;  /* 0x0000000143427824 */ /* 0x000fc600078e0242 */
[----:B------:R-:W4:Y:S01]  /*26a0*/  LDS.U16 R88, [R88] ;  /* 0x0000000058587984 */ /* 0x000f220000000400 */
[----:B------:R-:W-:-:S03]  /*26b0*/  IMAD.IADD R68, R69, 0x1, R68 ;  /* 0x0000000145447824 */ /* 0x000fc600078e0244 */
[----:B------:R-:W4:Y:S01]  /*26c0*/  LDS.U16 R90, [R90] ;  /* 0x000000005a5a7984 */ /* 0x000f220000000400 */
[----:B------:R-:W-:Y:S02]  /*26d0*/  IMAD.IADD R70, R71, 0x1, R70 ;  /* 0x0000000147467824 */ /* 0x000fe400078e0246 */
[----:B------:R-:W-:Y:S02]  /*26e0*/  IMAD.IADD R72, R73, 0x1, R72 ;  /* 0x0000000149487824 */ /* 0x000fe400078e0248 */
[----:B------:R-:W-:Y:S02]  /*26f0*/  IMAD.IADD R74, R75, 0x1, R74 ;  /* 0x000000014b4a7824 */ /* 0x000fe400078e024a */
[----:B0-----:R-:W-:Y:S02]  /*2700*/  IMAD.IADD R76, R77, 0x1, R76 ;  /* 0x000000014d4c7824 */ /* 0x001fe400078e024c */
[----:B-1----:R-:W-:Y:S02]  /*2710*/  IMAD.IADD R78, R79, 0x1, R78 ;  /* 0x000000014f4e7824 */ /* 0x002fe400078e024e */
[----:B--2---:R-:W-:-:S02]  /*2720*/  IMAD.IADD R80, R81, 0x1, R80 ;  /* 0x0000000151507824 */ /* 0x004fc400078e0250 */
[----:B---3--:R-:W-:Y:S02]  /*2730*/  IMAD.IADD R82, R83, 0x1, R82 ;  /* 0x0000000153527824 */ /* 0x008fe400078e0252 */
[----:B----4-:R-:W-:Y:S02]  /*2740*/  IMAD.IADD R84, R85, 0x1, R84 ;  /* 0x0000000155547824 */ /* 0x010fe400078e0254 */
[----:B------:R-:W-:Y:S02]  /*2750*/  IMAD.IADD R86, R87, 0x1, R86 ;  /* 0x0000000157567824 */ /* 0x000fe400078e0256 */
[----:B------:R-:W-:Y:S02]  /*2760*/  IMAD.IADD R88, R89, 0x1, R88 ;  /* 0x0000000159587824 */ /* 0x000fe400078e0258 */
[----:B------:R-:W-:Y:S01]  /*2770*/  IMAD.IADD R90, R91, 0x1, R90 ;  /* 0x000000015b5a7824 */ /* 0x000fe200078e025a */
[----:B------:R-:W-:Y:S06]  /*2780*/  BAR.SYNC.DEFER_BLOCKING 0x0 ;  /* 0x0000000000007b1d */ /* 0x000fec0000010000 */
[----:B------:R-:W-:Y:S05]  /*2790*/  BRA.U UP0, `(.L_x_221) ;  /* 0x0000000500987547 */ /* 0x000fea000b800000 */
[----:B------:R-:W-:Y:S01]  /*27a0*/  LEA R4, R5, UR4, 0x2 ;  /* 0x0000000405047c11 */ /* 0x000fe2000f8e10ff */
[----:B------:R-:W-:Y:S01]  /*27b0*/  UIADD3 UR7, UPT, UPT, UR7, 0x6, URZ ;  /* 0x0000000607077890 */ /* 0x000fe2000fffe0ff */
[----:B------:R-:W-:Y:S01]  /*27c0*/  LEA R5, R56, UR4, 0x2 ;  /* 0x0000000438057c11 */ /* 0x000fe2000f8e10ff */
[----:B------:R-:W-:Y:S01]  /*27d0*/  UIADD3 UR5, UPT, UPT, UR5, -0x6, URZ ;  /* 0xfffffffa05057890 */ /* 0x000fe2000fffe0ff */
[----:B------:R-:W-:Y:S01]  /*27e0*/  LEA R6, R58, UR4, 0x2 ;  /* 0x000000043a067c11 */ /* 0x000fe2000f8e10ff */
[----:B------:R1:W-:Y:S01]  /*27f0*/  STS [R4], R29 ;  /* 0x0000001d04007388 */ /* 0x0003e20000000800 */
[----:B------:R-:W-:Y:S02]  /*2800*/  LEA R7, R60, UR4, 0x2 ;  /* 0x000000043c077c11 */ /* 0x000fe4000f8e10ff */
[----:B------:R-:W-:Y:S01]  /*2810*/  LEA R8, R62, UR4, 0x2 ;  /* 0x000000043e087c11 */ /* 0x000fe2000f8e10ff */
[----:B------:R1:W-:Y:S01]  /*2820*/  STS [R5], R30 ;  /* 0x0000001e05007388 */ /* 0x0003e20000000800 */
[----:B------:R-:W-:-:S02]  /*2830*/  LEA R9, R64, UR4, 0x2 ;  /* 0x0000000440097c11 */ /* 0x000fc4000f8e10ff */
[----:B------:R-:W-:Y:S01]  /*2840*/  LEA R10, R66, UR4, 0x2 ;  /* 0x00000004420a7c11 */ /* 0x000fe2000f8e10ff */
[----:B------:R1:W-:Y:S01]  /*2850*/  STS [R6], R31 ;  /* 0x0000001f06007388 */ /* 0x0003e20000000800 */
[----:B------:R-:W-:Y:S02]  /*2860*/  LEA R11, R68, UR4, 0x2 ;  /* 0x00000004440b7c11 */ /* 0x000fe4000f8e10ff */
        /* <DEDUP_REMOVED lines=16> */
[----:B------:R1:W-:Y:S04]  /*2970*/  STS [R52], R37 ;  /* 0x0000002534007388 */ /* 0x0003e80000000800 */
        /* <DEDUP_REMOVED lines=9> */
[----:B------:R1:W-:Y:S01]  /*2a10*/  STS [R64], R49 ;  /* 0x0000003140007388 */ /* 0x0003e20000000800 */
[----:B------:R-:W-:Y:S06]  /*2a20*/  BAR.SYNC.DEFER_BLOCKING 0x0 ;  /* 0x0000000000007b1d */ /* 0x000fec0000010000 */
[----:B------:R1:W2:Y:S04]  /*2a30*/  LDS R29, [R53] ;  /* 0x00000000351d7984 */ /* 0x0002a80000000800 */
[----:B------:R1:W3:Y:S04]  /*2a40*/  LDS R30, [R53+0x4] ;  /* 0x00000400351e7984 */ /* 0x0002e80000000800 */
[----:B------:R1:W4:Y:S04]  /*2a50*/  LDS R31, [R53+0x8] ;  /* 0x00000800351f7984 */ /* 0x0003280000000800 */
[----:B------:R1:W0:Y:S04]  /*2a60*/  LDS R32, [R53+0xc] ;  /* 0x00000c0035207984 */ /* 0x0002280000000800 */
        /* <DEDUP_REMOVED lines=14> */
[----:B------:R1:W0:Y:S01]  /*2b50*/  LDS R49, [R53+0x48] ;  /* 0x0000480035317984 */ /* 0x0002220000000800 */
[----:B------:R-:W-:Y:S06]  /*2b60*/  BAR.SYNC.DEFER_BLOCKING 0x0 ;  /* 0x0000000000007b1d */ /* 0x000fec0000010000 */
[----:B-----5:R1:W-:Y:S04]  /*2b70*/  STS [R4], R2 ;  /* 0x0000000204007388 */ /* 0x0203e80000000800 */
        /* <DEDUP_REMOVED lines=19> */
[----:B------:R1:W0:Y:S04]  /*2cb0*/  LDS R2, [R53] ;  /* 0x0000000035027984 */ /* 0x0002280000000800 */
        /* <DEDUP_REMOVED lines=19> */
[----:B--234-:R-:W-:Y:S05]  /*2df0*/  BRA `(.L_x_222) ;  /* 0xffffffdc00587947 */ /* 0x01cfea000383ffff */
.L_x_221:
[----:B------:R-:W-:Y:S01]  /*2e00*/  LEA R5, R5, UR4, 0x2 ;  /* 0x0000000405057c11 */ /* 0x000fe2000f8e10ff */
[----:B------:R-:W-:Y:S01]  /*2e10*/  IMAD R53, R0, -0x48, R53 ;  /* 0xffffffb800357824 */ /* 0x000fe200078e0235 */
[----:B------:R-:W-:Y:S01]  /*2e20*/  LEA R56, R56, UR4, 0x2 ;  /* 0x0000000438387c11 */ /* 0x000fe2000f8e10ff */
[----:B------:R-:W0:Y:S01]  /*2e30*/  LDCU.64 UR6, c[0x0][0x3a0] ;  /* 0x00007400ff0677ac */ /* 0x000e220008000a00 */
[----:B------:R-:W-:Y:S01]  /*2e40*/  LEA R58, R58, UR4, 0x2 ;  /* 0x000000043a3a7c11 */ /* 0x000fe2000f8e10ff */
[----:B------:R-:W-:Y:S01]  /*2e50*/  STS [R5], R29 ;  /* 0x0000001d05007388 */ /* 0x000fe20000000800 */
[----:B------:R-:W-:Y:S02]  /*2e60*/  LEA R60, R60, UR4, 0x2 ;  /* 0x000000043c3c7c11 */ /* 0x000fe4000f8e10ff */
[----:B------:R-:W-:Y:S01]  /*2e70*/  LEA R62, R62, UR4, 0x2 ;  /* 0x000000043e3e7c11 */ /* 0x000fe2000f8e10ff */
[----:B------:R-:W-:Y:S01]  /*2e80*/  STS [R56], R30 ;  /* 0x0000001e38007388 */ /* 0x000fe20000000800 */
[----:B------:R-:W-:-:S02]  /*2e90*/  LEA R64, R64, UR4, 0x2 ;  /* 0x0000000440407c11 */ /* 0x000fc4000f8e10ff */
[----:B------:R-:W-:Y:S01]  /*2ea0*/  LEA R66, R66, UR4, 0x2 ;  /* 0x0000000442427c11 */ /* 0x000fe2000f8e10ff */
[----:B------:R-:W-:Y:S01]  /*2eb0*/  STS [R58], R31 ;  /* 0x0000001f3a007388 */ /* 0x000fe20000000800 */
[----:B------:R-:W-:Y:S02]  /*2ec0*/  LEA R68, R68, UR4, 0x2 ;  /* 0x0000000444447c11 */ /* 0x000fe4000f8e10ff */
[----:B------:R-:W-:Y:S01]  /*2ed0*/  LEA R70, R70, UR4, 0x2 ;  /* 0x0000000446467c11 */ /* 0x000fe2000f8e10ff */
[----:B------:R-:W-:Y:S01]  /*2ee0*/  STS [R60], R32 ;  /* 0x000000203c007388 */ /* 0x000fe20000000800 */
[----:B------:R-:W-:Y:S02]  /*2ef0*/  LEA R72, R72, UR4, 0x2 ;  /* 0x0000000448487c11 */ /* 0x000fe4000f8e10ff */
[----:B------:R-:W-:Y:S01]  /*2f00*/  LEA R74, R74, UR4, 0x2 ;  /* 0x000000044a4a7c11 */ /* 0x000fe2000f8e10ff */
[----:B------:R-:W-:Y:S01]  /*2f10*/  STS [R62], R33 ;  /* 0x000000213e007388 */ /* 0x000fe20000000800 */
[----:B------:R-:W-:Y:S01]  /*2f20*/  LEA R76, R76, UR4, 0x2 ;  /* 0x000000044c4c7c11 */ /* 0x000fe2000f8e10ff */
[----:B0-----:R-:W-:Y:S01]  /*2f30*/  IMAD.U32 R4, RZ, RZ, UR7 ;  /* 0x00000007ff047e24 */ /* 0x001fe2000f8e00ff */
        /* <DEDUP_REMOVED lines=11> */
[----:B------:R-:W-:-:S03]  /*2ff0*/  ISETP.LT.U32.AND P2, PT, R0, UR6, PT ;  /* 0x0000000600007c0c */ /* 0x000fc6000bf41070 */
[----:B------:R-:W-:Y:S01]  /*3000*/  STS [R72], R38 ;  /* 0x0000002648007388 */ /* 0x000fe20000000800 */
[----:B------:R-:W-:-:S03]  /*3010*/  ISETP.GT.U32.AND.EX P2, PT, R4, RZ, PT, P2 ;  /* 0x000000ff0400720c */ /* 0x000fc60003f44120 */
[----:B------:R-:W-:Y:S04]  /*3020*/  STS [R74], R39 ;  /* 0x000000274a007388 */ /* 0x000fe80000000800 */
[----:B------:R-:W-:Y:S04]  /*3030*/  STS [R76], R40 ;  /* 0x000000284c007388 */ /* 0x000fe80000000800 */
[----:B------:R-:W-:Y:S04]  /*3040*/  STS [R78], R41 ;  /* 0x000000294e007388 */ /* 0x000fe80000000800 */
[----:B------:R-:W-:Y:S04]  /*3050*/  STS [R80], R43 ;  /* 0x0000002b50007388 */ /* 0x000fe80000000800 */
[----:B------:R-:W-:Y:S04]  /*3060*/  STS [R47], R44 ;  /* 0x0000002c2f007388 */ /* 0x000fe80000000800 */
[----:B------:R-:W-:Y:S04]  /*3070*/  STS [R84], R45 ;  /* 0x0000002d54007388 */ /* 0x000fe80000000800 */
[----:B------:R-:W-:Y:S04]  /*3080*/  STS [R51], R46 ;  /* 0x0000002e33007388 */ /* 0x000fe80000000800 */
[----:B------:R-:W-:Y:S04]  /*3090*/  STS [R88], R48 ;  /* 0x0000003058007388 */ /* 0x000fe80000000800 */
[----:B------:R-:W-:Y:S01]  /*30a0*/  STS [R90], R49 ;  /* 0x000000315a007388 */ /* 0x000fe20000000800 */
[----:B------:R-:W-:Y:S06]  /*30b0*/  BAR.SYNC.DEFER_BLOCKING 0x0 ;  /* 0x0000000000007b1d */ /* 0x000fec0000010000 */
[----:B------:R-:W0:Y:S04]  /*30c0*/  LDS R6, [R53] ;  /* 0x0000000035067984 */ /* 0x000e280000000800 */
[----:B------:R-:W1:Y:S04]  /*30d0*/  LDS R7, [R53+0x400] ;  /* 0x0004000035077984 */ /* 0x000e680000000800 */
[----:B------:R-:W2:Y:S04]  /*30e0*/  LDS R8, [R53+0x800] ;  /* 0x0008000035087984 */ /* 0x000ea80000000800 */
[----:B------:R-:W-:Y:S04]  /*30f0*/  LDS R9, [R53+0xc00] ;  /* 0x000c000035097984 */ /* 0x000fe80000000800 */
[----:B------:R-:W-:Y:S04]  /*3100*/  LDS R10, [R53+0x1000] ;  /* 0x00100000350a7984 */ /* 0x000fe80000000800 */
[----:B------:R-:W-:Y:S04]  /*3110*/  LDS R11, [R53+0x1400] ;  /* 0x00140000350b7984 */ /* 0x000fe80000000800 */
[----:B------:R-:W3:Y:S04]  /*3120*/  LDS R29, [R53+0x1800] ;  /* 0x00180000351d7984 */ /* 0x000ee80000000800 */
[----:B------:R-:W-:Y:S04]  /*3130*/  LDS R30, [R53+0x1c00] ;  /* 0x001c0000351e7984 */ /* 0x000fe80000000800 */
        /* <DEDUP_REMOVED lines=10> */
[----:B------:R-:W-:Y:S01]  /*31e0*/  LDS R41, [R53+0x4800] ;  /* 0x0048000035297984 */ /* 0x000fe20000000800 */
[----:B------:R-:W-:Y:S06]  /*31f0*/  BAR.SYNC.DEFER_BLOCKING 0x0 ;  /* 0x0000000000007b1d */ /* 0x000fec0000010000 */
[----:B-----5:R4:W-:Y:S04]  /*3200*/  STS [R5], R2 ;  /* 0x0000000205007388 */ /* 0x0209e80000000800 */
[----:B------:R0:W-:Y:S04]  /*3210*/  STS [R56], R3 ;  /* 0x0000000338007388 */ /* 0x0001e80000000800 */
[----:B------:R1:W-:Y:S01]  /*3220*/  STS [R58], R12 ;  /* 0x0000000c3a007388 */ /* 0x0003e20000000800 */
[----:B----4-:R-:W4:Y:S03]  /*3230*/  LDC.64 R4, c[0x0][0x398] ;  /* 0x0000e600ff047b82 */ /* 0x010f260000000a00 */
[----:B------:R-:W-:Y:S04]  /*3240*/  STS [R60], R13 ;  /* 0x0000000d3c007388 */ /* 0x000fe80000000800 */
[----:B------:R2:W-:Y:S01]  /*3250*/  STS [R62], R14 ;  /* 0x0000000e3e007388 */ /* 0x0005e20000000800 */
[----:B0-----:R-:W0:Y:S01]  /*3260*/  LDC.64 R2, c[0x0][0x388] ;  /* 0x0000e200ff027b82 */ /* 0x001e220000000a00 */
[----:B-1----:R-:W-:-:S02]  /*3270*/  VIADD R12, R0, 0x100 ;  /* 0x00000100000c7836 */ /* 0x002fc40000000000 */
[----:B------:R-:W-:Y:S04]  /*3280*/  STS [R64], R15 ;  /* 0x0000000f40007388 */ /* 0x000fe80000000800 */
[----:B------:R1:W-:Y:S01]  /*3290*/  STS [R66], R16 ;  /* 0x0000001042007388 */ /* 0x0003e20000000800 */
[----:B------:R-:W-:Y:S01]  /*32a0*/  ISETP.LT.U32.AND P4, PT, R12, UR6, PT ;  /* 0x000000060c007c0c */ /* 0x000fe2000bf81070 */
[C---:B--2---:R-:W-:Y:S01]  /*32b0*/  VIADD R14, R0.reuse, 0x200 ;  /* 0x00000200000e7836 */ /* 0x044fe20000000000 */
[----:B------:R-:W-:Y:S01]  /*32c0*/  LOP3.LUT R12, R0, 0x400, RZ, 0xfc, !PT ;  /* 0x00000400000c7812 */ /* 0x000fe200078efcff */
[----:B------:R-:W-:Y:S03]  /*32d0*/  STS [R68], R17 ;  /* 0x0000001144007388 */ /* 0x000fe60000000800 */
[----:B------:R-:W-:Y:S01]  /*32e0*/  ISETP.LT.U32.AND P3, PT, R14, UR6, PT ;  /* 0x000000060e007c0c */ /* 0x000fe2000bf61070 */
[----:B------:R-:W-:Y:S01]  /*32f0*/  STS [R70], R18 ;  /* 0x0000001246007388 */ /* 0x000fe20000000800 */
[----:B------:R-:W-:Y:S01]  /*3300*/  VIADD R14, R0, 0x500 ;  /* 0x00000500000e7836 */ /* 0x000fe20000000000 */
[----:B------:R-:W-:Y:S01]  /*3310*/  ISETP.LT.U32.AND P0, PT, R12, UR6, PT ;  /* 0x000000060c007c0c */ /* 0x000fe2000bf01070 */
[C---:B-1----:R-:W-:Y:S01]  /*3320*/  VIADD R16, R0.reuse, 0x300 ;  /* 0x0000030000107836 */ /* 0x042fe20000000000 */
[----:B------:R-:W-:Y:S01]  /*3330*/  STS [R72], R19 ;  /* 0x0000001348007388 */ /* 0x000fe20000000800 */
[----:B------:R-:W-:Y:S01]  /*3340*/  VIADD R12, R0, 0x600 ;  /* 0x00000600000c7836 */ /* 0x000fe20000000000 */
[----:B------:R-:W-:Y:S01]  /*3350*/  ISETP.LT.U32.AND P1, PT, R14, UR6, PT ;  /* 0x000000060e007c0c */ /* 0x000fe2000bf21070 */
[----:B------:R-:W-:Y:S01]  /*3360*/  IMAD.U32 R14, RZ, RZ, UR7 ;  /* 0x00000007ff0e7e24 */ /* 0x000fe2000f8e00ff */
[----:B------:R-:W-:Y:S01]  /*3370*/  STS [R74], R20 ;  /* 0x000000144a007388 */ /* 0x000fe20000000800 */
[----:B------:R-:W-:Y:S01]  /*3380*/  ISETP.LT.U32.AND P5, PT, R16, UR6, PT ;  /* 0x0000000610007c0c */ /* 0x000fe2000bfa1070 */
[----:B------:R-:W-:Y:S01]  /*3390*/  IMAD.U32 R16, RZ, RZ, UR7 ;  /* 0x00000007ff107e24 */ /* 0x000fe2000f8e00ff */
[----:B------:R-:W-:Y:S01]  /*33a0*/  ISETP.LT.U32.AND P6, PT, R12, UR6, PT ;  /* 0x000000060c007c0c */ /* 0x000fe2000bfc1070 */
[----:B------:R-:W-:Y:S01]  /*33b0*/  STS [R76], R21 ;  /* 0x000000154c007388 */ /* 0x000fe20000000800 */
[----:B0-----:R-:W-:Y:S01]  /*33c0*/  IMAD.WIDE.U32 R2, R0, 0x4, R2 ;  /* 0x0000000400027825 */ /* 0x001fe200078e0002 */
[----:B------:R-:W-:-:S02]  /*33d0*/  ISETP.GT.U32.AND.EX P3, PT, R14, RZ, PT, P3 ;  /* 0x000000ff0e00720c */ /* 0x000fc40003f64130 */
[----:B------:R-:W-:Y:S01]  /*33e0*/  STS [R78], R22 ;  /* 0x000000164e007388 */ /* 0x000fe20000000800 */
[----:B------:R-:W-:Y:S01]  /*33f0*/  ISETP.GT.U32.AND.EX P4, PT, R16, RZ, PT, P4 ;  /* 0x000000ff1000720c */ /* 0x000fe20003f84140 */
[----:B----4-:R-:W-:Y:S02]  /*3400*/  IMAD.WIDE.U32 R4, R0, 0x4, R4 ;  /* 0x0000000400047825 */ /* 0x010fe400078e0004 */
[----:B------:R0:W-:Y:S02]  /*3410*/  STS [R80], R23 ;  /* 0x0000001750007388 */ /* 0x0001e40000000800 */
[----:B------:R-:W-:Y:S02]  /*3420*/  IMAD.U32 R12, RZ, RZ, UR7 ;  /* 0x00000007ff0c7e24 */ /* 0x000fe4000f8e00ff */
[----:B------:R-:W-:Y:S03]  /*3430*/  STS [R47], R24 ;  /* 0x000000182f007388 */ /* 0x000fe60000000800 */
[----:B------:R-:W-:Y:S01]  /*3440*/  ISETP.GT.U32.AND.EX P5, PT, R12, RZ, PT, P5 ;  /* 0x000000ff0c00720c */ /* 0x000fe20003fa4150 */
[----:B------:R1:W-:Y:S01]  /*3450*/  STS [R84], R25 ;  /* 0x0000001954007388 */ /* 0x0003e20000000800 */
[----:B0-----:R-:W-:Y:S01]  /*3460*/  @P2 LOP3.LUT R23, R6, 0x80000000, RZ, 0x3c, !PT ;  /* 0x8000000006172812 */ /* 0x001fe200078e3cff */
[----:B------:R-:W-:-:S02]  /*3470*/  VIADD R6, R0, 0x700 ;  /* 0x0000070000067836 */ /* 0x000fc40000000000 */
[----:B------:R-:W-:Y:S04]  /*3480*/  STS [R51], R26 ;  /* 0x0000001a33007388 */ /* 0x000fe80000000800 */
[----:B------:R0:W-:Y:S01]  /*3490*/  STS [R88], R27 ;  /* 0x0000001b58007388 */ /* 0x0001e20000000800 */
[----:B-1----:R-:W-:-:S03]  /*34a0*/  @P4 LOP3.LUT R25, R7, 0x80000000, RZ, 0x3c, !PT ;  /* 0x8000000007194812 */ /* 0x002fc600078e3cff */
[----:B------:R-:W-:Y:S01]  /*34b0*/  STS [R90], R28 ;  /* 0x0000001c5a007388 */ /* 0x000fe20000000800 */
[----:B------:R-:W-:Y:S01]  /*34c0*/  BAR.SYNC.DEFER_BLOCKING 0x0 ;  /* 0x0000000000007b1d */ /* 0x000fe20000010000 */
[----:B0-----:R-:W-:Y:S01]  /*34d0*/  @P3 LOP3.LUT R27, R8, 0x80000000, RZ, 0x3c, !PT ;  /* 0x80000000081b3812 */ /* 0x001fe200078e3cff */
[----:B------:R-:W-:-:S05]  /*34e0*/  IMAD.U32 R8, RZ, RZ, UR7 ;  /* 0x00000007ff087e24 */ /* 0x000fca000f8e00ff */
[C---:B------:R-:W-:Y:S02]  /*34f0*/  ISETP.GT.U32.AND.EX P1, PT, R8.reuse, RZ, PT, P1 ;  /* 0x000000ff0800720c */ /* 0x040fe40003f24110 */
[----:B------:R-:W-:-:S13]  /*3500*/  ISETP.GT.U32.AND.EX P6, PT, R8, RZ, PT, P6 ;  /* 0x000000ff0800720c */ /* 0x000fda0003fc4160 */
[----:B---3--:R-:W-:Y:S01]  /*3510*/  @P6 LOP3.LUT R29, R29, 0x80000000, RZ, 0x3c, !PT ;  /* 0x800000001d1d6812 */ /* 0x008fe200078e3cff */
[----:B------:R-:W0:Y:S04]  /*3520*/  @P2 LDS R43, [R53] ;  /* 0x00000000352b2984 */ /* 0x000e280000000800 */
[----:B------:R-:W1:Y:S04]  /*3530*/  LDS R13, [R53+0x400] ;  /* 0x00040000350d7984 */ /* 0x000e680000000800 */
[----:B------:R-:W2:Y:S04]  /*3540*/  LDS R15, [R53+0x800] ;  /* 0x00080000350f7984 */ /* 0x000ea80000000800 */
[----:B------:R-:W3:Y:S04]  /*3550*/  LDS R17, [R53+0xc00] ;  /* 0x000c000035117984 */ /* 0x000ee80000000800 */
[----:B------:R-:W4:Y:S04]  /*3560*/  LDS R19, [R53+0x1000] ;  /* 0x0010000035137984 */ /* 0x000f280000000800 */
[----:B------:R-:W-:Y:S04]  /*3570*/  @P2 STG.E desc[UR8][R2.64], R23 ;  /* 0x0000001702002986 */ /* 0x000fe8000c101908 */
[----:B------:R-:W4:Y:S04]  /*3580*/  LDS R21, [R53+0x1400] ;  /* 0x0014000035157984 */ /* 0x000f280000000800 */
[----:B------:R-:W4:Y:S04]  /*3590*/  LDS R7, [R53+0x1800] ;  /* 0x0018000035077984 */ /* 0x000f280000000800 */
[----:B------:R-:W4:Y:S04]  /*35a0*/  LDS R23, [R53+0x1c00] ;  /* 0x001c000035177984 */ /* 0x000f280000000800 */
[----:B0-----:R0:W-:Y:S01]  /*35b0*/  @P2 STG.E desc[UR8][R4.64], R43 ;  /* 0x0000002b04002986 */ /* 0x0011e2000c101908 */
[----:B------:R-:W-:Y:S01]  /*35c0*/  ISETP.LT.U32.AND P2, PT, R6, UR6, PT ;  /* 0x0000000606007c0c */ /* 0x000fe2000bf41070 */
[----:B------:R-:W-:-:S02]  /*35d0*/  IMAD.U32 R6, RZ, RZ, UR7 ;  /* 0x00000007ff067e24 */ /* 0x000fc4000f8e00ff */
[----:B------:R2:W-:Y:S01]  /*35e0*/  @P4 STG.E desc[UR8][R2.64+0x400], R25 ;  /* 0x0004001902004986 */ /* 0x0005e2000c101908 */
[----:B------:R-:W-:Y:S02]  /*35f0*/  ISETP.GT.U32.AND.EX P2, PT, R8, RZ, PT, P2 ;  /* 0x000000ff0800720c */ /* 0x000fe40003f44120 */
[----:B------:R-:W-:Y:S01]  /*3600*/  ISETP.GT.U32.AND.EX P0, PT, R6, RZ, PT, P0 ;  /* 0x000000ff0600720c */ /* 0x000fe20003f04100 */
[----:B-1----:R-:W-:Y:S01]  /*3610*/  @P4 STG.E desc[UR8][R4.64+0x400], R13 ;  /* 0x0004000d04004986 */ /* 0x002fe2000c101908 */
[----:B------:R-:W-:Y:S02]  /*3620*/  LOP3.LUT R6, R0, 0x800, RZ, 0xfc, !PT ;  /* 0x0000080000067812 */ /* 0x000fe400078efcff */
[----:B0-----:R-:W-:Y:S01]  /*3630*/  @P5 LOP3.LUT R43, R9, 0x80000000, RZ, 0x3c, !PT ;  /* 0x80000000092b5812 */ /* 0x001fe200078e3cff */
[----:B------:R-:W-:Y:S01]  /*3640*/  @P3 STG.E desc[UR8][R2.64+0x800], R27 ;  /* 0x0008001b02003986 */ /* 0x000fe2000c101908 */
[----:B------:R-:W-:Y:S01]  /*3650*/  ISETP.LT.U32.AND P4, PT, R6, UR6, PT ;  /* 0x0000000606007c0c */ /* 0x000fe2000bf81070 */
[----:B------:R-:W-:-:S02]  /*3660*/  VIADD R6, R0, 0x900 ;  /* 0x0000090000067836 */ /* 0x000fc40000000000 */
[----:B------:R-:W0:Y:S04]  /*3670*/  LDS R9, [R53+0x2000] ;  /* 0x0020000035097984 */ /* 0x000e280000000800 */
[----:B--2---:R-:W-:Y:S01]  /*3680*/  @P0 LOP3.LUT R25, R10, 0x80000000, RZ, 0x3c, !PT ;  /* 0x800000000a190812 */ /* 0x004fe200078e3cff */
[----:B------:R-:W-:Y:S01]  /*3690*/  @P3 STG.E desc[UR8][R4.64+0x800], R15 ;  /* 0x0008000f04003986 */ /* 0x000fe2000c101908 */
[----:B------:R-:W-:Y:S01]  /*36a0*/  ISETP.LT.U32.AND P3, PT, R6, UR6, PT ;  /* 0x0000000606007c0c */ /* 0x000fe2000bf61070 */
[----:B------:R-:W-:Y:S02]  /*36b0*/  VIADD R6, R0, 0xa00 ;  /* 0x00000a0000067836 */ /* 0x000fe40000000000 */
[----:B------:R-:W-:Y:S01]  /*36c0*/  @P5 STG.E desc[UR8][R2.64+0xc00], R43 ;  /* 0x000c002b02005986 */ /* 0x000fe2000c101908 */
[----:B------:R-:W-:Y:S01]  /*36d0*/  ISETP.GT.U32.AND.EX P3, PT, R8, RZ, PT, P3 ;  /* 0x000000ff0800720c */ /* 0x000fe20003f64130 */
[----:B------:R-:W-:-:S02]  /*36e0*/  IMAD.U32 R10, RZ, RZ, UR7 ;  /* 0x00000007ff0a7e24 */ /* 0x000fc4000f8e00ff */
[----:B---3--:R1:W-:Y:S01]  /*36f0*/  @P5 STG.E desc[UR8][R4.64+0xc00], R17 ;  /* 0x000c001104005986 */ /* 0x0083e2000c101908 */
[----:B------:R-:W-:Y:S01]  /*3700*/  ISETP.LT.U32.AND P5, PT, R6, UR6, PT ;  /* 0x0000000606007c0c */ /* 0x000fe2000bfa1070 */
[----:B------:R-:W-:Y:S02]  /*3710*/  VIADD R6, R0, 0xb00 ;  /* 0x00000b0000067836 */ /* 0x000fe40000000000 */
[----:B------:R-:W2:Y:S01]  /*3720*/  LDS R13, [R53+0x2400] ;  /* 0x00240000350d7984 */ /* 0x000ea20000000800 */
[----:B------:R-:W-:-:S03]  /*3730*/  ISETP.GT.U32.AND.EX P5, PT, R8, RZ, PT, P5 ;  /* 0x000000ff0800720c */ /* 0x000fc60003fa4150 */
[----:B------:R-:W-:Y:S04]  /*3740*/  @P0 STG.E desc[UR8][R2.64+0x1000], R25 ;  /* 0x0010001902000986 */ /* 0x000fe8000c101908 */
[----:B----4-:R3:W-:Y:S01]  /*3750*/  @P0 STG.E desc[UR8][R4.64+0x1000], R19 ;  /* 0x0010001304000986 */ /* 0x0107e2000c101908 */
[----:B-1----:R-:W-:Y:S02]  /*3760*/  @P1 LOP3.LUT R17, R11, 0x80000000, RZ, 0x3c, !PT ;  /* 0x800000000b111812 */ /* 0x002fe400078e3cff */
[----:B------:R-:W-:Y:S01]  /*3770*/  ISETP.LT.U32.AND P0, PT, R6, UR6, PT ;  /* 0x0000000606007c0c */ /* 0x000fe2000bf01070 */
[----:B------:R-:W1:Y:S01]  /*3780*/  LDS R11, [R53+0x2800] ;  /* 0x00280000350b7984 */ /* 0x000e620000000800 */
[----:B------:R-:W-:Y:S01]  /*3790*/  IMAD.U32 R6, RZ, RZ, UR7 ;  /* 0x00000007ff067e24 */ /* 0x000fe2000f8e00ff */
[----:B------:R-:W-:-:S02]  /*37a0*/  @P5 LOP3.LUT R33, R33, 0x80000000, RZ, 0x3c, !PT ;  /* 0x8000000021215812 */ /* 0x000fc400078e3cff */
[----:B------:R-:W4:Y:S01]  /*37b0*/  LDS R15, [R53+0x2c00] ;  /* 0x002c0000350f7984 */ /* 0x000f220000000800 */
[----:B------:R-:W-:Y:S02]  /*37c0*/  ISETP.GT.U32.AND.EX P0, PT, R8, RZ, PT, P0 ;  /* 0x000000ff0800720c */ /* 0x000fe40003f04100 */
[----:B------:R-:W-:Y:S01]  /*37d0*/  ISETP.GT.U32.AND.EX P4, PT, R6, RZ, PT, P4 ;  /* 0x000000ff0600720c */ /* 0x000fe20003f84140 */
[----:B------:R-:W-:Y:S01]  /*37e0*/  @P1 STG.E desc[UR8][R2.64+0x1400], R17 ;  /* 0x0014001102001986 */ /* 0x000fe2000c101908 */
[----:B------:R-:W-:Y:S02]  /*37f0*/  LOP3.LUT R6, R0, 0xc00, RZ, 0xfc, !PT ;  /* 0x00000c0000067812 */ /* 0x000fe400078efcff */
[----:B---3--:R-:W-:Y:S01]  /*3800*/  @P2 LOP3.LUT R19, R30, 0x80000000, RZ, 0x3c, !PT ;  /* 0x800000001e132812 */ /* 0x008fe200078e3cff */
[----:B------:R-:W-:Y:S01]  /*3810*/  @P1 STG.E desc[UR8][R4.64+0x1400], R21 ;  /* 0x0014001504001986 */ /* 0x000fe2000c101908 */
[----:B------:R-:W-:Y:S01]  /*3820*/  ISETP.LT.U32.AND P1, PT, R6, UR6, PT ;  /* 0x0000000606007c0c */ /* 0x000fe2000bf21070 */
[----:B------:R-:W-:Y:S01]  /*3830*/  VIADD R6, R0, 0xd00 ;  /* 0x00000d0000067836 */ /* 0x000fe20000000000 */
[----:B------:R-:W-:Y:S01]  /*3840*/  @P3 LOP3.LUT R25, R32, 0x80000000, RZ, 0x3c, !PT ;  /* 0x8000000020193812 */ /* 0x000fe200078e3cff */
[----:B------:R-:W-:Y:S01]  /*3850*/  @P6 STG.E desc[UR8][R2.64+0x1800], R29 ;  /* 0x0018001d02006986 */ /* 0x000fe2000c101908 */
[----:B------:R-:W-:-:S03]  /*3860*/  ISETP.GT.U32.AND.EX P1, PT, R8, RZ, PT, P1 ;  /* 0x000000ff0800720c */ /* 0x000fc60003f24110 */
[----:B------:R-:W-:Y:S01]  /*3870*/  @P6 STG.E desc[UR8][R4.64+0x1800], R7 ;  /* 0x0018000704006986 */ /* 0x000fe2000c101908 */
[----:B------:R-:W-:Y:S01]  /*3880*/  ISETP.LT.U32.AND P6, PT, R6, UR6, PT ;  /* 0x0000000606007c0c */ /* 0x000fe2000bfc1070 */
[----:B------:R-:W-:Y:S01]  /*3890*/  VIADD R6, R0, 0xe00 ;  /* 0x00000e0000067836 */ /* 0x000fe20000000000 */
[----:B------:R-:W-:Y:S01]  /*38a0*/  @P4 LOP3.LUT R31, R31, 0x80000000, RZ, 0x3c, !PT ;  /* 0x800000001f1f4812 */ /* 0x000fe200078e3cff */
[----:B------:R-:W3:Y:S01]  /*38b0*/  LDS R7, [R53+0x3000] ;  /* 0x0030000035077984 */ /* 0x000ee20000000800 */
[----:B------:R-:W-:-:S03]  /*38c0*/  ISETP.GT.U32.AND.EX P6, PT, R10, RZ, PT, P6 ;  /* 0x000000ff0a00720c */ /* 0x000fc60003fc4160 */
[----:B------:R-:W-:Y:S02]  /*38d0*/  @P2 STG.E desc[UR8][R2.64+0x1c00], R19 ;  /* 0x001c001302002986 */ /* 0x000fe4000c101908 */
[----:B------:R-:W-:Y:S02]  /*38e0*/  @P1 LOP3.LUT R35, R35, 0x80000000, RZ, 0x3c, !PT ;  /* 0x8000000023231812 */ /* 0x000fe400078e3cff */
[----:B------:R-:W3:Y:S04]  /*38f0*/  LDS R17, [R53+0x3400] ;  /* 0x0034000035117984 */ /* 0x000ee80000000800 */
[----:B------:R-:W-:Y:S01]  /*3900*/  @P2 STG.E desc[UR8][R4.64+0x1c00], R23 ;  /* 0x001c001704002986 */ /* 0x000fe2000c101908 */
[----:B------:R-:W-:Y:S01]  /*3910*/  ISETP.LT.U32.AND P2, PT, R6, UR6, PT ;  /* 0x0000000606007c0c */ /* 0x000fe2000bf41070 */
[----:B------:R-:W-:-:S02]  /*3920*/  VIADD R6, R0, 0xf00 ;  /* 0x00000f0000067836 */ /* 0x000fc40000000000 */
[----:B------:R-:W-:Y:S01]  /*3930*/  @P4 STG.E desc[UR8][R2.64+0x2000], R31 ;  /* 0x0020001f02004986 */ /* 0x000fe2000c101908 */
[----:B------:R-:W-:-:S03]  /*3940*/  ISETP.GT.U32.AND.EX P2, PT, R12, RZ, PT, P2 ;  /* 0x000000ff0c00720c */ /* 0x000fc60003f44120 */
[----:B------:R-:W3:Y:S04]  /*3950*/  LDS R19, [R53+0x3800] ;  /* 0x0038000035137984 */ /* 0x000ee80000000800 */
[----:B0-----:R-:W-:Y:S01]  /*3960*/  @P4 STG.E desc[UR8][R4.64+0x2000], R9 ;  /* 0x0020000904004986 */ /* 0x001fe2000c101908 */
[----:B------:R-:W-:Y:S02]  /*3970*/  ISETP.LT.U32.AND P4, PT, R6, UR6, PT ;  /* 0x0000000606007c0c */ /* 0x000fe4000bf81070 */
[----:B------:R-:W-:Y:S01]  /*3980*/  LOP3.LUT R6, R0, 0x1000, RZ, 0xfc, !PT ;  /* 0x0000100000067812 */ /* 0x000fe200078efcff */
[----:B------:R-:W0:Y:S02]  /*3990*/  LDS R9, [R53+0x3c00] ;  /* 0x003c000035097984 */ /* 0x000e240000000800 */
[----:B------:R-:W-:-:S02]  /*39a0*/  @P2 LOP3.LUT R37, R37, 0x80000000, RZ, 0x3c, !PT ;  /* 0x8000000025252812 */ /* 0x000fc400078e3cff */
[----:B------:R-:W0:Y:S04]  /*39b0*/  LDS R21, [R53+0x4000] ;  /* 0x0040000035157984 */ /* 0x000e280000000800 */
[----:B------:R-:W0:Y:S04]  /*39c0*/  LDS R23, [R53+0x4400] ;  /* 0x0044000035177984 */ /* 0x000e280000000800 */
[----:B------:R-:W-:Y:S04]  /*39d0*/  @P3 STG.E desc[UR8][R2.64+0x2400], R25 ;  /* 0x0024001902003986 */ /* 0x000fe8000c101908 */
[----:B--2---:R2:W-:Y:S01]  /*39e0*/  @P3 STG.E desc[UR8][R4.64+0x2400], R13 ;  /* 0x0024000d04003986 */ /* 0x0045e2000c101908 */
[----:B------:R-:W-:Y:S01]  /*39f0*/  ISETP.LT.U32.AND P3, PT, R6, UR6, PT ;  /* 0x0000000606007c0c */ /* 0x000fe2000bf61070 */
[----:B------:R-:W-:-:S02]  /*3a00*/  VIADD R6, R0, 0x1100 ;  /* 0x0000110000067836 */ /* 0x000fc40000000000 */
[----:B------:R-:W-:Y:S01]  /*3a10*/  @P5 STG.E desc[UR8][R2.64+0x2800], R33 ;  /* 0x0028002102005986 */ /* 0x000fe2000c101908 */
[----:B------:R-:W-:Y:S01]  /*3a20*/  VIADD R0, R0, 0x1200 ;  /* 0x0000120000007836 */ /* 0x000fe20000000000 */
[----:B------:R-:W-:Y:S02]  /*3a30*/  ISETP.GT.U32.AND.EX P3, PT, R8, RZ, PT, P3 ;  /* 0x000000ff0800720c */ /* 0x000fe40003f64130 */
[----:B-1----:R1:W-:Y:S01]  /*3a40*/  @P5 STG.E desc[UR8][R4.64+0x2800], R11 ;  /* 0x0028000b04005986 */ /* 0x0023e2000c101908 */
[----:B------:R-:W-:Y:S01]  /*3a50*/  ISETP.LT.U32.AND P5, PT, R6, UR6, PT ;  /* 0x0000000606007c0c */ /* 0x000fe2000bfa1070 */
[----:B------:R-:W-:Y:S01]  /*3a60*/  IMAD.U32 R6, RZ, RZ, UR7 ;  /* 0x00000007ff067e24 */ /* 0x000fe2000f8e00ff */
[----:B--2---:R-:W-:-:S04]  /*3a70*/  @P0 LOP3.LUT R13, R34, 0x80000000, RZ, 0x3c, !PT ;  /* 0x80000000220d0812 */ /* 0x004fc800078e3cff */
[----:B------:R-:W-:Y:S01]  /*3a80*/  ISETP.GT.U32.AND.EX P4, PT, R6, RZ, PT, P4 ;  /* 0x000000ff0600720c */ /* 0x000fe20003f84140 */
[----:B------:R2:W-:Y:S03]  /*3a90*/  @P0 STG.E desc[UR8][R2.64+0x2c00], R13 ;  /* 0x002c000d02000986 */ /* 0x0005e6000c101908 */
[----:B------:R-:W-:Y:S01]  /*3aa0*/  @P3 LOP3.LUT R39, R39, 0x80000000, RZ, 0x3c, !PT ;  /* 0x8000000027273812 */ /* 0x000fe200078e3cff */
[----:B----4-:R4:W-:Y:S01]  /*3ab0*/  @P0 STG.E desc[UR8][R4.64+0x2c00], R15 ;  /* 0x002c000f04000986 */ /* 0x0109e2000c101908 */
[----:B------:R-:W-:Y:S01]  /*3ac0*/  ISETP.LT.U32.AND P0, PT, R0, UR6, PT ;  /* 0x0000000600007c0c */ /* 0x000fe2000bf01070 */
[----:B------:R-:W-:Y:S01]  /*3ad0*/  IMAD.U32 R0, RZ, RZ, UR7 ;  /* 0x00000007ff007e24 */ /* 0x000fe2000f8e00ff */
[----:B-1----:R-:W-:Y:S01]  /*3ae0*/  @P6 LOP3.LUT R11, R36, 0x80000000, RZ, 0x3c, !PT ;  /* 0x80000000240b6812 */ /* 0x002fe200078e3cff */
[----:B------:R1:W-:Y:S01]  /*3af0*/  @P1 STG.E desc[UR8][R2.64+0x3000], R35 ;  /* 0x0030002302001986 */ /* 0x0003e2000c101908 */
[----:B------:R-:W-:-:S02]  /*3b00*/  ISETP.GT.U32.AND.EX P0, PT, R6, RZ, PT, P0 ;  /* 0x000000ff0600720c */ /* 0x000fc40003f04100 */
[----:B------:R-:W-:Y:S01]  /*3b10*/  ISETP.GT.U32.AND.EX P5, PT, R0, RZ, PT, P5 ;  /* 0x000000ff0000720c */ /* 0x000fe20003fa4150 */
[----:B---3--:R1:W-:Y:S01]  /*3b20*/  @P1 STG.E desc[UR8][R4.64+0x3000], R7 ;  /* 0x0030000704001986 */ /* 0x0083e2000c101908 */
[----:B--2---:R-:W-:-:S03]  /*3b30*/  @P4 LOP3.LUT R13, R38, 0x80000000, RZ, 0x3c, !PT ;  /* 0x80000000260d4812 */ /* 0x004fc600078e3cff */
[----:B------:R1:W-:Y:S04]  /*3b40*/  @P6 STG.E desc[UR8][R2.64+0x3400], R11 ;  /* 0x0034000b02006986 */ /* 0x0003e8000c101908 */
[----:B------:R1:W-:Y:S04]  /*3b50*/  @P6 STG.E desc[UR8][R4.64+0x3400], R17 ;  /* 0x0034001104006986 */ /* 0x0003e8000c101908 */
[----:B------:R1:W-:Y:S01]  /*3b60*/  @P2 STG.E desc[UR8][R2.64+0x3800], R37 ;  /* 0x0038002502002986 */ /* 0x0003e2000c101908 */
[----:B----4-:R-:W-:-:S03]  /*3b70*/  @P5 LOP3.LUT R15, R40, 0x80000000, RZ, 0x3c, !PT ;  /* 0x80000000280f5812 */ /* 0x010fc600078e3cff */
[----:B------:R1:W-:Y:S04]  /*3b80*/  @P2 STG.E desc[UR8][R4.64+0x3800], R19 ;  /* 0x0038001304002986 */ /* 0x0003e8000c101908 */
[----:B------:R1:W-:Y:S04]  /*3b90*/  @P4 STG.E desc[UR8][R2.64+0x3c00], R13 ;  /* 0x003c000d02004986 */ /* 0x0003e8000c101908 */
[----:B0-----:R1:W-:Y:S04]  /*3ba0*/  @P4 STG.E desc[UR8][R4.64+0x3c00], R9 ;  /* 0x003c000904004986 */ /* 0x0013e8000c101908 */
[----:B------:R1:W-:Y:S04]  /*3bb0*/  @P3 STG.E desc[UR8][R2.64+0x4000], R39 ;  /* 0x0040002702003986 */ /* 0x0003e8000c101908 */
[----:B------:R1:W-:Y:S04]  /*3bc0*/  @P3 STG.E desc[UR8][R4.64+0x4000], R21 ;  /* 0x0040001504003986 */ /* 0x0003e8000c101908 */
[----:B------:R1:W-:Y:S04]  /*3bd0*/  @P5 STG.E desc[UR8][R2.64+0x4400], R15 ;  /* 0x0044000f02005986 */ /* 0x0003e8000c101908 */
[----:B------:R1:W-:Y:S01]  /*3be0*/  @P5 STG.E desc[UR8][R4.64+0x4400], R23 ;  /* 0x0044001704005986 */ /* 0x0003e2000c101908 */
[----:B------:R-:W-:Y:S05]  /*3bf0*/  @!P0 EXIT ;  /* 0x000000000000894d */ /* 0x000fea0003800000 */
[----:B------:R-:W0:Y:S01]  /*3c00*/  LDS R53, [R53+0x4800] ;  /* 0x0048000035357984 */ /* 0x000e220000000800 */
[----:B------:R-:W-:-:S05]  /*3c10*/  LOP3.LUT R41, R41, 0x80000000, RZ, 0x3c, !PT ;  /* 0x8000000029297812 */ /* 0x000fca00078e3cff */
[----:B------:R-:W-:Y:S04]  /*3c20*/  STG.E desc[UR8][R2.64+0x4800], R41 ;  /* 0x0048002902007986 */ /* 0x000fe8000c101908 */
[----:B0-----:R-:W-:Y:S01]  /*3c30*/  STG.E desc[UR8][R4.64+0x4800], R53 ;  /* 0x0048003504007986 */ /* 0x001fe2000c101908 */
[----:B------:R-:W-:Y:S05]  /*3c40*/  EXIT ;  /* 0x000000000000794d */ /* 0x000fea0003800000 */
.L_x_223:
        /* <DEDUP_REMOVED lines=11> */
.L_x_228:


//--------------------- .text._ZN3cub18CUB_300001_SM_10006detail11EmptyKernelIvEEvv --------------------------
	.section	.text._ZN3cub18CUB_300001_SM_10006detail11EmptyKernelIvEEvv,"ax",@progbits
	.align	128
        .global         _ZN3cub18CUB_300001_SM_10006detail11EmptyKernelIvEEvv
        .type           _ZN3cub18CUB_300001_SM_10006detail11EmptyKernelIvEEvv,@function
        .size           _ZN3cub18CUB_300001_SM_10006detail11EmptyKernelIvEEvv,(.L_x_229 - _ZN3cub18CUB_300001_SM_10006detail11EmptyKernelIvEEvv)
        .other          _ZN3cub18CUB_300001_SM_10006detail11EmptyKernelIvEEvv,@"STO_CUDA_ENTRY STV_DEFAULT"
_ZN3cub18CUB_300001_SM_10006detail11EmptyKernelIvEEvv:
.text._ZN3cub18CUB_300001_SM_10006detail11EmptyKernelIvEEvv:
[----:B------:R-:W-:Y:S01]  /*0000*/  LDC R1, c[0x0][0x37c] ;  /* 0x0000df00ff017b82 */ /* 0x000fe20000000800 */
[----:B------:R-:W-:Y:S05]  /*0010*/  EXIT ;  /* 0x000000000000794d */ /* 0x000fea0003800000 */
.L_x_224:
        /* <DEDUP_REMOVED lines=14> */
.L_x_229:


//--------------------- .nv.shared._ZN3cub18CUB_300001_SM_10006detail10radix_sort29DeviceRadixSortOnesweepKernelINS1_5radix10policy_hubIiiyE10Policy1000ELNS0_9SortOrderE0EiiyiiNS1_21identity_decomposer_tEEEvPT5_SB_PT3_PKSC_PT1_PKSG_PT2_PKSK_T4_iiT6_ --------------------------
	.section	.nv.shared._ZN3cub18CUB_300001_SM_10006detail10radix_sort29DeviceRadixSortOnesweepKernelINS1_5radix10policy_hubIiiyE10Policy1000ELNS0_9SortOrderE0EiiyiiNS1_21identity_decomposer_tEEEvPT5_SB_PT3_PKSC_PT1_PKSG_PT2_PKSK_T4_iiT6_,"aw",@nobits
	.sectionflags	@""
	.align	16
.nv.shared._ZN3cub18CUB_300001_SM_10006detail10radix_sort29DeviceRadixSortOnesweepKernelINS1_5radix10policy_hubIiiyE10Policy1000ELNS0_9SortOrderE0EiiyiiNS1_21identity_decomposer_tEEEvPT5_SB_PT3_PKSC_PT1_PKSG_PT2_PKSK_T4_iiT6_:
	.zero		29184


//--------------------- .nv.shared.reserved.0     --------------------------
	.section	.nv.shared.reserved.0,"aw",@nobits
	.weak		__nv_reservedSMEM_offset_0_alias
	.size		__nv_reservedSMEM_offset_0_alias, 0, 64
	.other		__nv_reservedSMEM_offset_0_alias,@"STO_CUDA_RESERVED_SHARED STV_DEFAULT"
__nv_reservedSMEM_offset_0_alias:
	.zero		0
	.zero		64


//--------------------- .nv.global                --------------------------
	.section	.nv.global,"aw",@nobits
.nv.global:
	.type		_ZN34_INTERNAL_87a4e555_4_k_cu_0ccc9cfe6thrust24THRUST_300001_SM_1000_NS12placeholders2_8E,@object
	.size		_ZN34_INTERNAL_87a4e555_4_k_cu_0ccc9cfe6thrust24THRUST_300001_SM_1000_NS12placeholders2_8E,(_ZN34_INTERNAL_87a4e555_4_k_cu_0ccc9cfe4cuda3std3__436_GLOBAL__N__87a4e555_4_k_cu_0ccc9cfe6ignoreE - _ZN34_INTERNAL_87a4e555_4_k_cu_0ccc9cfe6thrust24THRUST_300001_SM_1000_NS12placeholders2_8E)
_ZN34_INTERNAL_87a4e555_4_k_cu_0ccc9cfe6thrust24THRUST_300001_SM_1000_NS12placeholders2_8E:
	.zero		1
	.type		_ZN34_INTERNAL_87a4e555_4_k_cu_0ccc9cfe4cuda3std3__436_GLOBAL__N__87a4e555_4_k_cu_0ccc9cfe6ignoreE,@object
	.size		_ZN34_INTERNAL_87a4e555_4_k_cu_0ccc9cfe4cuda3std3__436_GLOBAL__N__87a4e555_4_k_cu_0ccc9cfe6ignoreE,(_ZN34_INTERNAL_87a4e555_4_k_cu_0ccc9cfe4cuda3std6ranges3__45__cpo4dataE - _ZN34_INTERNAL_87a4e555_4_k_cu_0ccc9cfe4cuda3std3__436_GLOBAL__N__87a4e555_4_k_cu_0ccc9cfe6ignoreE)
_ZN34_INTERNAL_87a4e555_4_k_cu_0ccc9cfe4cuda3std3__436_GLOBAL__N__87a4e555_4_k_cu_0ccc9cfe6ignoreE:
	.zero		1
	.type		_ZN34_INTERNAL_87a4e555_4_k_cu_0ccc9cfe4cuda3std6ranges3__45__cpo4dataE,@object
	.size		_ZN34_INTERNAL_87a4e555_4_k_cu_0ccc9cfe4cuda3std6ranges3__45__cpo4dataE,(_ZN34_INTERNAL_87a4e555_4_k_cu_0ccc9cfe6thrust24THRUST_300001_SM_1000_NS6system3cpp3parE - _ZN34_INTERNAL_87a4e555_4_k_cu_0ccc9cfe4cuda3std6ranges3__45__cpo4dataE)
_ZN34_INTERNAL_87a4e555_4_k_cu_0ccc9cfe4cuda3std6ranges3__45__cpo4dataE:
	.zero		1
	.type		_ZN34_INTERNAL_87a4e555_4_k_cu_0ccc9cfe6thrust24THRUST_300001_SM_1000_NS6system3cpp3parE,@object
	.size		_ZN34_INTERNAL_87a4e555_4_k_cu_0ccc9cfe6thrust24THRUST_300001_SM_1000_NS6system3cpp3parE,(_ZN34_INTERNAL_87a4e555_4_k_cu_0ccc9cfe4cuda3std3__45__cpo5beginE - _ZN34_INTERNAL_87a4e555_4_k_cu_0ccc9cfe6thrust24THRUST_300001_SM_1000_NS6system3cpp3parE)
_ZN34_INTERNAL_87a4e555_4_k_cu_0ccc9cfe6thrust24THRUST_300001_SM_1000_NS6system3cpp3parE:
	.zero		1
	.type		_ZN34_INTERNAL_87a4e555_4_k_cu_0ccc9cfe4cuda3std3__45__cpo5beginE,@object
	.size		_ZN34_INTERNAL_87a4e555_4_k_cu_0ccc9cfe4cuda3std3__45__cpo5beginE,(_ZN34_INTERNAL_87a4e555_4_k_cu_0ccc9cfe4cuda3std6ranges3__45__cpo5beginE - _ZN34_INTERNAL_87a4e555_4_k_cu_0ccc9cfe4cuda3std3__45__cpo5beginE)
_ZN34_INTERNAL_87a4e555_4_k_cu_0ccc9cfe4cuda3std3__45__cpo5beginE:
	.zero		1
	.type		_ZN34_INTERNAL_87a4e555_4_k_cu_0ccc9cfe4cuda3std6ranges3__45__cpo5beginE,@object
	.size		_ZN34_INTERNAL_87a4e555_4_k_cu_0ccc9cfe4cuda3std6ranges3__45__cpo5beginE,(_ZN34_INTERNAL_87a4e555_4_k_cu_0ccc9cfe6thrust24THRUST_300001_SM_1000_NS6deviceE - _ZN34_INTERNAL_87a4e555_4_k_cu_0ccc9cfe4cuda3std6ranges3__45__cpo5beginE)
_ZN34_INTERNAL_87a4e555_4_k_cu_0ccc9cfe4cuda3std6ranges3__45__cpo5beginE:
	.zero		1
	.type		_ZN34_INTERNAL_87a4e555_4_k_cu_0ccc9cfe6thrust24THRUST_300001_SM_1000_NS6deviceE,@object
	.size		_ZN34_INTERNAL_87a4e555_4_k_cu_0ccc9cfe6thrust24THRUST_300001_SM_1000_NS6deviceE,(_ZN34_INTERNAL_87a4e555_4_k_cu_0ccc9cfe4cuda3std3__47nulloptE - _ZN34_INTERNAL_87a4e555_4_k_cu_0ccc9cfe6thrust24THRUST_300001_SM_1000_NS6deviceE)
_ZN34_INTERNAL_87a4e555_4_k_cu_0ccc9cfe6thrust24THRUST_300001_SM_1000_NS6deviceE:
	.zero		1
	.type		_ZN34_INTERNAL_87a4e555_4_k_cu_0ccc9cfe4cuda3std3__47nulloptE,@object
	.size		_ZN34_INTERNAL_87a4e555_4_k_cu_0ccc9cfe4cuda3std3__47nulloptE,(_ZN34_INTERNAL_87a4e555_4_k_cu_0ccc9cfe4cuda3std6ranges3__45__cpo8distanceE - _ZN34_INTERNAL_87a4e555_4_k_cu_0ccc9cfe4cuda3std3__47nulloptE)
_ZN34_INTERNAL_87a4e555_4_k_cu_0ccc9cfe4cuda3std3__47nulloptE:
	.zero		1
	.type		_ZN34_INTERNAL_87a4e555_4_k_cu_0ccc9cfe4cuda3std6ranges3__45__cpo8distanceE,@object
	.size		_ZN34_INTERNAL_87a4e555_4_k_cu_0ccc9cfe4cuda3std6ranges3__45__cpo8distanceE,(_ZN34_INTERNAL_87a4e555_4_k_cu_0ccc9cfe6thrust24THRUST_300001_SM_1000_NS12placeholders2_4E - _ZN34_INTERNAL_87a4e555_4_k_cu_0ccc9cfe4cuda3std6ranges3__45__cpo8distanceE)
_ZN34_INTERNAL_87a4e555_4_k_cu_0ccc9cfe4cuda3std6ranges3__45__cpo8distanceE:
	.zero		1
	.type		_ZN34_INTERNAL_87a4e555_4_k_cu_0ccc9cfe6thrust24THRUST_300001_SM_1000_NS12placeholders2_4E,@object
	.size		_ZN34_INTERNAL_87a4e555_4_k_cu_0ccc9cfe6thrust24THRUST_300001_SM_1000_NS12placeholders2_4E,(_ZN34_INTERNAL_87a4e555_4_k_cu_0ccc9cfe4cuda3std3__45__cpo6rbeginE - _ZN34_INTERNAL_87a4e555_4_k_cu_0ccc9cfe6thrust24THRUST_300001_SM_1000_NS12placeholders2_4E)
_ZN34_INTERNAL_87a4e555_4_k_cu_0ccc9cfe6thrust24THRUST_300001_SM_1000_NS12placeholders2_4E:
	.zero		1
	.type		_ZN34_INTERNAL_87a4e555_4_k_cu_0ccc9cfe4cuda3std3__45__cpo6rbeginE,@object
	.size		_ZN34_INTERNAL_87a4e555_4_k_cu_0ccc9cfe4cuda3std3__45__cpo6rbeginE,(_ZN34_INTERNAL_87a4e555_4_k_cu_0ccc9cfe4cuda3std6ranges3__45__cpo7advanceE - _ZN34_INTERNAL_87a4e555_4_k_cu_0ccc9cfe4cuda3std3__45__cpo6rbeginE)
_ZN34_INTERNAL_87a4e555_4_k_cu_0ccc9cfe4cuda3std3__45__cpo6rbeginE:
	.zero		1
	.type		_ZN34_INTERNAL_87a4e555_4_k_cu_0ccc9cfe4cuda3std6ranges3__45__cpo7advanceE,@object
	.size		_ZN34_INTERNAL_87a4e555_4_k_cu_0ccc9cfe4cuda3std6ranges3__45__cpo7advanceE,(_ZN34_INTERNAL_87a4e555_4_k_cu_0ccc9cfe6thrust24THRUST_300001_SM_1000_NS12placeholders3_10E - _ZN34_INTERNAL_87a4e555_4_k_cu_0ccc9cfe4cuda3std6ranges3__45__cpo7advanceE)
_ZN34_INTERNAL_87a4e555_4_k_cu_0ccc9cfe4cuda3std6ranges3__45__cpo7advanceE:
	.zero		1
	.type		_ZN34_INTERNAL_87a4e555_4_k_cu_0ccc9cfe6thrust24THRUST_300001_SM_1000_NS12placeholders3_10E,@object
	.size		_ZN34_INTERNAL_87a4e555_4_k_cu_0ccc9cfe6thrust24THRUST_300001_SM_1000_NS12placeholders3_10E,(_ZN34_INTERNAL_87a4e555_4_k_cu_0ccc9cfe4cuda3std3__48in_placeE - _ZN34_INTERNAL_87a4e555_4_k_cu_0ccc9cfe6thrust24THRUST_300001_SM_1000_NS12placeholders3_10E)
_ZN34_INTERNAL_87a4e555_4_k_cu_0ccc9cfe6thrust24THRUST_300001_SM_1000_NS12placeholders3_10E:
	.zero		1
	.type		_ZN34_INTERNAL_87a4e555_4_k_cu_0ccc9cfe4cuda3std3__48in_placeE,@object
	.size		_ZN34_INTERNAL_87a4e555_4_k_cu_0ccc9cfe4cuda3std3__48in_placeE,(_ZN34_INTERNAL_87a4e555_4_k_cu_0ccc9cfe4cuda3std6ranges3__45__cpo4sizeE - _ZN34_INTERNAL_87a4e555_4_k_cu_0ccc9cfe4cuda3std3__48in_placeE)
_ZN34_INTERNAL_87a4e555_4_k_cu_0ccc9cfe4cuda3std3__48in_placeE:
	.zero		1
	.type		_ZN34_INTERNAL_87a4e555_4_k_cu_0ccc9cfe4cuda3std6ranges3__45__cpo4sizeE,@object
	.size		_ZN34_INTERNAL_87a4e555_4_k_cu_0ccc9cfe4cuda3std6ranges3__45__cpo4sizeE,(_ZN34_INTERNAL_87a4e555_4_k_cu_0ccc9cfe6thrust24THRUST_300001_SM_1000_NS12placeholders2_2E - _ZN34_INTERNAL_87a4e555_4_k_cu_0ccc9cfe4cuda3std6ranges3__45__cpo4sizeE)
_ZN34_INTERNAL_87a4e555_4_k_cu_0ccc9cfe4cuda3std6ranges3__45__cpo4sizeE:
	.zero		1
	.type		_ZN34_INTERNAL_87a4e555_4_k_cu_0ccc9cfe6thrust24THRUST_300001_SM_1000_NS12placeholders2_2E,@object
	.size		_ZN34_INTERNAL_87a4e555_4_k_cu_0ccc9cfe6thrust24THRUST_300001_SM_1000_NS12placeholders2_2E,(_ZN34_INTERNAL_87a4e555_4_k_cu_0ccc9cfe4cuda3std3__45__cpo6cbeginE - _ZN34_INTERNAL_87a4e555_4_k_cu_0ccc9cfe6thrust24THRUST_300001_SM_1000_NS12placeholders2_2E)
_ZN34_INTERNAL_87a4e555_4_k_cu_0ccc9cfe6thrust24THRUST_300001_SM_1000_NS12placeholders2_2E:
	.zero		1
	.type		_ZN34_INTERNAL_87a4e555_4_k_cu_0ccc9cfe4cuda3std3__45__cpo6cbeginE,@object
	.size		_ZN34_INTERNAL_87a4e555_4_k_cu_0ccc9cfe4cuda3std3__45__cpo6cbeginE,(_ZN34_INTERNAL_87a4e555_4_k_cu_0ccc9cfe4cuda3std6ranges3__45__cpo6cbeginE - _ZN34_INTERNAL_87a4e555_4_k_cu_0ccc9cfe4cuda3std3__45__cpo6cbeginE)
_ZN34_INTERNAL_87a4e555_4_k_cu_0ccc9cfe4cuda3std3__45__cpo6cbeginE:
	.zero		1
	.type		_ZN34_INTERNAL_87a4e555_4_k_cu_0ccc9cfe4cuda3std6ranges3__45__cpo6cbeginE,@object
	.size		_ZN34_INTERNAL_87a4e555_4_k_cu_0ccc9cfe4cuda3std6ranges3__45__cpo6cbeginE,(_ZN34_INTERNAL_87a4e555_4_k_cu_0ccc9cfe6thrust24THRUST_300001_SM_1000_NS12placeholders2_6E - _ZN34_INTERNAL_87a4e555_4_k_cu_0ccc9cfe4cuda3std6ranges3__45__cpo6cbeginE)
_ZN34_INTERNAL_87a4e555_4_k_cu_0ccc9cfe4cuda3std6ranges3__45__cpo6cbeginE:
	.zero		1
	.type		_ZN34_INTERNAL_87a4e555_4_k_cu_0ccc9cfe6thrust24THRUST_300001_SM_1000_NS12placeholders2_6E,@object
	.size		_ZN34_INTERNAL_87a4e555_4_k_cu_0ccc9cfe6thrust24THRUST_300001_SM_1000_NS12placeholders2_6E,(_ZN34_INTERNAL_87a4e555_4_k_cu_0ccc9cfe4cuda3std3__45__cpo7crbeginE - _ZN34_INTERNAL_87a4e555_4_k_cu_0ccc9cfe6thrust24THRUST_300001_SM_1000_NS12placeholders2_6E)
_ZN34_INTERNAL_87a4e555_4_k_cu_0ccc9cfe6thrust24THRUST_300001_SM_1000_NS12placeholders2_6E:
	.zero		1
	.type		_ZN34_INTERNAL_87a4e555_4_k_cu_0ccc9cfe4cuda3std3__45__cpo7crbeginE,@object
	.size		_ZN34_INTERNAL_87a4e555_4_k_cu_0ccc9cfe4cuda3std3__45__cpo7crbeginE,(_ZN34_INTERNAL_87a4e555_4_k_cu_0ccc9cfe4cuda3std6ranges3__45__cpo4nextE - _ZN34_INTERNAL_87a4e555_4_k_cu_0ccc9cfe4cuda3std3__45__cpo7crbeginE)
_ZN34_INTERNAL_87a4e555_4_k_cu_0ccc9cfe4cuda3std3__45__cpo7crbeginE:
	.zero		1
	.type		_ZN34_INTERNAL_87a4e555_4_k_cu_0ccc9cfe4cuda3std6ranges3__45__cpo4nextE,@object
	.size		_ZN34_INTERNAL_87a4e555_4_k_cu_0ccc9cfe4cuda3std6ranges3__45__cpo4nextE,(_ZN34_INTERNAL_87a4e555_4_k_cu_0ccc9cfe4cuda3std6ranges3__45__cpo4swapE - _ZN34_INTERNAL_87a4e555_4_k_cu_0ccc9cfe4cuda3std6ranges3__45__cpo4nextE)
_ZN34_INTERNAL_87a4e555_4_k_cu_0ccc9cfe4cuda3std6ranges3__45__cpo4nextE:
	.zero		1
	.type		_ZN34_INTERNAL_87a4e555_4_k_cu_0ccc9cfe4cuda3std6ranges3__45__cpo4swapE,@object
	.size		_ZN34_INTERNAL_87a4e555_4_k_cu_0ccc9cfe4cuda3std6ranges3__45__cpo4swapE,(_ZN34_INTERNAL_87a4e555_4_k_cu_0ccc9cfe6thrust24THRUST_300001_SM_1000_NS8cuda_cub10par_nosyncE - _ZN34_INTERNAL_87a4e555_4_k_cu_0ccc9cfe4cuda3std6ranges3__45__cpo4swapE)
_ZN34_INTERNAL_87a4e555_4_k_cu_0ccc9cfe4cuda3std6ranges3__45__cpo4swapE:
	.zero		1
	.type		_ZN34_INTERNAL_87a4e555_4_k_cu_0ccc9cfe6thrust24THRUST_300001_SM_1000_NS8cuda_cub10par_nosyncE,@object
	.size		_ZN34_INTERNAL_87a4e555_4_k_cu_0ccc9cfe6thrust24THRUST_300001_SM_1000_NS8cuda_cub10par_nosyncE,(_ZN34_INTERNAL_87a4e555_4_k_cu_0ccc9cfe6thrust24THRUST_300001_SM_1000_NS3seqE - _ZN34_INTERNAL_87a4e555_4_k_cu_0ccc9cfe6thrust24THRUST_300001_SM_1000_NS8cuda_cub10par_nosyncE)
_ZN34_INTERNAL_87a4e555_4_k_cu_0ccc9cfe6thrust24THRUST_300001_SM_1000_NS8cuda_cub10par_nosyncE:
	.zero		1
	.type		_ZN34_INTERNAL_87a4e555_4_k_cu_0ccc9cfe6thrust24THRUST_300001_SM_1000_NS3seqE,@object
	.size		_ZN34_INTERNAL_87a4e555_4_k_cu_0ccc9cfe6thrust24THRUST_300001_SM_1000_NS3seqE,(_ZN34_INTERNAL_87a4e555_4_k_cu_0ccc9cfe4cuda3std3__420unreachable_sentinelE - _ZN34_INTERNAL_87a4e555_4_k_cu_0ccc9cfe6thrust24THRUST_300001_SM_1000_NS3seqE)
_ZN34_INTERNAL_87a4e555_4_k_cu_0ccc9cfe6thrust24THRUST_300001_SM_1000_NS3seqE:
	.zero		1
	.type		_ZN34_INTERNAL_87a4e555_4_k_cu_0ccc9cfe4cuda3std3__420unreachable_sentinelE,@object
	.size		_ZN34_INTERNAL_87a4e555_4_k_cu_0ccc9cfe4cuda3std3__420unreachable_sentinelE,(_ZN34_INTERNAL_87a4e555_4_k_cu_0ccc9cfe4cuda3std6ranges3__45__cpo5ssizeE - _ZN34_INTERNAL_87a4e555_4_k_cu_0ccc9cfe4cuda3std3__420unreachable_sentinelE)
_ZN34_INTERNAL_87a4e555_4_k_cu_0ccc9cfe4cuda3std3__420unreachable_sentinelE:
	.zero		1
	.type		_ZN34_INTERNAL_87a4e555_4_k_cu_0ccc9cfe4cuda3std6ranges3__45__cpo5ssizeE,@object
	.size		_ZN34_INTERNAL_87a4e555_4_k_cu_0ccc9cfe4cuda3std6ranges3__45__cpo5ssizeE,(_ZN34_INTERNAL_87a4e555_4_k_cu_0ccc9cfe6thrust24THRUST_300001_SM_1000_NS12placeholders2_3E - _ZN34_INTERNAL_87a4e555_4_k_cu_0ccc9cfe4cuda3std6ranges3__45__cpo5ssizeE)
_ZN34_INTERNAL_87a4e555_4_k_cu_0ccc9cfe4cuda3std6ranges3__45__cpo5ssizeE:
	.zero		1
	.type		_ZN34_INTERNAL_87a4e555_4_k_cu_0ccc9cfe6thrust24THRUST_300001_SM_1000_NS12placeholders2_3E,@object
	.size		_ZN34_INTERNAL_87a4e555_4_k_cu_0ccc9cfe6thrust24THRUST_300001_SM_1000_NS12placeholders2_3E,(_ZN34_INTERNAL_87a4e555_4_k_cu_0ccc9cfe4cuda3std3__45__cpo4cendE - _ZN34_INTERNAL_87a4e555_4_k_cu_0ccc9cfe6thrust24THRUST_300001_SM_1000_NS12placeholders2_3E)
_ZN34_INTERNAL_87a4e555_4_k_cu_0ccc9cfe6thrust24THRUST_300001_SM_1000_NS12placeholders2_3E:
	.zero		1
	.type		_ZN34_INTERNAL_87a4e555_4_k_cu_0ccc9cfe4cuda3std3__45__cpo4cendE,@object
	.size		_ZN34_INTERNAL_87a4e555_4_k_cu_0ccc9cfe4cuda3std3__45__cpo4cendE,(_ZN34_INTERNAL_87a4e555_4_k_cu_0ccc9cfe4cuda3std6ranges3__45__cpo4cendE - _ZN34_INTERNAL_87a4e555_4_k_cu_0ccc9cfe4cuda3std3__45__cpo4cendE)
_ZN34_INTERNAL_87a4e555_4_k_cu_0ccc9cfe4cuda3std3__45__cpo4cendE:
	.zero		1
	.type		_ZN34_INTERNAL_87a4e555_4_k_cu_0ccc9cfe4cuda3std6ranges3__45__cpo4cendE,@object
	.size		_ZN34_INTERNAL_87a4e555_4_k_cu_0ccc9cfe4cuda3std6ranges3__45__cpo4cendE,(_ZN34_INTERNAL_87a4e555_4_k_cu_0ccc9cfe6thrust24THRUST_300001_SM_1000_NS12placeholders2_7E - _ZN34_INTERNAL_87a4e555_4_k_cu_0ccc9cfe4cuda3std6ranges3__45__cpo4cendE)
_ZN34_INTERNAL_87a4e555_4_k_cu_0ccc9cfe4cuda3std6ranges3__45__cpo4cendE:
	.zero		1
	.type		_ZN34_INTERNAL_87a4e555_4_k_cu_0ccc9cfe6thrust24THRUST_300001_SM_1000_NS12placeholders2_7E,@object
	.size		_ZN34_INTERNAL_87a4e555_4_k_cu_0ccc9cfe6thrust24THRUST_300001_SM_1000_NS12placeholders2_7E,(_ZN34_INTERNAL_87a4e555_4_k_cu_0ccc9cfe4cuda3std3__45__cpo5crendE - _ZN34_INTERNAL_87a4e555_4_k_cu_0ccc9cfe6thrust24THRUST_300001_SM_1000_NS12placeholders2_7E)
_ZN34_INTERNAL_87a4e555_4_k_cu_0ccc9cfe6thrust24THRUST_300001_SM_1000_NS12placeholders2_7E:
	.zero		1
	.type		_ZN34_INTERNAL_87a4e555_4_k_cu_0ccc9cfe4cuda3std3__45__cpo5crendE,@object
	.size		_ZN34_INTERNAL_87a4e555_4_k_cu_0ccc9cfe4cuda3std3__45__cpo5crendE,(_ZN34_INTERNAL_87a4e555_4_k_cu_0ccc9cfe4cuda3std6ranges3__45__cpo4prevE - _ZN34_INTERNAL_87a4e555_4_k_cu_0ccc9cfe4cuda3std3__45__cpo5crendE)
_ZN34_INTERNAL_87a4e555_4_k_cu_0ccc9cfe4cuda3std3__45__cpo5crendE:
	.zero		1
	.type		_ZN34_INTERNAL_87a4e555_4_k_cu_0ccc9cfe4cuda3std6ranges3__45__cpo4prevE,@object
	.size		_ZN34_INTERNAL_87a4e555_4_k_cu_0ccc9cfe4cuda3std6ranges3__45__cpo4prevE,(_ZN34_INTERNAL_87a4e555_4_k_cu_0ccc9cfe4cuda3std6ranges3__45__cpo9iter_moveE - _ZN34_INTERNAL_87a4e555_4_k_cu_0ccc9cfe4cuda3std6ranges3__45__cpo4prevE)
_ZN34_INTERNAL_87a4e555_4_k_cu_0ccc9cfe4cuda3std6ranges3__45__cpo4prevE:
	.zero		1
	.type		_ZN34_INTERNAL_87a4e555_4_k_cu_0ccc9cfe4cuda3std6ranges3__45__cpo9iter_moveE,@object
	.size		_ZN34_INTERNAL_87a4e555_4_k_cu_0ccc9cfe4cuda3std6ranges3__45__cpo9iter_moveE,(_ZN34_INTERNAL_87a4e555_4_k_cu_0ccc9cfe6thrust24THRUST_300001_SM_1000_NS6system6detail10sequential3seqE - _ZN34_INTERNAL_87a4e555_4_k_cu_0ccc9cfe4cuda3std6ranges3__45__cpo9iter_moveE)
_ZN34_INTERNAL_87a4e555_4_k_cu_0ccc9cfe4cuda3std6ranges3__45__cpo9iter_moveE:
	.zero		1
	.type		_ZN34_INTERNAL_87a4e555_4_k_cu_0ccc9cfe6thrust24THRUST_300001_SM_1000_NS6system6detail10sequential3seqE,@object
	.size		_ZN34_INTERNAL_87a4e555_4_k_cu_0ccc9cfe6thrust24THRUST_300001_SM_1000_NS6system6detail10sequential3seqE,(_ZN34_INTERNAL_87a4e555_4_k_cu_0ccc9cfe6thrust24THRUST_300001_SM_1000_NS12placeholders2_9E - _ZN34_INTERNAL_87a4e555_4_k_cu_0ccc9cfe6thrust24THRUST_300001_SM_1000_NS6system6detail10sequential3seqE)
_ZN34_INTERNAL_87a4e555_4_k_cu_0ccc9cfe6thrust24THRUST_300001_SM_1000_NS6system6detail10sequential3seqE:
	.zero		1
	.type		_ZN34_INTERNAL_87a4e555_4_k_cu_0ccc9cfe6thrust24THRUST_300001_SM_1000_NS12placeholders2_9E,@object
	.size		_ZN34_INTERNAL_87a4e555_4_k_cu_0ccc9cfe6thrust24THRUST_300001_SM_1000_NS12placeholders2_9E,(_ZN34_INTERNAL_87a4e555_4_k_cu_0ccc9cfe4cuda3std3__419piecewise_constructE - _ZN34_INTERNAL_87a4e555_4_k_cu_0ccc9cfe6thrust24THRUST_300001_SM_1000_NS12placeholders2_9E)
_ZN34_INTERNAL_87a4e555_4_k_cu_0ccc9cfe6thrust24THRUST_300001_SM_1000_NS12placeholders2_9E:
	.zero		1
	.type		_ZN34_INTERNAL_87a4e555_4_k_cu_0ccc9cfe4cuda3std3__419piecewise_constructE,@object
	.size		_ZN34_INTERNAL_87a4e555_4_k_cu_0ccc9cfe4cuda3std3__419piecewise_constructE,(_ZN34_INTERNAL_87a4e555_4_k_cu_0ccc9cfe4cuda3std6ranges3__45__cpo5cdataE - _ZN34_INTERNAL_87a4e555_4_k_cu_0ccc9cfe4cuda3std3__419piecewise_constructE)
_ZN34_INTERNAL_87a4e555_4_k_cu_0ccc9cfe4cuda3std3__419piecewise_constructE:
	.zero		1
	.type		_ZN34_INTERNAL_87a4e555_4_k_cu_0ccc9cfe4cuda3std6ranges3__45__cpo5cdataE,@object
	.size		_ZN34_INTERNAL_87a4e555_4_k_cu_0ccc9cfe4cuda3std6ranges3__45__cpo5cdataE,(_ZN34_INTERNAL_87a4e555_4_k_cu_0ccc9cfe6thrust24THRUST_300001_SM_1000_NS12placeholders2_1E - _ZN34_INTERNAL_87a4e555_4_k_cu_0ccc9cfe4cuda3std6ranges3__45__cpo5cdataE)
_ZN34_INTERNAL_87a4e555_4_k_cu_0ccc9cfe4cuda3std6ranges3__45__cpo5cdataE:
	.zero		1
	.type		_ZN34_INTERNAL_87a4e555_4_k_cu_0ccc9cfe6thrust24THRUST_300001_SM_1000_NS12placeholders2_1E,@object
	.size		_ZN34_INTERNAL_87a4e555_4_k_cu_0ccc9cfe6thrust24THRUST_300001_SM_1000_NS12placeholders2_1E,(_ZN34_INTERNAL_87a4e555_4_k_cu_0ccc9cfe4cuda3std3__45__cpo3endE - _ZN34_INTERNAL_87a4e555_4_k_cu_0ccc9cfe6thrust24THRUST_300001_SM_1000_NS12placeholders2_1E)
_ZN34_INTERNAL_87a4e555_4_k_cu_0ccc9cfe6thrust24THRUST_300001_SM_1000_NS12placeholders2_1E:
	.zero		1
	.type		_ZN34_INTERNAL_87a4e555_4_k_cu_0ccc9cfe4cuda3std3__45__cpo3endE,@object
	.size		_ZN34_INTERNAL_87a4e555_4_k_cu_0ccc9cfe4cuda3std3__45__cpo3endE,(_ZN34_INTERNAL_87a4e555_4_k_cu_0ccc9cfe4cuda3std6ranges3__45__cpo3endE - _ZN34_INTERNAL_87a4e555_4_k_cu_0ccc9cfe4cuda3std3__45__cpo3endE)
_ZN34_INTERNAL_87a4e555_4_k_cu_0ccc9cfe4cuda3std3__45__cpo3endE:
	.zero		1
	.type		_ZN34_INTERNAL_87a4e555_4_k_cu_0ccc9cfe4cuda3std6ranges3__45__cpo3endE,@object
	.size		_ZN34_INTERNAL_87a4e555_4_k_cu_0ccc9cfe4cuda3std6ranges3__45__cpo3endE,(_ZN34_INTERNAL_87a4e555_4_k_cu_0ccc9cfe6thrust24THRUST_300001_SM_1000_NS12placeholders2_5E - _ZN34_INTERNAL_87a4e555_4_k_cu_0ccc9cfe4cuda3std6ranges3__45__cpo3endE)
_ZN34_INTERNAL_87a4e555_4_k_cu_0ccc9cfe4cuda3std6ranges3__45__cpo3endE:
	.zero		1
	.type		_ZN34_INTERNAL_87a4e555_4_k_cu_0ccc9cfe6thrust24THRUST_300001_SM_1000_NS12placeholders2_5E,@object
	.size		_ZN34_INTERNAL_87a4e555_4_k_cu_0ccc9cfe6thrust24THRUST_300001_SM_1000_NS12placeholders2_5E,(_ZN34_INTERNAL_87a4e555_4_k_cu_0ccc9cfe4cuda3std3__45__cpo4rendE - _ZN34_INTERNAL_87a4e555_4_k_cu_0ccc9cfe6thrust24THRUST_300001_SM_1000_NS12placeholders2_5E)
_ZN34_INTERNAL_87a4e555_4_k_cu_0ccc9cfe6thrust24THRUST_300001_SM_1000_NS12placeholders2_5E:
	.zero		1
	.type		_ZN34_INTERNAL_87a4e555_4_k_cu_0ccc9cfe4cuda3std3__45__cpo4rendE,@object
	.size		_ZN34_INTERNAL_87a4e555_4_k_cu_0ccc9cfe4cuda3std3__45__cpo4rendE,(_ZN34_INTERNAL_87a4e555_4_k_cu_0ccc9cfe4cuda3std6ranges3__45__cpo9iter_swapE - _ZN34_INTERNAL_87a4e555_4_k_cu_0ccc9cfe4cuda3std3__45__cpo4rendE)
_ZN34_INTERNAL_87a4e555_4_k_cu_0ccc9cfe4cuda3std3__45__cpo4rendE:
	.zero		1
	.type		_ZN34_INTERNAL_87a4e555_4_k_cu_0ccc9cfe4cuda3std6ranges3__45__cpo9iter_swapE,@object
	.size		_ZN34_INTERNAL_87a4e555_4_k_cu_0ccc9cfe4cuda3std6ranges3__45__cpo9iter_swapE,(_ZN34_INTERNAL_87a4e555_4_k_cu_0ccc9cfe4cuda3std3__48unexpectE - _ZN34_INTERNAL_87a4e555_4_k_cu_0ccc9cfe4cuda3std6ranges3__45__cpo9iter_swapE)
_ZN34_INTERNAL_87a4e555_4_k_cu_0ccc9cfe4cuda3std6ranges3__45__cpo9iter_swapE:
	.zero		1
	.type		_ZN34_INTERNAL_87a4e555_4_k_cu_0ccc9cfe4cuda3std3__48unexpectE,@object
	.size		_ZN34_INTERNAL_87a4e555_4_k_cu_0ccc9cfe4cuda3std3__48unexpectE,(_ZN34_INTERNAL_87a4e555_4_k_cu_0ccc9cfe6thrust24THRUST_300001_SM_1000_NS8cuda_cub3parE - _ZN34_INTERNAL_87a4e555_4_k_cu_0ccc9cfe4cuda3std3__48unexpectE)
_ZN34_INTERNAL_87a4e555_4_k_cu_0ccc9cfe4cuda3std3__48unexpectE:
	.zero		1
	.type		_ZN34_INTERNAL_87a4e555_4_k_cu_0ccc9cfe6thrust24THRUST_300001_SM_1000_NS8cuda_cub3parE,@object
	.size		_ZN34_INTERNAL_87a4e555_4_k_cu_0ccc9cfe6thrust24THRUST_300001_SM_1000_NS8cuda_cub3parE,(.L_29 - _ZN34_INTERNAL_87a4e555_4_k_cu_0ccc9cfe6thrust24THRUST_300001_SM_1000_NS8cuda_cub3parE)
_ZN34_INTERNAL_87a4e555_4_k_cu_0ccc9cfe6thrust24THRUST_300001_SM_1000_NS8cuda_cub3parE:
	.zero		1
.L_29:


//--------------------- .nv.shared._ZN3cub18CUB_300001_SM_10006detail10radix_sort33DeviceRadixSortExclusiveSumKernelINS1_5radix10policy_hubIiiyE10Policy1000EyEEvPT0_ --------------------------
	.section	.nv.shared._ZN3cub18CUB_300001_SM_10006detail10radix_sort33DeviceRadixSortExclusiveSumKernelINS1_5radix10policy_hubIiiyE10Policy1000EyEEvPT0_,"aw",@nobits
	.sectionflags	@""
	.align	16
.nv.shared._ZN3cub18CUB_300001_SM_10006detail10radix_sort33DeviceRadixSortExclusiveSumKernelINS1_5radix10policy_hubIiiyE10Policy1000EyEEvPT0_:
	.zero		3360


//--------------------- .nv.shared._ZN3cub18CUB_300001_SM_10006detail10radix_sort30DeviceRadixSortHistogramKernelINS1_5radix10policy_hubIiiyE10Policy1000ELNS0_9SortOrderE0EiyNS1_21identity_decomposer_tEEEvPT2_PKT1_SA_iiT3_ --------------------------
	.section	.nv.shared._ZN3cub18CUB_300001_SM_10006detail10radix_sort30DeviceRadixSortHistogramKernelINS1_5radix10policy_hubIiiyE10Policy1000ELNS0_9SortOrderE0EiyNS1_21identity_decomposer_tEEEvPT2_PKT1_SA_iiT3_,"aw",@nobits
	.sectionflags	@""
	.align	4
.nv.shared._ZN3cub18CUB_300001_SM_10006detail10radix_sort30DeviceRadixSortHistogramKernelINS1_5radix10policy_hubIiiyE10Policy1000ELNS0_9SortOrderE0EiyNS1_21identity_decomposer_tEEEvPT2_PKT1_SA_iiT3_:
	.zero		5120


//--------------------- .nv.shared._ZN3cub18CUB_300001_SM_10006detail10radix_sort31DeviceRadixSortSingleTileKernelINS1_5radix10policy_hubIiiyE10Policy1000ELNS0_9SortOrderE0EiiyNS1_21identity_decomposer_tEEEvPKT1_PSA_PKT2_PSE_T3_iiT4_ --------------------------
	.section	.nv.shared._ZN3cub18CUB_300001_SM_10006detail10radix_sort31DeviceRadixSortSingleTileKernelINS1_5radix10policy_hubIiiyE10Policy1000ELNS0_9SortOrderE0EiiyNS1_21identity_decomposer_tEEEvPKT1_PSA_PKT2_PSE_T3_iiT4_,"aw",@nobits
	.sectionflags	@""
	.align	16
.nv.shared._ZN3cub18CUB_300001_SM_10006detail10radix_sort31DeviceRadixSortSingleTileKernelINS1_5radix10policy_hubIiiyE10Policy1000ELNS0_9SortOrderE0EiiyNS1_21identity_decomposer_tEEEvPKT1_PSA_PKT2_PSE_T3_iiT4_:
	.zero		34880


//--------------------- .nv.constant0._ZN3cub18CUB_300001_SM_10006detail10radix_sort29DeviceRadixSortOnesweepKernelINS1_5radix10policy_hubIiiyE10Policy1000ELNS0_9SortOrderE0EiiyiiNS1_21identity_decomposer_tEEEvPT5_SB_PT3_PKSC_PT1_PKSG_PT2_PKSK_T4_iiT6_ --------------------------
	.section	.nv.constant0._ZN3cub18CUB_300001_SM_10006detail10radix_sort29DeviceRadixSortOnesweepKernelINS1_5radix10policy_hubIiiyE10Policy1000ELNS0_9SortOrderE0EiiyiiNS1_21identity_decomposer_tEEEvPT5_SB_PT3_PKSC_PT1_PKSG_PT2_PKSK_T4_iiT6_,"a",@progbits
	.sectionflags	@""
	.align	4
.nv.constant0._ZN3cub18CUB_300001_SM_10006detail10radix_sort29DeviceRadixSortOnesweepKernelINS1_5radix10policy_hubIiiyE10Policy1000ELNS0_9SortOrderE0EiiyiiNS1_21identity_decomposer_tEEEvPT5_SB_PT3_PKSC_PT1_PKSG_PT2_PKSK_T4_iiT6_:
	.zero		973


//--------------------- .nv.constant0._ZN3cub18CUB_300001_SM_10006detail10radix_sort33DeviceRadixSortExclusiveSumKernelINS1_5radix10policy_hubIiiyE10Policy1000EyEEvPT0_ --------------------------
	.section	.nv.constant0._ZN3cub18CUB_300001_SM_10006detail10radix_sort33DeviceRadixSortExclusiveSumKernelINS1_5radix10policy_hubIiiyE10Policy1000EyEEvPT0_,"a",@progbits
	.sectionflags	@""
	.align	4
.nv.constant0._ZN3cub18CUB_300001_SM_10006detail10radix_sort33DeviceRadixSortExclusiveSumKernelINS1_5radix10policy_hubIiiyE10Policy1000EyEEvPT0_:
	.zero		904


//--------------------- .nv.constant0._ZN3cub18CUB_300001_SM_10006detail10radix_sort30DeviceRadixSortHistogramKernelINS1_5radix10policy_hubIiiyE10Policy1000ELNS0_9SortOrderE0EiyNS1_21identity_decomposer_tEEEvPT2_PKT1_SA_iiT3_ --------------------------
	.section	.nv.constant0._ZN3cub18CUB_300001_SM_10006detail10radix_sort30DeviceRadixSortHistogramKernelINS1_5radix10policy_hubIiiyE10Policy1000ELNS0_9SortOrderE0EiyNS1_21identity_decomposer_tEEEvPT2_PKT1_SA_iiT3_,"a",@progbits
	.sectionflags	@""
	.align	4
.nv.constant0._ZN3cub18CUB_300001_SM_10006detail10radix_sort30DeviceRadixSortHistogramKernelINS1_5radix10policy_hubIiiyE10Policy1000ELNS0_9SortOrderE0EiyNS1_21identity_decomposer_tEEEvPT2_PKT1_SA_iiT3_:
	.zero		929


//--------------------- .nv.constant0._ZN3cub18CUB_300001_SM_10006detail10radix_sort31DeviceRadixSortSingleTileKernelINS1_5radix10policy_hubIiiyE10Policy1000ELNS0_9SortOrderE0EiiyNS1_21identity_decomposer_tEEEvPKT1_PSA_PKT2_PSE_T3_iiT4_ --------------------------
	.section	.nv.constant0._ZN3cub18CUB_300001_SM_10006detail10radix_sort31DeviceRadixSortSingleTileKernelINS1_5radix10policy_hubIiiyE10Policy1000ELNS0_9SortOrderE0EiiyNS1_21identity_decomposer_tEEEvPKT1_PSA_PKT2_PSE_T3_iiT4_,"a",@progbits
	.sectionflags	@""
	.align	4
.nv.constant0._ZN3cub18CUB_300001_SM_10006detail10radix_sort31DeviceRadixSortSingleTileKernelINS1_5radix10policy_hubIiiyE10Policy1000ELNS0_9SortOrderE0EiiyNS1_21identity_decomposer_tEEEvPKT1_PSA_PKT2_PSE_T3_iiT4_:
	.zero		945


//--------------------- .nv.constant0._ZN3cub18CUB_300001_SM_10006detail11EmptyKernelIvEEvv --------------------------
	.section	.nv.constant0._ZN3cub18CUB_300001_SM_10006detail11EmptyKernelIvEEvv,"a",@progbits
	.sectionflags	@""
	.align	4
.nv.constant0._ZN3cub18CUB_300001_SM_10006detail11EmptyKernelIvEEvv:
	.zero		896


//--------------------- SYMBOLS --------------------------

	.type		.nv.reservedSmem.offset0,@object
	.size		.nv.reservedSmem.offset0,0x4
	.type		.nv.reservedSmem.cap,@object
	.size		.nv.reservedSmem.cap,0x4
